//
// Generated by NVIDIA NVVM Compiler
//
// Compiler Build ID: CL-36424714
// Cuda compilation tools, release 13.0, V13.0.88
// Based on NVVM 20.0.0
//

.version 9.0
.target sm_100
.address_size 64

	// .globl	_Z9calc_distPdS_S_i
.func  (.param .b64 func_retval0) __internal_accurate_pow
(
	.param .b64 __internal_accurate_pow_param_0
)
;
.global .align 4 .b8 precalc_xorwow_matrix[102400];
.global .align 4 .b8 precalc_xorwow_offset_matrix[102400];
.global .align 4 .b8 mrg32k3aM1[2304];
.global .align 4 .b8 mrg32k3aM2[2304];
.global .align 4 .b8 mrg32k3aM1SubSeq[2016];
.global .align 4 .b8 mrg32k3aM2SubSeq[2016];
.global .align 4 .b8 mrg32k3aM1Seq[2304];
.global .align 4 .b8 mrg32k3aM2Seq[2304];
.const .align 8 .b8 __cr_lgamma_table[72];
.global .align 1 .b8 _ZN34_INTERNAL_b1f82d71_4_k_cu_be9128594cuda3std3__45__cpo5beginE[1];
.global .align 1 .b8 _ZN34_INTERNAL_b1f82d71_4_k_cu_be9128594cuda3std3__45__cpo3endE[1];
.global .align 1 .b8 _ZN34_INTERNAL_b1f82d71_4_k_cu_be9128594cuda3std3__45__cpo6cbeginE[1];
.global .align 1 .b8 _ZN34_INTERNAL_b1f82d71_4_k_cu_be9128594cuda3std3__45__cpo4cendE[1];
.global .align 1 .b8 _ZN34_INTERNAL_b1f82d71_4_k_cu_be9128594cuda3std3__45__cpo6rbeginE[1];
.global .align 1 .b8 _ZN34_INTERNAL_b1f82d71_4_k_cu_be9128594cuda3std3__45__cpo4rendE[1];
.global .align 1 .b8 _ZN34_INTERNAL_b1f82d71_4_k_cu_be9128594cuda3std3__45__cpo7crbeginE[1];
.global .align 1 .b8 _ZN34_INTERNAL_b1f82d71_4_k_cu_be9128594cuda3std3__45__cpo5crendE[1];
.global .align 1 .b8 _ZN34_INTERNAL_b1f82d71_4_k_cu_be9128594cuda3std3__436_GLOBAL__N__b1f82d71_4_k_cu_be9128596ignoreE[1];
.global .align 1 .b8 _ZN34_INTERNAL_b1f82d71_4_k_cu_be9128594cuda3std3__419piecewise_constructE[1];
.global .align 1 .b8 _ZN34_INTERNAL_b1f82d71_4_k_cu_be9128594cuda3std3__48in_placeE[1];
.global .align 1 .b8 _ZN34_INTERNAL_b1f82d71_4_k_cu_be9128594cuda3std3__420unreachable_sentinelE[1];
.global .align 1 .b8 _ZN34_INTERNAL_b1f82d71_4_k_cu_be9128594cuda3std3__47nulloptE[1];
.global .align 1 .b8 _ZN34_INTERNAL_b1f82d71_4_k_cu_be9128594cuda3std3__48unexpectE[1];
.global .align 1 .b8 _ZN34_INTERNAL_b1f82d71_4_k_cu_be9128594cuda3std6ranges3__45__cpo4swapE[1];
.global .align 1 .b8 _ZN34_INTERNAL_b1f82d71_4_k_cu_be9128594cuda3std6ranges3__45__cpo9iter_moveE[1];
.global .align 1 .b8 _ZN34_INTERNAL_b1f82d71_4_k_cu_be9128594cuda3std6ranges3__45__cpo5beginE[1];
.global .align 1 .b8 _ZN34_INTERNAL_b1f82d71_4_k_cu_be9128594cuda3std6ranges3__45__cpo3endE[1];
.global .align 1 .b8 _ZN34_INTERNAL_b1f82d71_4_k_cu_be9128594cuda3std6ranges3__45__cpo6cbeginE[1];
.global .align 1 .b8 _ZN34_INTERNAL_b1f82d71_4_k_cu_be9128594cuda3std6ranges3__45__cpo4cendE[1];
.global .align 1 .b8 _ZN34_INTERNAL_b1f82d71_4_k_cu_be9128594cuda3std6ranges3__45__cpo7advanceE[1];
.global .align 1 .b8 _ZN34_INTERNAL_b1f82d71_4_k_cu_be9128594cuda3std6ranges3__45__cpo9iter_swapE[1];
.global .align 1 .b8 _ZN34_INTERNAL_b1f82d71_4_k_cu_be9128594cuda3std6ranges3__45__cpo4nextE[1];
.global .align 1 .b8 _ZN34_INTERNAL_b1f82d71_4_k_cu_be9128594cuda3std6ranges3__45__cpo4prevE[1];
.global .align 1 .b8 _ZN34_INTERNAL_b1f82d71_4_k_cu_be9128594cuda3std6ranges3__45__cpo4dataE[1];
.global .align 1 .b8 _ZN34_INTERNAL_b1f82d71_4_k_cu_be9128594cuda3std6ranges3__45__cpo5cdataE[1];
.global .align 1 .b8 _ZN34_INTERNAL_b1f82d71_4_k_cu_be9128594cuda3std6ranges3__45__cpo4sizeE[1];
.global .align 1 .b8 _ZN34_INTERNAL_b1f82d71_4_k_cu_be9128594cuda3std6ranges3__45__cpo5ssizeE[1];
.global .align 1 .b8 _ZN34_INTERNAL_b1f82d71_4_k_cu_be9128594cuda3std6ranges3__45__cpo8distanceE[1];
.global .align 1 .b8 _ZN34_INTERNAL_b1f82d71_4_k_cu_be9128596thrust24THRUST_300001_SM_1000_NS8cuda_cub3parE[1];
.global .align 1 .b8 _ZN34_INTERNAL_b1f82d71_4_k_cu_be9128596thrust24THRUST_300001_SM_1000_NS8cuda_cub10par_nosyncE[1];
.global .align 1 .b8 _ZN34_INTERNAL_b1f82d71_4_k_cu_be9128596thrust24THRUST_300001_SM_1000_NS6system6detail10sequential3seqE[1];
.global .align 1 .b8 _ZN34_INTERNAL_b1f82d71_4_k_cu_be9128596thrust24THRUST_300001_SM_1000_NS6system3cpp3parE[1];
.global .align 1 .b8 _ZN34_INTERNAL_b1f82d71_4_k_cu_be9128596thrust24THRUST_300001_SM_1000_NS12placeholders2_1E[1];
.global .align 1 .b8 _ZN34_INTERNAL_b1f82d71_4_k_cu_be9128596thrust24THRUST_300001_SM_1000_NS12placeholders2_2E[1];
.global .align 1 .b8 _ZN34_INTERNAL_b1f82d71_4_k_cu_be9128596thrust24THRUST_300001_SM_1000_NS12placeholders2_3E[1];
.global .align 1 .b8 _ZN34_INTERNAL_b1f82d71_4_k_cu_be9128596thrust24THRUST_300001_SM_1000_NS12placeholders2_4E[1];
.global .align 1 .b8 _ZN34_INTERNAL_b1f82d71_4_k_cu_be9128596thrust24THRUST_300001_SM_1000_NS12placeholders2_5E[1];
.global .align 1 .b8 _ZN34_INTERNAL_b1f82d71_4_k_cu_be9128596thrust24THRUST_300001_SM_1000_NS12placeholders2_6E[1];
.global .align 1 .b8 _ZN34_INTERNAL_b1f82d71_4_k_cu_be9128596thrust24THRUST_300001_SM_1000_NS12placeholders2_7E[1];
.global .align 1 .b8 _ZN34_INTERNAL_b1f82d71_4_k_cu_be9128596thrust24THRUST_300001_SM_1000_NS12placeholders2_8E[1];
.global .align 1 .b8 _ZN34_INTERNAL_b1f82d71_4_k_cu_be9128596thrust24THRUST_300001_SM_1000_NS12placeholders2_9E[1];
.global .align 1 .b8 _ZN34_INTERNAL_b1f82d71_4_k_cu_be9128596thrust24THRUST_300001_SM_1000_NS12placeholders3_10E[1];
.global .align 1 .b8 _ZN34_INTERNAL_b1f82d71_4_k_cu_be9128596thrust24THRUST_300001_SM_1000_NS3seqE[1];
.global .align 1 .b8 _ZN34_INTERNAL_b1f82d71_4_k_cu_be9128596thrust24THRUST_300001_SM_1000_NS6deviceE[1];
.extern .shared .align 16 .b8 _ZN6thrust24THRUST_300001_SM_1000_NS8cuda_cub4core6detail5shmemE[];

.visible .entry _Z9calc_distPdS_S_i(
	.param .u64 .ptr .align 1 _Z9calc_distPdS_S_i_param_0,
	.param .u64 .ptr .align 1 _Z9calc_distPdS_S_i_param_1,
	.param .u64 .ptr .align 1 _Z9calc_distPdS_S_i_param_2,
	.param .u32 _Z9calc_distPdS_S_i_param_3
)
{
	.reg .pred 	%p<28>;
	.reg .b32 	%r<48>;
	.reg .b64 	%rd<17>;
	.reg .b64 	%fd<42>;

	ld.param.u64 	%rd1, [_Z9calc_distPdS_S_i_param_0];
	ld.param.u64 	%rd2, [_Z9calc_distPdS_S_i_param_1];
	ld.param.u64 	%rd3, [_Z9calc_distPdS_S_i_param_2];
	ld.param.u32 	%r8, [_Z9calc_distPdS_S_i_param_3];
	mov.u32 	%r9, %ctaid.y;
	mov.u32 	%r10, %ntid.y;
	mov.u32 	%r11, %tid.y;
	mad.lo.s32 	%r12, %r9, %r10, %r11;
	mov.u32 	%r13, %ctaid.x;
	mov.u32 	%r14, %ntid.x;
	mov.u32 	%r15, %tid.x;
	mad.lo.s32 	%r2, %r13, %r14, %r15;
	max.s32 	%r16, %r2, %r12;
	setp.ge.s32 	%p1, %r16, %r8;
	@%p1 bra 	$L__BB0_16;
	cvta.to.global.u64 	%rd4, %rd1;
	mul.wide.s32 	%rd5, %r2, 8;
	add.s64 	%rd6, %rd4, %rd5;
	ld.global.f64 	%fd18, [%rd6];
	mul.wide.u32 	%rd7, %r12, 8;
	add.s64 	%rd8, %rd4, %rd7;
	ld.global.f64 	%fd19, [%rd8];
	sub.f64 	%fd1, %fd18, %fd19;
	{
	.reg .b32 %temp; 
	mov.b64 	{%temp, %r3}, %fd1;
	}
	mov.f64 	%fd20, 0d4000000000000000;
	{
	.reg .b32 %temp; 
	mov.b64 	{%temp, %r17}, %fd20;
	}
	and.b32  	%r5, %r17, 2146435072;
	setp.eq.s32 	%p2, %r5, 1062207488;
	abs.f64 	%fd2, %fd1;
	{ // callseq 0, 0
	.param .b64 param0;
	st.param.f64 	[param0], %fd2;
	.param .b64 retval0;
	call.uni (retval0), 
	__internal_accurate_pow, 
	(
	param0
	);
	ld.param.f64 	%fd21, [retval0];
	} // callseq 0
	setp.lt.s32 	%p3, %r3, 0;
	neg.f64 	%fd23, %fd21;
	selp.f64 	%fd24, %fd23, %fd21, %p2;
	selp.f64 	%fd39, %fd24, %fd21, %p3;
	setp.neu.f64 	%p4, %fd1, 0d0000000000000000;
	@%p4 bra 	$L__BB0_3;
	setp.eq.s32 	%p5, %r5, 1062207488;
	selp.b32 	%r18, %r3, 0, %p5;
	setp.lt.s32 	%p6, %r17, 0;
	or.b32  	%r19, %r18, 2146435072;
	selp.b32 	%r20, %r19, %r18, %p6;
	mov.b32 	%r21, 0;
	mov.b64 	%fd39, {%r21, %r20};
$L__BB0_3:
	add.f64 	%fd25, %fd1, 0d4000000000000000;
	{
	.reg .b32 %temp; 
	mov.b64 	{%temp, %r22}, %fd25;
	}
	and.b32  	%r23, %r22, 2146435072;
	setp.ne.s32 	%p7, %r23, 2146435072;
	@%p7 bra 	$L__BB0_8;
	setp.num.f64 	%p8, %fd1, %fd1;
	@%p8 bra 	$L__BB0_6;
	mov.f64 	%fd26, 0d4000000000000000;
	add.rn.f64 	%fd39, %fd1, %fd26;
	bra.uni 	$L__BB0_8;
$L__BB0_6:
	setp.neu.f64 	%p9, %fd2, 0d7FF0000000000000;
	@%p9 bra 	$L__BB0_8;
	setp.lt.s32 	%p10, %r3, 0;
	setp.eq.s32 	%p11, %r5, 1062207488;
	setp.lt.s32 	%p12, %r17, 0;
	selp.b32 	%r25, 0, 2146435072, %p12;
	and.b32  	%r26, %r17, 2147483647;
	setp.ne.s32 	%p13, %r26, 1071644672;
	or.b32  	%r27, %r25, -2147483648;
	selp.b32 	%r28, %r27, %r25, %p13;
	selp.b32 	%r29, %r28, %r25, %p11;
	selp.b32 	%r30, %r29, %r25, %p10;
	mov.b32 	%r31, 0;
	mov.b64 	%fd39, {%r31, %r30};
$L__BB0_8:
	cvta.to.global.u64 	%rd9, %rd2;
	setp.eq.s32 	%p14, %r5, 1062207488;
	setp.eq.f64 	%p15, %fd1, 0d3FF0000000000000;
	selp.f64 	%fd9, 0d3FF0000000000000, %fd39, %p15;
	add.s64 	%rd11, %rd9, %rd5;
	ld.global.f64 	%fd27, [%rd11];
	add.s64 	%rd13, %rd9, %rd7;
	ld.global.f64 	%fd28, [%rd13];
	sub.f64 	%fd10, %fd27, %fd28;
	{
	.reg .b32 %temp; 
	mov.b64 	{%temp, %r6}, %fd10;
	}
	abs.f64 	%fd11, %fd10;
	{ // callseq 1, 0
	.param .b64 param0;
	st.param.f64 	[param0], %fd11;
	.param .b64 retval0;
	call.uni (retval0), 
	__internal_accurate_pow, 
	(
	param0
	);
	ld.param.f64 	%fd29, [retval0];
	} // callseq 1
	setp.lt.s32 	%p16, %r6, 0;
	neg.f64 	%fd31, %fd29;
	selp.f64 	%fd32, %fd31, %fd29, %p14;
	selp.f64 	%fd41, %fd32, %fd29, %p16;
	setp.neu.f64 	%p17, %fd10, 0d0000000000000000;
	@%p17 bra 	$L__BB0_10;
	setp.eq.s32 	%p18, %r5, 1062207488;
	selp.b32 	%r33, %r6, 0, %p18;
	setp.lt.s32 	%p19, %r17, 0;
	or.b32  	%r34, %r33, 2146435072;
	selp.b32 	%r35, %r34, %r33, %p19;
	mov.b32 	%r36, 0;
	mov.b64 	%fd41, {%r36, %r35};
$L__BB0_10:
	add.f64 	%fd33, %fd10, 0d4000000000000000;
	{
	.reg .b32 %temp; 
	mov.b64 	{%temp, %r37}, %fd33;
	}
	and.b32  	%r38, %r37, 2146435072;
	setp.ne.s32 	%p20, %r38, 2146435072;
	@%p20 bra 	$L__BB0_15;
	setp.num.f64 	%p21, %fd10, %fd10;
	@%p21 bra 	$L__BB0_13;
	mov.f64 	%fd34, 0d4000000000000000;
	add.rn.f64 	%fd41, %fd10, %fd34;
	bra.uni 	$L__BB0_15;
$L__BB0_13:
	setp.neu.f64 	%p22, %fd11, 0d7FF0000000000000;
	@%p22 bra 	$L__BB0_15;
	setp.lt.s32 	%p23, %r6, 0;
	setp.eq.s32 	%p24, %r5, 1062207488;
	setp.lt.s32 	%p25, %r17, 0;
	selp.b32 	%r40, 0, 2146435072, %p25;
	and.b32  	%r41, %r17, 2147483647;
	setp.ne.s32 	%p26, %r41, 1071644672;
	or.b32  	%r42, %r40, -2147483648;
	selp.b32 	%r43, %r42, %r40, %p26;
	selp.b32 	%r44, %r43, %r40, %p24;
	selp.b32 	%r45, %r44, %r40, %p23;
	mov.b32 	%r46, 0;
	mov.b64 	%fd41, {%r46, %r45};
$L__BB0_15:
	setp.eq.f64 	%p27, %fd10, 0d3FF0000000000000;
	selp.f64 	%fd35, 0d3FF0000000000000, %fd41, %p27;
	add.f64 	%fd36, %fd9, %fd35;
	sqrt.rn.f64 	%fd37, %fd36;
	mad.lo.s32 	%r47, %r8, %r2, %r12;
	cvta.to.global.u64 	%rd14, %rd3;
	mul.wide.s32 	%rd15, %r47, 8;
	add.s64 	%rd16, %rd14, %rd15;
	st.global.f64 	[%rd16], %fd37;
$L__BB0_16:
	ret;

}
	// .globl	_Z7opt_solPiPdS0_i
.visible .entry _Z7opt_solPiPdS0_i(
	.param .u64 .ptr .align 1 _Z7opt_solPiPdS0_i_param_0,
	.param .u64 .ptr .align 1 _Z7opt_solPiPdS0_i_param_1,
	.param .u64 .ptr .align 1 _Z7opt_solPiPdS0_i_param_2,
	.param .u32 _Z7opt_solPiPdS0_i_param_3
)
{
	.local .align 8 .b8 	__local_depot1[48];
	.reg .b64 	%SP;
	.reg .b64 	%SPL;
	.reg .pred 	%p<91>;
	.reg .b32 	%r<1498>;
	.reg .b32 	%f<36>;
	.reg .b64 	%rd<138>;
	.reg .b64 	%fd<97>;

	mov.u64 	%SPL, __local_depot1;
	ld.param.u64 	%rd20, [_Z7opt_solPiPdS0_i_param_0];
	ld.param.u64 	%rd21, [_Z7opt_solPiPdS0_i_param_2];
	ld.param.u32 	%r607, [_Z7opt_solPiPdS0_i_param_3];
	cvta.to.global.u64 	%rd1, %rd21;
	cvta.to.global.u64 	%rd2, %rd20;
	add.u64 	%rd3, %SPL, 0;
	mov.u32 	%r608, %ctaid.x;
	mov.u32 	%r609, %ntid.x;
	mov.u32 	%r610, %tid.x;
	mad.lo.s32 	%r1, %r608, %r609, %r610;
	setp.lt.s32 	%p1, %r607, 1;
	@%p1 bra 	$L__BB1_12;
	mul.lo.s32 	%r2, %r607, %r1;
	add.s32 	%r612, %r607, -1;
	and.b32  	%r3, %r607, 7;
	setp.lt.u32 	%p2, %r612, 7;
	mov.b32 	%r1180, 0;
	@%p2 bra 	$L__BB1_4;
	and.b32  	%r1180, %r607, 2147483640;
	mov.b32 	%r1178, 0;
$L__BB1_3:
	.pragma "nounroll";
	add.s32 	%r614, %r1178, %r2;
	mul.wide.s32 	%rd23, %r614, 4;
	add.s64 	%rd24, %rd2, %rd23;
	st.global.u32 	[%rd24], %r1178;
	add.s32 	%r615, %r1178, 1;
	st.global.u32 	[%rd24+4], %r615;
	add.s32 	%r616, %r1178, 2;
	st.global.u32 	[%rd24+8], %r616;
	add.s32 	%r617, %r1178, 3;
	st.global.u32 	[%rd24+12], %r617;
	add.s32 	%r618, %r1178, 4;
	st.global.u32 	[%rd24+16], %r618;
	add.s32 	%r619, %r1178, 5;
	st.global.u32 	[%rd24+20], %r619;
	add.s32 	%r620, %r1178, 6;
	st.global.u32 	[%rd24+24], %r620;
	add.s32 	%r621, %r1178, 7;
	st.global.u32 	[%rd24+28], %r621;
	add.s32 	%r1178, %r1178, 8;
	setp.ne.s32 	%p3, %r1178, %r1180;
	@%p3 bra 	$L__BB1_3;
$L__BB1_4:
	setp.eq.s32 	%p4, %r3, 0;
	@%p4 bra 	$L__BB1_12;
	and.b32  	%r8, %r607, 3;
	setp.lt.u32 	%p5, %r3, 4;
	@%p5 bra 	$L__BB1_7;
	add.s32 	%r622, %r1180, %r2;
	mul.wide.s32 	%rd25, %r622, 4;
	add.s64 	%rd26, %rd2, %rd25;
	st.global.u32 	[%rd26], %r1180;
	add.s32 	%r623, %r1180, 1;
	st.global.u32 	[%rd26+4], %r623;
	add.s32 	%r624, %r1180, 2;
	st.global.u32 	[%rd26+8], %r624;
	add.s32 	%r625, %r1180, 3;
	st.global.u32 	[%rd26+12], %r625;
	add.s32 	%r1180, %r1180, 4;
$L__BB1_7:
	setp.eq.s32 	%p6, %r8, 0;
	@%p6 bra 	$L__BB1_12;
	setp.eq.s32 	%p7, %r8, 1;
	@%p7 bra 	$L__BB1_10;
	add.s32 	%r626, %r1180, %r2;
	mul.wide.s32 	%rd27, %r626, 4;
	add.s64 	%rd28, %rd2, %rd27;
	st.global.u32 	[%rd28], %r1180;
	add.s32 	%r627, %r1180, 1;
	st.global.u32 	[%rd28+4], %r627;
	add.s32 	%r1180, %r1180, 2;
$L__BB1_10:
	and.b32  	%r628, %r607, 1;
	setp.eq.b32 	%p8, %r628, 1;
	not.pred 	%p9, %p8;
	@%p9 bra 	$L__BB1_12;
	add.s32 	%r629, %r1180, %r2;
	mul.wide.s32 	%rd29, %r629, 4;
	add.s64 	%rd30, %rd2, %rd29;
	st.global.u32 	[%rd30], %r1180;
$L__BB1_12:
	cvt.s64.s32 	%rd136, %r1;
	mov.b32 	%r1204, 1478573778;
	mov.b32 	%r635, 716983765;
	st.local.v2.u32 	[%rd3], {%r635, %r1204};
	mov.b32 	%r1202, -123459836;
	mov.b32 	%r1203, 1163863128;
	st.local.v2.u32 	[%rd3+8], {%r1203, %r1202};
	mov.b32 	%r1200, 1360900310;
	mov.b32 	%r1201, -589760388;
	st.local.v2.u32 	[%rd3+16], {%r1201, %r1200};
	setp.eq.s32 	%p10, %r1, 0;
	@%p10 bra 	$L__BB1_127;
	mov.b32 	%r1187, 0;
	mov.b32 	%r1204, 1478573778;
	mov.b32 	%r1203, 1163863128;
	mov.b32 	%r1202, -123459836;
	mov.b32 	%r1201, -589760388;
	mov.b32 	%r1200, 1360900310;
	mov.u64 	%rd32, precalc_xorwow_matrix;
$L__BB1_14:
	mov.u64 	%rd5, %rd136;
	and.b64  	%rd6, %rd5, 3;
	setp.eq.s64 	%p11, %rd6, 0;
	@%p11 bra 	$L__BB1_126;
	mul.wide.u32 	%rd31, %r1187, 3200;
	add.s64 	%rd7, %rd32, %rd31;
	mov.b32 	%r1200, 0;
	mov.u32 	%r1201, %r1200;
	mov.u32 	%r1202, %r1200;
	mov.u32 	%r1203, %r1200;
	mov.u32 	%r1204, %r1200;
	mov.u32 	%r1193, %r1200;
$L__BB1_16:
	mul.wide.u32 	%rd33, %r1193, 4;
	add.s64 	%rd34, %rd3, %rd33;
	ld.local.u32 	%r25, [%rd34+4];
	shl.b32 	%r26, %r1193, 5;
	mov.b32 	%r1199, 0;
$L__BB1_17:
	.pragma "nounroll";
	shr.u32 	%r644, %r25, %r1199;
	and.b32  	%r645, %r644, 1;
	setp.eq.b32 	%p12, %r645, 1;
	not.pred 	%p13, %p12;
	add.s32 	%r646, %r26, %r1199;
	mul.lo.s32 	%r647, %r646, 5;
	mul.wide.u32 	%rd35, %r647, 4;
	add.s64 	%rd8, %rd7, %rd35;
	@%p13 bra 	$L__BB1_19;
	ld.global.u32 	%r648, [%rd8];
	xor.b32  	%r1204, %r1204, %r648;
	ld.global.u32 	%r649, [%rd8+4];
	xor.b32  	%r1203, %r1203, %r649;
	ld.global.u32 	%r650, [%rd8+8];
	xor.b32  	%r1202, %r1202, %r650;
	ld.global.u32 	%r651, [%rd8+12];
	xor.b32  	%r1201, %r1201, %r651;
	ld.global.u32 	%r652, [%rd8+16];
	xor.b32  	%r1200, %r1200, %r652;
$L__BB1_19:
	and.b32  	%r654, %r644, 2;
	setp.eq.s32 	%p14, %r654, 0;
	@%p14 bra 	$L__BB1_21;
	ld.global.u32 	%r655, [%rd8+20];
	xor.b32  	%r1204, %r1204, %r655;
	ld.global.u32 	%r656, [%rd8+24];
	xor.b32  	%r1203, %r1203, %r656;
	ld.global.u32 	%r657, [%rd8+28];
	xor.b32  	%r1202, %r1202, %r657;
	ld.global.u32 	%r658, [%rd8+32];
	xor.b32  	%r1201, %r1201, %r658;
	ld.global.u32 	%r659, [%rd8+36];
	xor.b32  	%r1200, %r1200, %r659;
$L__BB1_21:
	and.b32  	%r661, %r644, 4;
	setp.eq.s32 	%p15, %r661, 0;
	@%p15 bra 	$L__BB1_23;
	ld.global.u32 	%r662, [%rd8+40];
	xor.b32  	%r1204, %r1204, %r662;
	ld.global.u32 	%r663, [%rd8+44];
	xor.b32  	%r1203, %r1203, %r663;
	ld.global.u32 	%r664, [%rd8+48];
	xor.b32  	%r1202, %r1202, %r664;
	ld.global.u32 	%r665, [%rd8+52];
	xor.b32  	%r1201, %r1201, %r665;
	ld.global.u32 	%r666, [%rd8+56];
	xor.b32  	%r1200, %r1200, %r666;
$L__BB1_23:
	and.b32  	%r668, %r644, 8;
	setp.eq.s32 	%p16, %r668, 0;
	@%p16 bra 	$L__BB1_25;
	ld.global.u32 	%r669, [%rd8+60];
	xor.b32  	%r1204, %r1204, %r669;
	ld.global.u32 	%r670, [%rd8+64];
	xor.b32  	%r1203, %r1203, %r670;
	ld.global.u32 	%r671, [%rd8+68];
	xor.b32  	%r1202, %r1202, %r671;
	ld.global.u32 	%r672, [%rd8+72];
	xor.b32  	%r1201, %r1201, %r672;
	ld.global.u32 	%r673, [%rd8+76];
	xor.b32  	%r1200, %r1200, %r673;
$L__BB1_25:
	and.b32  	%r675, %r644, 16;
	setp.eq.s32 	%p17, %r675, 0;
	@%p17 bra 	$L__BB1_27;
	ld.global.u32 	%r676, [%rd8+80];
	xor.b32  	%r1204, %r1204, %r676;
	ld.global.u32 	%r677, [%rd8+84];
	xor.b32  	%r1203, %r1203, %r677;
	ld.global.u32 	%r678, [%rd8+88];
	xor.b32  	%r1202, %r1202, %r678;
	ld.global.u32 	%r679, [%rd8+92];
	xor.b32  	%r1201, %r1201, %r679;
	ld.global.u32 	%r680, [%rd8+96];
	xor.b32  	%r1200, %r1200, %r680;
$L__BB1_27:
	and.b32  	%r682, %r644, 32;
	setp.eq.s32 	%p18, %r682, 0;
	@%p18 bra 	$L__BB1_29;
	ld.global.u32 	%r683, [%rd8+100];
	xor.b32  	%r1204, %r1204, %r683;
	ld.global.u32 	%r684, [%rd8+104];
	xor.b32  	%r1203, %r1203, %r684;
	ld.global.u32 	%r685, [%rd8+108];
	xor.b32  	%r1202, %r1202, %r685;
	ld.global.u32 	%r686, [%rd8+112];
	xor.b32  	%r1201, %r1201, %r686;
	ld.global.u32 	%r687, [%rd8+116];
	xor.b32  	%r1200, %r1200, %r687;
$L__BB1_29:
	and.b32  	%r689, %r644, 64;
	setp.eq.s32 	%p19, %r689, 0;
	@%p19 bra 	$L__BB1_31;
	ld.global.u32 	%r690, [%rd8+120];
	xor.b32  	%r1204, %r1204, %r690;
	ld.global.u32 	%r691, [%rd8+124];
	xor.b32  	%r1203, %r1203, %r691;
	ld.global.u32 	%r692, [%rd8+128];
	xor.b32  	%r1202, %r1202, %r692;
	ld.global.u32 	%r693, [%rd8+132];
	xor.b32  	%r1201, %r1201, %r693;
	ld.global.u32 	%r694, [%rd8+136];
	xor.b32  	%r1200, %r1200, %r694;
$L__BB1_31:
	and.b32  	%r696, %r644, 128;
	setp.eq.s32 	%p20, %r696, 0;
	@%p20 bra 	$L__BB1_33;
	ld.global.u32 	%r697, [%rd8+140];
	xor.b32  	%r1204, %r1204, %r697;
	ld.global.u32 	%r698, [%rd8+144];
	xor.b32  	%r1203, %r1203, %r698;
	ld.global.u32 	%r699, [%rd8+148];
	xor.b32  	%r1202, %r1202, %r699;
	ld.global.u32 	%r700, [%rd8+152];
	xor.b32  	%r1201, %r1201, %r700;
	ld.global.u32 	%r701, [%rd8+156];
	xor.b32  	%r1200, %r1200, %r701;
$L__BB1_33:
	and.b32  	%r703, %r644, 256;
	setp.eq.s32 	%p21, %r703, 0;
	@%p21 bra 	$L__BB1_35;
	ld.global.u32 	%r704, [%rd8+160];
	xor.b32  	%r1204, %r1204, %r704;
	ld.global.u32 	%r705, [%rd8+164];
	xor.b32  	%r1203, %r1203, %r705;
	ld.global.u32 	%r706, [%rd8+168];
	xor.b32  	%r1202, %r1202, %r706;
	ld.global.u32 	%r707, [%rd8+172];
	xor.b32  	%r1201, %r1201, %r707;
	ld.global.u32 	%r708, [%rd8+176];
	xor.b32  	%r1200, %r1200, %r708;
$L__BB1_35:
	and.b32  	%r710, %r644, 512;
	setp.eq.s32 	%p22, %r710, 0;
	@%p22 bra 	$L__BB1_37;
	ld.global.u32 	%r711, [%rd8+180];
	xor.b32  	%r1204, %r1204, %r711;
	ld.global.u32 	%r712, [%rd8+184];
	xor.b32  	%r1203, %r1203, %r712;
	ld.global.u32 	%r713, [%rd8+188];
	xor.b32  	%r1202, %r1202, %r713;
	ld.global.u32 	%r714, [%rd8+192];
	xor.b32  	%r1201, %r1201, %r714;
	ld.global.u32 	%r715, [%rd8+196];
	xor.b32  	%r1200, %r1200, %r715;
$L__BB1_37:
	and.b32  	%r717, %r644, 1024;
	setp.eq.s32 	%p23, %r717, 0;
	@%p23 bra 	$L__BB1_39;
	ld.global.u32 	%r718, [%rd8+200];
	xor.b32  	%r1204, %r1204, %r718;
	ld.global.u32 	%r719, [%rd8+204];
	xor.b32  	%r1203, %r1203, %r719;
	ld.global.u32 	%r720, [%rd8+208];
	xor.b32  	%r1202, %r1202, %r720;
	ld.global.u32 	%r721, [%rd8+212];
	xor.b32  	%r1201, %r1201, %r721;
	ld.global.u32 	%r722, [%rd8+216];
	xor.b32  	%r1200, %r1200, %r722;
$L__BB1_39:
	and.b32  	%r724, %r644, 2048;
	setp.eq.s32 	%p24, %r724, 0;
	@%p24 bra 	$L__BB1_41;
	ld.global.u32 	%r725, [%rd8+220];
	xor.b32  	%r1204, %r1204, %r725;
	ld.global.u32 	%r726, [%rd8+224];
	xor.b32  	%r1203, %r1203, %r726;
	ld.global.u32 	%r727, [%rd8+228];
	xor.b32  	%r1202, %r1202, %r727;
	ld.global.u32 	%r728, [%rd8+232];
	xor.b32  	%r1201, %r1201, %r728;
	ld.global.u32 	%r729, [%rd8+236];
	xor.b32  	%r1200, %r1200, %r729;
$L__BB1_41:
	and.b32  	%r731, %r644, 4096;
	setp.eq.s32 	%p25, %r731, 0;
	@%p25 bra 	$L__BB1_43;
	ld.global.u32 	%r732, [%rd8+240];
	xor.b32  	%r1204, %r1204, %r732;
	ld.global.u32 	%r733, [%rd8+244];
	xor.b32  	%r1203, %r1203, %r733;
	ld.global.u32 	%r734, [%rd8+248];
	xor.b32  	%r1202, %r1202, %r734;
	ld.global.u32 	%r735, [%rd8+252];
	xor.b32  	%r1201, %r1201, %r735;
	ld.global.u32 	%r736, [%rd8+256];
	xor.b32  	%r1200, %r1200, %r736;
$L__BB1_43:
	and.b32  	%r738, %r644, 8192;
	setp.eq.s32 	%p26, %r738, 0;
	@%p26 bra 	$L__BB1_45;
	ld.global.u32 	%r739, [%rd8+260];
	xor.b32  	%r1204, %r1204, %r739;
	ld.global.u32 	%r740, [%rd8+264];
	xor.b32  	%r1203, %r1203, %r740;
	ld.global.u32 	%r741, [%rd8+268];
	xor.b32  	%r1202, %r1202, %r741;
	ld.global.u32 	%r742, [%rd8+272];
	xor.b32  	%r1201, %r1201, %r742;
	ld.global.u32 	%r743, [%rd8+276];
	xor.b32  	%r1200, %r1200, %r743;
$L__BB1_45:
	and.b32  	%r745, %r644, 16384;
	setp.eq.s32 	%p27, %r745, 0;
	@%p27 bra 	$L__BB1_47;
	ld.global.u32 	%r746, [%rd8+280];
	xor.b32  	%r1204, %r1204, %r746;
	ld.global.u32 	%r747, [%rd8+284];
	xor.b32  	%r1203, %r1203, %r747;
	ld.global.u32 	%r748, [%rd8+288];
	xor.b32  	%r1202, %r1202, %r748;
	ld.global.u32 	%r749, [%rd8+292];
	xor.b32  	%r1201, %r1201, %r749;
	ld.global.u32 	%r750, [%rd8+296];
	xor.b32  	%r1200, %r1200, %r750;
$L__BB1_47:
	and.b32  	%r752, %r644, 32768;
	setp.eq.s32 	%p28, %r752, 0;
	@%p28 bra 	$L__BB1_49;
	ld.global.u32 	%r753, [%rd8+300];
	xor.b32  	%r1204, %r1204, %r753;
	ld.global.u32 	%r754, [%rd8+304];
	xor.b32  	%r1203, %r1203, %r754;
	ld.global.u32 	%r755, [%rd8+308];
	xor.b32  	%r1202, %r1202, %r755;
	ld.global.u32 	%r756, [%rd8+312];
	xor.b32  	%r1201, %r1201, %r756;
	ld.global.u32 	%r757, [%rd8+316];
	xor.b32  	%r1200, %r1200, %r757;
$L__BB1_49:
	add.s32 	%r1199, %r1199, 16;
	setp.ne.s32 	%p29, %r1199, 32;
	@%p29 bra 	$L__BB1_17;
	mad.lo.s32 	%r758, %r1193, -31, %r26;
	add.s32 	%r1193, %r758, 1;
	setp.ne.s32 	%p30, %r1193, 5;
	@%p30 bra 	$L__BB1_16;
	st.local.u32 	[%rd3+4], %r1204;
	st.local.v2.u32 	[%rd3+8], {%r1203, %r1202};
	st.local.v2.u32 	[%rd3+16], {%r1201, %r1200};
	setp.eq.s64 	%p31, %rd6, 1;
	@%p31 bra 	$L__BB1_126;
	mov.b32 	%r1200, 0;
	mov.u32 	%r1201, %r1200;
	mov.u32 	%r1202, %r1200;
	mov.u32 	%r1203, %r1200;
	mov.u32 	%r1204, %r1200;
	mov.u32 	%r1285, %r1200;
$L__BB1_53:
	mul.wide.u32 	%rd36, %r1285, 4;
	add.s64 	%rd37, %rd3, %rd36;
	ld.local.u32 	%r201, [%rd37+4];
	shl.b32 	%r202, %r1285, 5;
	mov.b32 	%r1291, 0;
$L__BB1_54:
	.pragma "nounroll";
	shr.u32 	%r761, %r201, %r1291;
	and.b32  	%r762, %r761, 1;
	setp.eq.b32 	%p32, %r762, 1;
	not.pred 	%p33, %p32;
	add.s32 	%r763, %r202, %r1291;
	mul.lo.s32 	%r764, %r763, 5;
	mul.wide.u32 	%rd38, %r764, 4;
	add.s64 	%rd9, %rd7, %rd38;
	@%p33 bra 	$L__BB1_56;
	ld.global.u32 	%r765, [%rd9];
	xor.b32  	%r1204, %r1204, %r765;
	ld.global.u32 	%r766, [%rd9+4];
	xor.b32  	%r1203, %r1203, %r766;
	ld.global.u32 	%r767, [%rd9+8];
	xor.b32  	%r1202, %r1202, %r767;
	ld.global.u32 	%r768, [%rd9+12];
	xor.b32  	%r1201, %r1201, %r768;
	ld.global.u32 	%r769, [%rd9+16];
	xor.b32  	%r1200, %r1200, %r769;
$L__BB1_56:
	and.b32  	%r771, %r761, 2;
	setp.eq.s32 	%p34, %r771, 0;
	@%p34 bra 	$L__BB1_58;
	ld.global.u32 	%r772, [%rd9+20];
	xor.b32  	%r1204, %r1204, %r772;
	ld.global.u32 	%r773, [%rd9+24];
	xor.b32  	%r1203, %r1203, %r773;
	ld.global.u32 	%r774, [%rd9+28];
	xor.b32  	%r1202, %r1202, %r774;
	ld.global.u32 	%r775, [%rd9+32];
	xor.b32  	%r1201, %r1201, %r775;
	ld.global.u32 	%r776, [%rd9+36];
	xor.b32  	%r1200, %r1200, %r776;
$L__BB1_58:
	and.b32  	%r778, %r761, 4;
	setp.eq.s32 	%p35, %r778, 0;
	@%p35 bra 	$L__BB1_60;
	ld.global.u32 	%r779, [%rd9+40];
	xor.b32  	%r1204, %r1204, %r779;
	ld.global.u32 	%r780, [%rd9+44];
	xor.b32  	%r1203, %r1203, %r780;
	ld.global.u32 	%r781, [%rd9+48];
	xor.b32  	%r1202, %r1202, %r781;
	ld.global.u32 	%r782, [%rd9+52];
	xor.b32  	%r1201, %r1201, %r782;
	ld.global.u32 	%r783, [%rd9+56];
	xor.b32  	%r1200, %r1200, %r783;
$L__BB1_60:
	and.b32  	%r785, %r761, 8;
	setp.eq.s32 	%p36, %r785, 0;
	@%p36 bra 	$L__BB1_62;
	ld.global.u32 	%r786, [%rd9+60];
	xor.b32  	%r1204, %r1204, %r786;
	ld.global.u32 	%r787, [%rd9+64];
	xor.b32  	%r1203, %r1203, %r787;
	ld.global.u32 	%r788, [%rd9+68];
	xor.b32  	%r1202, %r1202, %r788;
	ld.global.u32 	%r789, [%rd9+72];
	xor.b32  	%r1201, %r1201, %r789;
	ld.global.u32 	%r790, [%rd9+76];
	xor.b32  	%r1200, %r1200, %r790;
$L__BB1_62:
	and.b32  	%r792, %r761, 16;
	setp.eq.s32 	%p37, %r792, 0;
	@%p37 bra 	$L__BB1_64;
	ld.global.u32 	%r793, [%rd9+80];
	xor.b32  	%r1204, %r1204, %r793;
	ld.global.u32 	%r794, [%rd9+84];
	xor.b32  	%r1203, %r1203, %r794;
	ld.global.u32 	%r795, [%rd9+88];
	xor.b32  	%r1202, %r1202, %r795;
	ld.global.u32 	%r796, [%rd9+92];
	xor.b32  	%r1201, %r1201, %r796;
	ld.global.u32 	%r797, [%rd9+96];
	xor.b32  	%r1200, %r1200, %r797;
$L__BB1_64:
	and.b32  	%r799, %r761, 32;
	setp.eq.s32 	%p38, %r799, 0;
	@%p38 bra 	$L__BB1_66;
	ld.global.u32 	%r800, [%rd9+100];
	xor.b32  	%r1204, %r1204, %r800;
	ld.global.u32 	%r801, [%rd9+104];
	xor.b32  	%r1203, %r1203, %r801;
	ld.global.u32 	%r802, [%rd9+108];
	xor.b32  	%r1202, %r1202, %r802;
	ld.global.u32 	%r803, [%rd9+112];
	xor.b32  	%r1201, %r1201, %r803;
	ld.global.u32 	%r804, [%rd9+116];
	xor.b32  	%r1200, %r1200, %r804;
$L__BB1_66:
	and.b32  	%r806, %r761, 64;
	setp.eq.s32 	%p39, %r806, 0;
	@%p39 bra 	$L__BB1_68;
	ld.global.u32 	%r807, [%rd9+120];
	xor.b32  	%r1204, %r1204, %r807;
	ld.global.u32 	%r808, [%rd9+124];
	xor.b32  	%r1203, %r1203, %r808;
	ld.global.u32 	%r809, [%rd9+128];
	xor.b32  	%r1202, %r1202, %r809;
	ld.global.u32 	%r810, [%rd9+132];
	xor.b32  	%r1201, %r1201, %r810;
	ld.global.u32 	%r811, [%rd9+136];
	xor.b32  	%r1200, %r1200, %r811;
$L__BB1_68:
	and.b32  	%r813, %r761, 128;
	setp.eq.s32 	%p40, %r813, 0;
	@%p40 bra 	$L__BB1_70;
	ld.global.u32 	%r814, [%rd9+140];
	xor.b32  	%r1204, %r1204, %r814;
	ld.global.u32 	%r815, [%rd9+144];
	xor.b32  	%r1203, %r1203, %r815;
	ld.global.u32 	%r816, [%rd9+148];
	xor.b32  	%r1202, %r1202, %r816;
	ld.global.u32 	%r817, [%rd9+152];
	xor.b32  	%r1201, %r1201, %r817;
	ld.global.u32 	%r818, [%rd9+156];
	xor.b32  	%r1200, %r1200, %r818;
$L__BB1_70:
	and.b32  	%r820, %r761, 256;
	setp.eq.s32 	%p41, %r820, 0;
	@%p41 bra 	$L__BB1_72;
	ld.global.u32 	%r821, [%rd9+160];
	xor.b32  	%r1204, %r1204, %r821;
	ld.global.u32 	%r822, [%rd9+164];
	xor.b32  	%r1203, %r1203, %r822;
	ld.global.u32 	%r823, [%rd9+168];
	xor.b32  	%r1202, %r1202, %r823;
	ld.global.u32 	%r824, [%rd9+172];
	xor.b32  	%r1201, %r1201, %r824;
	ld.global.u32 	%r825, [%rd9+176];
	xor.b32  	%r1200, %r1200, %r825;
$L__BB1_72:
	and.b32  	%r827, %r761, 512;
	setp.eq.s32 	%p42, %r827, 0;
	@%p42 bra 	$L__BB1_74;
	ld.global.u32 	%r828, [%rd9+180];
	xor.b32  	%r1204, %r1204, %r828;
	ld.global.u32 	%r829, [%rd9+184];
	xor.b32  	%r1203, %r1203, %r829;
	ld.global.u32 	%r830, [%rd9+188];
	xor.b32  	%r1202, %r1202, %r830;
	ld.global.u32 	%r831, [%rd9+192];
	xor.b32  	%r1201, %r1201, %r831;
	ld.global.u32 	%r832, [%rd9+196];
	xor.b32  	%r1200, %r1200, %r832;
$L__BB1_74:
	and.b32  	%r834, %r761, 1024;
	setp.eq.s32 	%p43, %r834, 0;
	@%p43 bra 	$L__BB1_76;
	ld.global.u32 	%r835, [%rd9+200];
	xor.b32  	%r1204, %r1204, %r835;
	ld.global.u32 	%r836, [%rd9+204];
	xor.b32  	%r1203, %r1203, %r836;
	ld.global.u32 	%r837, [%rd9+208];
	xor.b32  	%r1202, %r1202, %r837;
	ld.global.u32 	%r838, [%rd9+212];
	xor.b32  	%r1201, %r1201, %r838;
	ld.global.u32 	%r839, [%rd9+216];
	xor.b32  	%r1200, %r1200, %r839;
$L__BB1_76:
	and.b32  	%r841, %r761, 2048;
	setp.eq.s32 	%p44, %r841, 0;
	@%p44 bra 	$L__BB1_78;
	ld.global.u32 	%r842, [%rd9+220];
	xor.b32  	%r1204, %r1204, %r842;
	ld.global.u32 	%r843, [%rd9+224];
	xor.b32  	%r1203, %r1203, %r843;
	ld.global.u32 	%r844, [%rd9+228];
	xor.b32  	%r1202, %r1202, %r844;
	ld.global.u32 	%r845, [%rd9+232];
	xor.b32  	%r1201, %r1201, %r845;
	ld.global.u32 	%r846, [%rd9+236];
	xor.b32  	%r1200, %r1200, %r846;
$L__BB1_78:
	and.b32  	%r848, %r761, 4096;
	setp.eq.s32 	%p45, %r848, 0;
	@%p45 bra 	$L__BB1_80;
	ld.global.u32 	%r849, [%rd9+240];
	xor.b32  	%r1204, %r1204, %r849;
	ld.global.u32 	%r850, [%rd9+244];
	xor.b32  	%r1203, %r1203, %r850;
	ld.global.u32 	%r851, [%rd9+248];
	xor.b32  	%r1202, %r1202, %r851;
	ld.global.u32 	%r852, [%rd9+252];
	xor.b32  	%r1201, %r1201, %r852;
	ld.global.u32 	%r853, [%rd9+256];
	xor.b32  	%r1200, %r1200, %r853;
$L__BB1_80:
	and.b32  	%r855, %r761, 8192;
	setp.eq.s32 	%p46, %r855, 0;
	@%p46 bra 	$L__BB1_82;
	ld.global.u32 	%r856, [%rd9+260];
	xor.b32  	%r1204, %r1204, %r856;
	ld.global.u32 	%r857, [%rd9+264];
	xor.b32  	%r1203, %r1203, %r857;
	ld.global.u32 	%r858, [%rd9+268];
	xor.b32  	%r1202, %r1202, %r858;
	ld.global.u32 	%r859, [%rd9+272];
	xor.b32  	%r1201, %r1201, %r859;
	ld.global.u32 	%r860, [%rd9+276];
	xor.b32  	%r1200, %r1200, %r860;
$L__BB1_82:
	and.b32  	%r862, %r761, 16384;
	setp.eq.s32 	%p47, %r862, 0;
	@%p47 bra 	$L__BB1_84;
	ld.global.u32 	%r863, [%rd9+280];
	xor.b32  	%r1204, %r1204, %r863;
	ld.global.u32 	%r864, [%rd9+284];
	xor.b32  	%r1203, %r1203, %r864;
	ld.global.u32 	%r865, [%rd9+288];
	xor.b32  	%r1202, %r1202, %r865;
	ld.global.u32 	%r866, [%rd9+292];
	xor.b32  	%r1201, %r1201, %r866;
	ld.global.u32 	%r867, [%rd9+296];
	xor.b32  	%r1200, %r1200, %r867;
$L__BB1_84:
	and.b32  	%r869, %r761, 32768;
	setp.eq.s32 	%p48, %r869, 0;
	@%p48 bra 	$L__BB1_86;
	ld.global.u32 	%r870, [%rd9+300];
	xor.b32  	%r1204, %r1204, %r870;
	ld.global.u32 	%r871, [%rd9+304];
	xor.b32  	%r1203, %r1203, %r871;
	ld.global.u32 	%r872, [%rd9+308];
	xor.b32  	%r1202, %r1202, %r872;
	ld.global.u32 	%r873, [%rd9+312];
	xor.b32  	%r1201, %r1201, %r873;
	ld.global.u32 	%r874, [%rd9+316];
	xor.b32  	%r1200, %r1200, %r874;
$L__BB1_86:
	add.s32 	%r1291, %r1291, 16;
	setp.ne.s32 	%p49, %r1291, 32;
	@%p49 bra 	$L__BB1_54;
	mad.lo.s32 	%r875, %r1285, -31, %r202;
	add.s32 	%r1285, %r875, 1;
	setp.ne.s32 	%p50, %r1285, 5;
	@%p50 bra 	$L__BB1_53;
	st.local.u32 	[%rd3+4], %r1204;
	st.local.v2.u32 	[%rd3+8], {%r1203, %r1202};
	st.local.v2.u32 	[%rd3+16], {%r1201, %r1200};
	setp.ne.s64 	%p51, %rd6, 3;
	@%p51 bra 	$L__BB1_126;
	mov.b32 	%r1200, 0;
	mov.u32 	%r1201, %r1200;
	mov.u32 	%r1202, %r1200;
	mov.u32 	%r1203, %r1200;
	mov.u32 	%r1204, %r1200;
	mov.u32 	%r1377, %r1200;
$L__BB1_90:
	mul.wide.u32 	%rd39, %r1377, 4;
	add.s64 	%rd40, %rd3, %rd39;
	ld.local.u32 	%r377, [%rd40+4];
	shl.b32 	%r378, %r1377, 5;
	mov.b32 	%r1383, 0;
$L__BB1_91:
	.pragma "nounroll";
	shr.u32 	%r878, %r377, %r1383;
	and.b32  	%r879, %r878, 1;
	setp.eq.b32 	%p52, %r879, 1;
	not.pred 	%p53, %p52;
	add.s32 	%r880, %r378, %r1383;
	mul.lo.s32 	%r881, %r880, 5;
	mul.wide.u32 	%rd41, %r881, 4;
	add.s64 	%rd10, %rd7, %rd41;
	@%p53 bra 	$L__BB1_93;
	ld.global.u32 	%r882, [%rd10];
	xor.b32  	%r1204, %r1204, %r882;
	ld.global.u32 	%r883, [%rd10+4];
	xor.b32  	%r1203, %r1203, %r883;
	ld.global.u32 	%r884, [%rd10+8];
	xor.b32  	%r1202, %r1202, %r884;
	ld.global.u32 	%r885, [%rd10+12];
	xor.b32  	%r1201, %r1201, %r885;
	ld.global.u32 	%r886, [%rd10+16];
	xor.b32  	%r1200, %r1200, %r886;
$L__BB1_93:
	and.b32  	%r888, %r878, 2;
	setp.eq.s32 	%p54, %r888, 0;
	@%p54 bra 	$L__BB1_95;
	ld.global.u32 	%r889, [%rd10+20];
	xor.b32  	%r1204, %r1204, %r889;
	ld.global.u32 	%r890, [%rd10+24];
	xor.b32  	%r1203, %r1203, %r890;
	ld.global.u32 	%r891, [%rd10+28];
	xor.b32  	%r1202, %r1202, %r891;
	ld.global.u32 	%r892, [%rd10+32];
	xor.b32  	%r1201, %r1201, %r892;
	ld.global.u32 	%r893, [%rd10+36];
	xor.b32  	%r1200, %r1200, %r893;
$L__BB1_95:
	and.b32  	%r895, %r878, 4;
	setp.eq.s32 	%p55, %r895, 0;
	@%p55 bra 	$L__BB1_97;
	ld.global.u32 	%r896, [%rd10+40];
	xor.b32  	%r1204, %r1204, %r896;
	ld.global.u32 	%r897, [%rd10+44];
	xor.b32  	%r1203, %r1203, %r897;
	ld.global.u32 	%r898, [%rd10+48];
	xor.b32  	%r1202, %r1202, %r898;
	ld.global.u32 	%r899, [%rd10+52];
	xor.b32  	%r1201, %r1201, %r899;
	ld.global.u32 	%r900, [%rd10+56];
	xor.b32  	%r1200, %r1200, %r900;
$L__BB1_97:
	and.b32  	%r902, %r878, 8;
	setp.eq.s32 	%p56, %r902, 0;
	@%p56 bra 	$L__BB1_99;
	ld.global.u32 	%r903, [%rd10+60];
	xor.b32  	%r1204, %r1204, %r903;
	ld.global.u32 	%r904, [%rd10+64];
	xor.b32  	%r1203, %r1203, %r904;
	ld.global.u32 	%r905, [%rd10+68];
	xor.b32  	%r1202, %r1202, %r905;
	ld.global.u32 	%r906, [%rd10+72];
	xor.b32  	%r1201, %r1201, %r906;
	ld.global.u32 	%r907, [%rd10+76];
	xor.b32  	%r1200, %r1200, %r907;
$L__BB1_99:
	and.b32  	%r909, %r878, 16;
	setp.eq.s32 	%p57, %r909, 0;
	@%p57 bra 	$L__BB1_101;
	ld.global.u32 	%r910, [%rd10+80];
	xor.b32  	%r1204, %r1204, %r910;
	ld.global.u32 	%r911, [%rd10+84];
	xor.b32  	%r1203, %r1203, %r911;
	ld.global.u32 	%r912, [%rd10+88];
	xor.b32  	%r1202, %r1202, %r912;
	ld.global.u32 	%r913, [%rd10+92];
	xor.b32  	%r1201, %r1201, %r913;
	ld.global.u32 	%r914, [%rd10+96];
	xor.b32  	%r1200, %r1200, %r914;
$L__BB1_101:
	and.b32  	%r916, %r878, 32;
	setp.eq.s32 	%p58, %r916, 0;
	@%p58 bra 	$L__BB1_103;
	ld.global.u32 	%r917, [%rd10+100];
	xor.b32  	%r1204, %r1204, %r917;
	ld.global.u32 	%r918, [%rd10+104];
	xor.b32  	%r1203, %r1203, %r918;
	ld.global.u32 	%r919, [%rd10+108];
	xor.b32  	%r1202, %r1202, %r919;
	ld.global.u32 	%r920, [%rd10+112];
	xor.b32  	%r1201, %r1201, %r920;
	ld.global.u32 	%r921, [%rd10+116];
	xor.b32  	%r1200, %r1200, %r921;
$L__BB1_103:
	and.b32  	%r923, %r878, 64;
	setp.eq.s32 	%p59, %r923, 0;
	@%p59 bra 	$L__BB1_105;
	ld.global.u32 	%r924, [%rd10+120];
	xor.b32  	%r1204, %r1204, %r924;
	ld.global.u32 	%r925, [%rd10+124];
	xor.b32  	%r1203, %r1203, %r925;
	ld.global.u32 	%r926, [%rd10+128];
	xor.b32  	%r1202, %r1202, %r926;
	ld.global.u32 	%r927, [%rd10+132];
	xor.b32  	%r1201, %r1201, %r927;
	ld.global.u32 	%r928, [%rd10+136];
	xor.b32  	%r1200, %r1200, %r928;
$L__BB1_105:
	and.b32  	%r930, %r878, 128;
	setp.eq.s32 	%p60, %r930, 0;
	@%p60 bra 	$L__BB1_107;
	ld.global.u32 	%r931, [%rd10+140];
	xor.b32  	%r1204, %r1204, %r931;
	ld.global.u32 	%r932, [%rd10+144];
	xor.b32  	%r1203, %r1203, %r932;
	ld.global.u32 	%r933, [%rd10+148];
	xor.b32  	%r1202, %r1202, %r933;
	ld.global.u32 	%r934, [%rd10+152];
	xor.b32  	%r1201, %r1201, %r934;
	ld.global.u32 	%r935, [%rd10+156];
	xor.b32  	%r1200, %r1200, %r935;
$L__BB1_107:
	and.b32  	%r937, %r878, 256;
	setp.eq.s32 	%p61, %r937, 0;
	@%p61 bra 	$L__BB1_109;
	ld.global.u32 	%r938, [%rd10+160];
	xor.b32  	%r1204, %r1204, %r938;
	ld.global.u32 	%r939, [%rd10+164];
	xor.b32  	%r1203, %r1203, %r939;
	ld.global.u32 	%r940, [%rd10+168];
	xor.b32  	%r1202, %r1202, %r940;
	ld.global.u32 	%r941, [%rd10+172];
	xor.b32  	%r1201, %r1201, %r941;
	ld.global.u32 	%r942, [%rd10+176];
	xor.b32  	%r1200, %r1200, %r942;
$L__BB1_109:
	and.b32  	%r944, %r878, 512;
	setp.eq.s32 	%p62, %r944, 0;
	@%p62 bra 	$L__BB1_111;
	ld.global.u32 	%r945, [%rd10+180];
	xor.b32  	%r1204, %r1204, %r945;
	ld.global.u32 	%r946, [%rd10+184];
	xor.b32  	%r1203, %r1203, %r946;
	ld.global.u32 	%r947, [%rd10+188];
	xor.b32  	%r1202, %r1202, %r947;
	ld.global.u32 	%r948, [%rd10+192];
	xor.b32  	%r1201, %r1201, %r948;
	ld.global.u32 	%r949, [%rd10+196];
	xor.b32  	%r1200, %r1200, %r949;
$L__BB1_111:
	and.b32  	%r951, %r878, 1024;
	setp.eq.s32 	%p63, %r951, 0;
	@%p63 bra 	$L__BB1_113;
	ld.global.u32 	%r952, [%rd10+200];
	xor.b32  	%r1204, %r1204, %r952;
	ld.global.u32 	%r953, [%rd10+204];
	xor.b32  	%r1203, %r1203, %r953;
	ld.global.u32 	%r954, [%rd10+208];
	xor.b32  	%r1202, %r1202, %r954;
	ld.global.u32 	%r955, [%rd10+212];
	xor.b32  	%r1201, %r1201, %r955;
	ld.global.u32 	%r956, [%rd10+216];
	xor.b32  	%r1200, %r1200, %r956;
$L__BB1_113:
	and.b32  	%r958, %r878, 2048;
	setp.eq.s32 	%p64, %r958, 0;
	@%p64 bra 	$L__BB1_115;
	ld.global.u32 	%r959, [%rd10+220];
	xor.b32  	%r1204, %r1204, %r959;
	ld.global.u32 	%r960, [%rd10+224];
	xor.b32  	%r1203, %r1203, %r960;
	ld.global.u32 	%r961, [%rd10+228];
	xor.b32  	%r1202, %r1202, %r961;
	ld.global.u32 	%r962, [%rd10+232];
	xor.b32  	%r1201, %r1201, %r962;
	ld.global.u32 	%r963, [%rd10+236];
	xor.b32  	%r1200, %r1200, %r963;
$L__BB1_115:
	and.b32  	%r965, %r878, 4096;
	setp.eq.s32 	%p65, %r965, 0;
	@%p65 bra 	$L__BB1_117;
	ld.global.u32 	%r966, [%rd10+240];
	xor.b32  	%r1204, %r1204, %r966;
	ld.global.u32 	%r967, [%rd10+244];
	xor.b32  	%r1203, %r1203, %r967;
	ld.global.u32 	%r968, [%rd10+248];
	xor.b32  	%r1202, %r1202, %r968;
	ld.global.u32 	%r969, [%rd10+252];
	xor.b32  	%r1201, %r1201, %r969;
	ld.global.u32 	%r970, [%rd10+256];
	xor.b32  	%r1200, %r1200, %r970;
$L__BB1_117:
	and.b32  	%r972, %r878, 8192;
	setp.eq.s32 	%p66, %r972, 0;
	@%p66 bra 	$L__BB1_119;
	ld.global.u32 	%r973, [%rd10+260];
	xor.b32  	%r1204, %r1204, %r973;
	ld.global.u32 	%r974, [%rd10+264];
	xor.b32  	%r1203, %r1203, %r974;
	ld.global.u32 	%r975, [%rd10+268];
	xor.b32  	%r1202, %r1202, %r975;
	ld.global.u32 	%r976, [%rd10+272];
	xor.b32  	%r1201, %r1201, %r976;
	ld.global.u32 	%r977, [%rd10+276];
	xor.b32  	%r1200, %r1200, %r977;
$L__BB1_119:
	and.b32  	%r979, %r878, 16384;
	setp.eq.s32 	%p67, %r979, 0;
	@%p67 bra 	$L__BB1_121;
	ld.global.u32 	%r980, [%rd10+280];
	xor.b32  	%r1204, %r1204, %r980;
	ld.global.u32 	%r981, [%rd10+284];
	xor.b32  	%r1203, %r1203, %r981;
	ld.global.u32 	%r982, [%rd10+288];
	xor.b32  	%r1202, %r1202, %r982;
	ld.global.u32 	%r983, [%rd10+292];
	xor.b32  	%r1201, %r1201, %r983;
	ld.global.u32 	%r984, [%rd10+296];
	xor.b32  	%r1200, %r1200, %r984;
$L__BB1_121:
	and.b32  	%r986, %r878, 32768;
	setp.eq.s32 	%p68, %r986, 0;
	@%p68 bra 	$L__BB1_123;
	ld.global.u32 	%r987, [%rd10+300];
	xor.b32  	%r1204, %r1204, %r987;
	ld.global.u32 	%r988, [%rd10+304];
	xor.b32  	%r1203, %r1203, %r988;
	ld.global.u32 	%r989, [%rd10+308];
	xor.b32  	%r1202, %r1202, %r989;
	ld.global.u32 	%r990, [%rd10+312];
	xor.b32  	%r1201, %r1201, %r990;
	ld.global.u32 	%r991, [%rd10+316];
	xor.b32  	%r1200, %r1200, %r991;
$L__BB1_123:
	add.s32 	%r1383, %r1383, 16;
	setp.ne.s32 	%p69, %r1383, 32;
	@%p69 bra 	$L__BB1_91;
	mad.lo.s32 	%r992, %r1377, -31, %r378;
	add.s32 	%r1377, %r992, 1;
	setp.ne.s32 	%p70, %r1377, 5;
	@%p70 bra 	$L__BB1_90;
	st.local.u32 	[%rd3+4], %r1204;
	st.local.v2.u32 	[%rd3+8], {%r1203, %r1202};
	st.local.v2.u32 	[%rd3+16], {%r1201, %r1200};
$L__BB1_126:
	shr.u64 	%rd136, %rd5, 2;
	add.s32 	%r1187, %r1187, 1;
	setp.gt.u64 	%p71, %rd5, 3;
	@%p71 bra 	$L__BB1_14;
$L__BB1_127:
	setp.lt.s32 	%p72, %r607, 2;
	mov.f64 	%fd83, 0d0000000000000000;
	@%p72 bra 	$L__BB1_136;
	mul.lo.s32 	%r558, %r607, %r1;
	add.s32 	%r559, %r607, -1;
	add.s32 	%r995, %r607, -2;
	setp.lt.u32 	%p73, %r995, 3;
	mov.f64 	%fd83, 0d0000000000000000;
	mov.b32 	%r1486, 1;
	mov.b32 	%r1481, 716983765;
	@%p73 bra 	$L__BB1_131;
	mov.f64 	%fd83, 0d0000000000000000;
	mov.b32 	%r1486, 1;
	mov.b32 	%r1481, 716983765;
	cvt.s64.s32 	%rd48, %r558;
	mov.u32 	%r1477, %r1202;
	mov.u32 	%r1478, %r1203;
	mov.u32 	%r1479, %r1204;
$L__BB1_130:
	.pragma "nounroll";
	mov.u32 	%r1204, %r1200;
	sub.s32 	%r998, %r607, %r1486;
	cvt.rn.f32.s32 	%f1, %r998;
	shr.u32 	%r999, %r1479, 2;
	xor.b32  	%r1000, %r999, %r1479;
	shl.b32 	%r1001, %r1204, 4;
	shl.b32 	%r1002, %r1000, 1;
	xor.b32  	%r1003, %r1002, %r1001;
	xor.b32  	%r1004, %r1003, %r1000;
	xor.b32  	%r1203, %r1004, %r1204;
	add.s32 	%r1005, %r1481, %r1203;
	add.s32 	%r1006, %r1005, 362437;
	cvt.rn.f32.u32 	%f2, %r1006;
	fma.rn.f32 	%f3, %f2, 0f2F800000, 0f2F000000;
	cvt.rn.f32.u32 	%f4, %r1486;
	fma.rn.f32 	%f5, %f3, %f1, %f4;
	cvt.rzi.s32.f32 	%r1007, %f5;
	add.s32 	%r1008, %r1486, %r558;
	mul.wide.s32 	%rd42, %r1008, 4;
	add.s64 	%rd43, %rd2, %rd42;
	add.s32 	%r1009, %r1007, %r558;
	mul.wide.s32 	%rd44, %r1009, 4;
	add.s64 	%rd45, %rd2, %rd44;
	ld.global.u32 	%r1010, [%rd43];
	ld.global.u32 	%r1011, [%rd45];
	st.global.u32 	[%rd43], %r1011;
	st.global.u32 	[%rd45], %r1010;
	ld.global.u32 	%r1012, [%rd43+-4];
	ld.global.u32 	%r1013, [%rd43];
	mad.lo.s32 	%r1014, %r1012, %r607, %r1013;
	mul.wide.s32 	%rd46, %r1014, 8;
	add.s64 	%rd47, %rd1, %rd46;
	ld.global.f64 	%fd33, [%rd47];
	add.f64 	%fd34, %fd83, %fd33;
	add.s32 	%r1015, %r1486, 1;
	sub.s32 	%r1016, %r607, %r1015;
	cvt.rn.f32.s32 	%f6, %r1016;
	shr.u32 	%r1017, %r1478, 2;
	xor.b32  	%r1018, %r1017, %r1478;
	shl.b32 	%r1019, %r1203, 4;
	shl.b32 	%r1020, %r1018, 1;
	xor.b32  	%r1021, %r1020, %r1019;
	xor.b32  	%r1022, %r1021, %r1018;
	xor.b32  	%r1202, %r1022, %r1203;
	add.s32 	%r1023, %r1481, %r1202;
	add.s32 	%r1024, %r1023, 724874;
	cvt.rn.f32.u32 	%f7, %r1024;
	fma.rn.f32 	%f8, %f7, 0f2F800000, 0f2F000000;
	cvt.rn.f32.u32 	%f9, %r1015;
	fma.rn.f32 	%f10, %f8, %f6, %f9;
	cvt.rzi.s32.f32 	%r1025, %f10;
	cvt.s64.s32 	%rd49, %r1486;
	add.s64 	%rd50, %rd49, %rd48;
	shl.b64 	%rd51, %rd50, 2;
	add.s64 	%rd52, %rd2, %rd51;
	add.s32 	%r1026, %r1025, %r558;
	mul.wide.s32 	%rd53, %r1026, 4;
	add.s64 	%rd54, %rd2, %rd53;
	ld.global.u32 	%r1027, [%rd52+4];
	ld.global.u32 	%r1028, [%rd54];
	st.global.u32 	[%rd52+4], %r1028;
	st.global.u32 	[%rd54], %r1027;
	ld.global.u32 	%r1029, [%rd43];
	ld.global.u32 	%r1030, [%rd52+4];
	mad.lo.s32 	%r1031, %r1029, %r607, %r1030;
	mul.wide.s32 	%rd55, %r1031, 8;
	add.s64 	%rd56, %rd1, %rd55;
	ld.global.f64 	%fd35, [%rd56];
	add.f64 	%fd36, %fd34, %fd35;
	add.s32 	%r1032, %r1486, 2;
	sub.s32 	%r1033, %r607, %r1032;
	cvt.rn.f32.s32 	%f11, %r1033;
	shr.u32 	%r1034, %r1477, 2;
	xor.b32  	%r1035, %r1034, %r1477;
	shl.b32 	%r1036, %r1202, 4;
	shl.b32 	%r1037, %r1035, 1;
	xor.b32  	%r1038, %r1037, %r1036;
	xor.b32  	%r1039, %r1038, %r1035;
	xor.b32  	%r569, %r1039, %r1202;
	add.s32 	%r1040, %r1481, %r569;
	add.s32 	%r1041, %r1040, 1087311;
	cvt.rn.f32.u32 	%f12, %r1041;
	fma.rn.f32 	%f13, %f12, 0f2F800000, 0f2F000000;
	cvt.rn.f32.u32 	%f14, %r1032;
	fma.rn.f32 	%f15, %f13, %f11, %f14;
	cvt.rzi.s32.f32 	%r1042, %f15;
	add.s32 	%r1043, %r1042, %r558;
	mul.wide.s32 	%rd57, %r1043, 4;
	add.s64 	%rd58, %rd2, %rd57;
	ld.global.u32 	%r1044, [%rd52+8];
	ld.global.u32 	%r1045, [%rd58];
	st.global.u32 	[%rd52+8], %r1045;
	st.global.u32 	[%rd58], %r1044;
	ld.global.u32 	%r1046, [%rd52+4];
	ld.global.u32 	%r1047, [%rd52+8];
	mad.lo.s32 	%r1048, %r1046, %r607, %r1047;
	mul.wide.s32 	%rd59, %r1048, 8;
	add.s64 	%rd60, %rd1, %rd59;
	ld.global.f64 	%fd37, [%rd60];
	add.f64 	%fd38, %fd36, %fd37;
	add.s32 	%r1049, %r1486, 3;
	sub.s32 	%r1050, %r607, %r1049;
	cvt.rn.f32.s32 	%f16, %r1050;
	shr.u32 	%r1051, %r1201, 2;
	xor.b32  	%r1052, %r1051, %r1201;
	shl.b32 	%r1053, %r569, 4;
	shl.b32 	%r1054, %r1052, 1;
	xor.b32  	%r1055, %r1054, %r1053;
	xor.b32  	%r1056, %r1055, %r1052;
	xor.b32  	%r1200, %r1056, %r569;
	add.s32 	%r1481, %r1481, 1449748;
	add.s32 	%r1057, %r1200, %r1481;
	cvt.rn.f32.u32 	%f17, %r1057;
	fma.rn.f32 	%f18, %f17, 0f2F800000, 0f2F000000;
	cvt.rn.f32.u32 	%f19, %r1049;
	fma.rn.f32 	%f20, %f18, %f16, %f19;
	cvt.rzi.s32.f32 	%r1058, %f20;
	add.s32 	%r1059, %r1058, %r558;
	mul.wide.s32 	%rd61, %r1059, 4;
	add.s64 	%rd62, %rd2, %rd61;
	ld.global.u32 	%r1060, [%rd52+12];
	ld.global.u32 	%r1061, [%rd62];
	st.global.u32 	[%rd52+12], %r1061;
	st.global.u32 	[%rd62], %r1060;
	ld.global.u32 	%r1062, [%rd52+8];
	ld.global.u32 	%r1063, [%rd52+12];
	mad.lo.s32 	%r1064, %r1062, %r607, %r1063;
	mul.wide.s32 	%rd63, %r1064, 8;
	add.s64 	%rd64, %rd1, %rd63;
	ld.global.f64 	%fd39, [%rd64];
	add.f64 	%fd83, %fd38, %fd39;
	add.s32 	%r1486, %r1486, 4;
	and.b32  	%r1065, %r559, -4;
	setp.ne.s32 	%p74, %r1049, %r1065;
	mov.u32 	%r1201, %r569;
	mov.u32 	%r1477, %r1202;
	mov.u32 	%r1478, %r1203;
	mov.u32 	%r1479, %r1204;
	@%p74 bra 	$L__BB1_130;
$L__BB1_131:
	and.b32  	%r579, %r559, 3;
	setp.eq.s32 	%p75, %r579, 0;
	@%p75 bra 	$L__BB1_136;
	setp.eq.s32 	%p76, %r579, 1;
	@%p76 bra 	$L__BB1_134;
	sub.s32 	%r1066, %r607, %r1486;
	cvt.rn.f32.s32 	%f21, %r1066;
	shr.u32 	%r1067, %r1204, 2;
	xor.b32  	%r1068, %r1067, %r1204;
	shl.b32 	%r1069, %r1200, 4;
	shl.b32 	%r1070, %r1068, 1;
	xor.b32  	%r1071, %r1070, %r1069;
	xor.b32  	%r1072, %r1071, %r1068;
	xor.b32  	%r1073, %r1072, %r1200;
	add.s32 	%r1074, %r1481, %r1073;
	add.s32 	%r1075, %r1074, 362437;
	cvt.rn.f32.u32 	%f22, %r1075;
	fma.rn.f32 	%f23, %f22, 0f2F800000, 0f2F000000;
	cvt.rn.f32.u32 	%f24, %r1486;
	fma.rn.f32 	%f25, %f23, %f21, %f24;
	cvt.rzi.s32.f32 	%r1076, %f25;
	add.s32 	%r1077, %r1486, %r558;
	mul.wide.s32 	%rd65, %r1077, 4;
	add.s64 	%rd66, %rd2, %rd65;
	add.s32 	%r1078, %r1076, %r558;
	mul.wide.s32 	%rd67, %r1078, 4;
	add.s64 	%rd68, %rd2, %rd67;
	ld.global.u32 	%r1079, [%rd66];
	ld.global.u32 	%r1080, [%rd68];
	st.global.u32 	[%rd66], %r1080;
	st.global.u32 	[%rd68], %r1079;
	ld.global.u32 	%r1081, [%rd66+-4];
	ld.global.u32 	%r1082, [%rd66];
	mad.lo.s32 	%r1083, %r1081, %r607, %r1082;
	mul.wide.s32 	%rd69, %r1083, 8;
	add.s64 	%rd70, %rd1, %rd69;
	ld.global.f64 	%fd41, [%rd70];
	add.f64 	%fd42, %fd83, %fd41;
	add.s32 	%r1084, %r1486, 1;
	sub.s32 	%r1085, %r607, %r1084;
	cvt.rn.f32.s32 	%f26, %r1085;
	shr.u32 	%r1086, %r1203, 2;
	xor.b32  	%r1087, %r1086, %r1203;
	shl.b32 	%r1088, %r1073, 4;
	shl.b32 	%r1089, %r1087, 1;
	xor.b32  	%r1090, %r1089, %r1088;
	xor.b32  	%r1091, %r1090, %r1087;
	xor.b32  	%r1200, %r1091, %r1073;
	add.s32 	%r1481, %r1481, 724874;
	add.s32 	%r1092, %r1200, %r1481;
	cvt.rn.f32.u32 	%f27, %r1092;
	fma.rn.f32 	%f28, %f27, 0f2F800000, 0f2F000000;
	cvt.rn.f32.u32 	%f29, %r1084;
	fma.rn.f32 	%f30, %f28, %f26, %f29;
	cvt.rzi.s32.f32 	%r1093, %f30;
	cvt.s64.s32 	%rd71, %r558;
	cvt.s64.s32 	%rd72, %r1486;
	add.s64 	%rd73, %rd72, %rd71;
	shl.b64 	%rd74, %rd73, 2;
	add.s64 	%rd75, %rd2, %rd74;
	add.s32 	%r1094, %r1093, %r558;
	mul.wide.s32 	%rd76, %r1094, 4;
	add.s64 	%rd77, %rd2, %rd76;
	ld.global.u32 	%r1095, [%rd75+4];
	ld.global.u32 	%r1096, [%rd77];
	st.global.u32 	[%rd75+4], %r1096;
	st.global.u32 	[%rd77], %r1095;
	ld.global.u32 	%r1097, [%rd66];
	ld.global.u32 	%r1098, [%rd75+4];
	mad.lo.s32 	%r1099, %r1097, %r607, %r1098;
	mul.wide.s32 	%rd78, %r1099, 8;
	add.s64 	%rd79, %rd1, %rd78;
	ld.global.f64 	%fd43, [%rd79];
	add.f64 	%fd83, %fd42, %fd43;
	add.s32 	%r1486, %r1486, 2;
	mov.u32 	%r1204, %r1202;
$L__BB1_134:
	and.b32  	%r1100, %r559, 1;
	setp.eq.b32 	%p77, %r1100, 1;
	not.pred 	%p78, %p77;
	@%p78 bra 	$L__BB1_136;
	sub.s32 	%r1101, %r607, %r1486;
	cvt.rn.f32.s32 	%f31, %r1101;
	shr.u32 	%r1102, %r1204, 2;
	xor.b32  	%r1103, %r1102, %r1204;
	shl.b32 	%r1104, %r1200, 4;
	shl.b32 	%r1105, %r1103, 1;
	xor.b32  	%r1106, %r1105, %r1104;
	xor.b32  	%r1107, %r1106, %r1103;
	xor.b32  	%r1108, %r1107, %r1200;
	add.s32 	%r1109, %r1481, %r1108;
	add.s32 	%r1110, %r1109, 362437;
	cvt.rn.f32.u32 	%f32, %r1110;
	fma.rn.f32 	%f33, %f32, 0f2F800000, 0f2F000000;
	cvt.rn.f32.u32 	%f34, %r1486;
	fma.rn.f32 	%f35, %f33, %f31, %f34;
	cvt.rzi.s32.f32 	%r1111, %f35;
	add.s32 	%r1112, %r1486, %r558;
	mul.wide.s32 	%rd80, %r1112, 4;
	add.s64 	%rd81, %rd2, %rd80;
	add.s32 	%r1113, %r1111, %r558;
	mul.wide.s32 	%rd82, %r1113, 4;
	add.s64 	%rd83, %rd2, %rd82;
	ld.global.u32 	%r1114, [%rd81];
	ld.global.u32 	%r1115, [%rd83];
	st.global.u32 	[%rd81], %r1115;
	st.global.u32 	[%rd83], %r1114;
	ld.global.u32 	%r1116, [%rd81+-4];
	ld.global.u32 	%r1117, [%rd81];
	mad.lo.s32 	%r1118, %r1116, %r607, %r1117;
	mul.wide.s32 	%rd84, %r1118, 8;
	add.s64 	%rd85, %rd1, %rd84;
	ld.global.f64 	%fd44, [%rd85];
	add.f64 	%fd83, %fd83, %fd44;
$L__BB1_136:
	setp.lt.s32 	%p79, %r607, 2;
	mul.lo.s32 	%r587, %r607, %r1;
	mul.wide.s32 	%rd86, %r587, 4;
	add.s64 	%rd12, %rd2, %rd86;
	ld.global.u32 	%r1119, [%rd12];
	mul.lo.s32 	%r588, %r1119, %r607;
	add.s32 	%r589, %r607, -1;
	mul.wide.s32 	%rd87, %r589, 4;
	add.s64 	%rd13, %rd12, %rd87;
	ld.global.u32 	%r1120, [%rd13];
	add.s32 	%r1121, %r588, %r1120;
	mul.wide.s32 	%rd88, %r1121, 8;
	add.s64 	%rd89, %rd1, %rd88;
	ld.global.f64 	%fd45, [%rd89];
	add.f64 	%fd95, %fd83, %fd45;
	@%p79 bra 	$L__BB1_156;
	and.b32  	%r590, %r589, 7;
	add.s64 	%rd91, %rd86, %rd2;
	add.s64 	%rd14, %rd91, 16;
	mov.b32 	%r1491, 1;
$L__BB1_138:
	add.s32 	%r592, %r1491, 1;
	setp.ge.s32 	%p80, %r592, %r607;
	@%p80 bra 	$L__BB1_155;
	mul.wide.u32 	%rd92, %r1491, 4;
	add.s64 	%rd15, %rd12, %rd92;
	mov.u32 	%r1492, %r592;
	mov.f64 	%fd85, %fd95;
$L__BB1_140:
	add.s32 	%r1124, %r607, -2;
	setp.lt.u32 	%p81, %r1124, 7;
	mul.wide.u32 	%rd93, %r1492, 4;
	add.s64 	%rd16, %rd12, %rd93;
	ld.global.u32 	%r594, [%rd15];
	ld.global.u32 	%r1125, [%rd16];
	st.global.u32 	[%rd15], %r1125;
	st.global.u32 	[%rd16], %r594;
	mov.f64 	%fd93, 0d0000000000000000;
	mov.b32 	%r1496, 1;
	@%p81 bra 	$L__BB1_144;
	add.s32 	%r1127, %r607, -1;
	and.b32  	%r1128, %r1127, -8;
	neg.s32 	%r1494, %r1128;
	mov.f64 	%fd93, 0d0000000000000000;
	mov.b32 	%r1493, 0;
	mov.u64 	%rd137, %rd14;
$L__BB1_142:
	.pragma "nounroll";
	ld.global.u32 	%r1129, [%rd137+-16];
	ld.global.u32 	%r1130, [%rd137+-12];
	mad.lo.s32 	%r1131, %r1129, %r607, %r1130;
	mul.wide.s32 	%rd94, %r1131, 8;
	add.s64 	%rd95, %rd1, %rd94;
	ld.global.f64 	%fd49, [%rd95];
	add.f64 	%fd50, %fd93, %fd49;
	ld.global.u32 	%r1132, [%rd137+-8];
	mad.lo.s32 	%r1133, %r1130, %r607, %r1132;
	mul.wide.s32 	%rd96, %r1133, 8;
	add.s64 	%rd97, %rd1, %rd96;
	ld.global.f64 	%fd51, [%rd97];
	add.f64 	%fd52, %fd50, %fd51;
	ld.global.u32 	%r1134, [%rd137+-4];
	mad.lo.s32 	%r1135, %r1132, %r607, %r1134;
	mul.wide.s32 	%rd98, %r1135, 8;
	add.s64 	%rd99, %rd1, %rd98;
	ld.global.f64 	%fd53, [%rd99];
	add.f64 	%fd54, %fd52, %fd53;
	ld.global.u32 	%r1136, [%rd137];
	mad.lo.s32 	%r1137, %r1134, %r607, %r1136;
	mul.wide.s32 	%rd100, %r1137, 8;
	add.s64 	%rd101, %rd1, %rd100;
	ld.global.f64 	%fd55, [%rd101];
	add.f64 	%fd56, %fd54, %fd55;
	ld.global.u32 	%r1138, [%rd137+4];
	mad.lo.s32 	%r1139, %r1136, %r607, %r1138;
	mul.wide.s32 	%rd102, %r1139, 8;
	add.s64 	%rd103, %rd1, %rd102;
	ld.global.f64 	%fd57, [%rd103];
	add.f64 	%fd58, %fd56, %fd57;
	ld.global.u32 	%r1140, [%rd137+8];
	mad.lo.s32 	%r1141, %r1138, %r607, %r1140;
	mul.wide.s32 	%rd104, %r1141, 8;
	add.s64 	%rd105, %rd1, %rd104;
	ld.global.f64 	%fd59, [%rd105];
	add.f64 	%fd60, %fd58, %fd59;
	ld.global.u32 	%r1142, [%rd137+12];
	mad.lo.s32 	%r1143, %r1140, %r607, %r1142;
	mul.wide.s32 	%rd106, %r1143, 8;
	add.s64 	%rd107, %rd1, %rd106;
	ld.global.f64 	%fd61, [%rd107];
	add.f64 	%fd62, %fd60, %fd61;
	ld.global.u32 	%r1144, [%rd137+16];
	mad.lo.s32 	%r1145, %r1142, %r607, %r1144;
	mul.wide.s32 	%rd108, %r1145, 8;
	add.s64 	%rd109, %rd1, %rd108;
	ld.global.f64 	%fd63, [%rd109];
	add.f64 	%fd93, %fd62, %fd63;
	add.s32 	%r1494, %r1494, 8;
	add.s32 	%r1493, %r1493, 8;
	add.s64 	%rd137, %rd137, 32;
	setp.ne.s32 	%p82, %r1494, 0;
	@%p82 bra 	$L__BB1_142;
	add.s32 	%r1496, %r1493, 1;
$L__BB1_144:
	setp.eq.s32 	%p83, %r590, 0;
	@%p83 bra 	$L__BB1_152;
	add.s32 	%r1146, %r607, -1;
	and.b32  	%r1147, %r1146, 7;
	add.s32 	%r1148, %r1147, -1;
	setp.lt.u32 	%p84, %r1148, 3;
	@%p84 bra 	$L__BB1_147;
	mul.wide.s32 	%rd110, %r1496, 4;
	add.s64 	%rd111, %rd12, %rd110;
	ld.global.u32 	%r1149, [%rd111+-4];
	ld.global.u32 	%r1150, [%rd111];
	mad.lo.s32 	%r1151, %r1149, %r607, %r1150;
	mul.wide.s32 	%rd112, %r1151, 8;
	add.s64 	%rd113, %rd1, %rd112;
	ld.global.f64 	%fd65, [%rd113];
	add.f64 	%fd66, %fd93, %fd65;
	ld.global.u32 	%r1152, [%rd111+4];
	mad.lo.s32 	%r1153, %r1150, %r607, %r1152;
	mul.wide.s32 	%rd114, %r1153, 8;
	add.s64 	%rd115, %rd1, %rd114;
	ld.global.f64 	%fd67, [%rd115];
	add.f64 	%fd68, %fd66, %fd67;
	ld.global.u32 	%r1154, [%rd111+8];
	mad.lo.s32 	%r1155, %r1152, %r607, %r1154;
	mul.wide.s32 	%rd116, %r1155, 8;
	add.s64 	%rd117, %rd1, %rd116;
	ld.global.f64 	%fd69, [%rd117];
	add.f64 	%fd70, %fd68, %fd69;
	ld.global.u32 	%r1156, [%rd111+12];
	mad.lo.s32 	%r1157, %r1154, %r607, %r1156;
	mul.wide.s32 	%rd118, %r1157, 8;
	add.s64 	%rd119, %rd1, %rd118;
	ld.global.f64 	%fd71, [%rd119];
	add.f64 	%fd93, %fd70, %fd71;
	add.s32 	%r1496, %r1496, 4;
$L__BB1_147:
	and.b32  	%r1159, %r1146, 3;
	setp.eq.s32 	%p85, %r1159, 0;
	@%p85 bra 	$L__BB1_152;
	setp.eq.s32 	%p86, %r1159, 1;
	@%p86 bra 	$L__BB1_150;
	mul.wide.s32 	%rd120, %r1496, 4;
	add.s64 	%rd121, %rd12, %rd120;
	ld.global.u32 	%r1162, [%rd121+-4];
	ld.global.u32 	%r1163, [%rd121];
	mad.lo.s32 	%r1164, %r1162, %r607, %r1163;
	mul.wide.s32 	%rd122, %r1164, 8;
	add.s64 	%rd123, %rd1, %rd122;
	ld.global.f64 	%fd73, [%rd123];
	add.f64 	%fd74, %fd93, %fd73;
	ld.global.u32 	%r1165, [%rd121+4];
	mad.lo.s32 	%r1166, %r1163, %r607, %r1165;
	mul.wide.s32 	%rd124, %r1166, 8;
	add.s64 	%rd125, %rd1, %rd124;
	ld.global.f64 	%fd75, [%rd125];
	add.f64 	%fd93, %fd74, %fd75;
	add.s32 	%r1496, %r1496, 2;
$L__BB1_150:
	and.b32  	%r1167, %r607, 1;
	setp.eq.b32 	%p87, %r1167, 1;
	@%p87 bra 	$L__BB1_152;
	mul.wide.s32 	%rd126, %r1496, 4;
	add.s64 	%rd127, %rd12, %rd126;
	ld.global.u32 	%r1168, [%rd127+-4];
	ld.global.u32 	%r1169, [%rd127];
	mad.lo.s32 	%r1170, %r1168, %r607, %r1169;
	mul.wide.s32 	%rd128, %r1170, 8;
	add.s64 	%rd129, %rd1, %rd128;
	ld.global.f64 	%fd76, [%rd129];
	add.f64 	%fd93, %fd93, %fd76;
$L__BB1_152:
	ld.global.u32 	%r1171, [%rd13];
	add.s32 	%r1172, %r588, %r1171;
	mul.wide.s32 	%rd130, %r1172, 8;
	add.s64 	%rd131, %rd1, %rd130;
	ld.global.f64 	%fd77, [%rd131];
	add.f64 	%fd95, %fd93, %fd77;
	setp.lt.f64 	%p88, %fd95, %fd85;
	@%p88 bra 	$L__BB1_154;
	ld.global.u32 	%r1173, [%rd15];
	st.global.u32 	[%rd16], %r1173;
	st.global.u32 	[%rd15], %r594;
	mov.f64 	%fd95, %fd85;
$L__BB1_154:
	add.s32 	%r1492, %r1492, 1;
	setp.ne.s32 	%p89, %r1492, %r607;
	mov.f64 	%fd85, %fd95;
	@%p89 bra 	$L__BB1_140;
$L__BB1_155:
	setp.ne.s32 	%p90, %r592, %r607;
	mov.u32 	%r1491, %r592;
	@%p90 bra 	$L__BB1_138;
$L__BB1_156:
	ld.param.u64 	%rd135, [_Z7opt_solPiPdS0_i_param_1];
	cvta.to.global.u64 	%rd132, %rd135;
	mov.u32 	%r1175, %ntid.x;
	mov.u32 	%r1176, %tid.x;
	mad.lo.s32 	%r1177, %r608, %r1175, %r1176;
	mul.wide.s32 	%rd133, %r1177, 8;
	add.s64 	%rd134, %rd132, %rd133;
	st.global.f64 	[%rd134], %fd95;
	ret;

}
	// .globl	_ZN6thrust24THRUST_300001_SM_1000_NS8cuda_cub4core6detail13_kernel_agentINS1_8__reduce11ReduceAgentINS0_12zip_iteratorIN4cuda3std3__45tupleIJNS0_6detail15normal_iteratorINS0_10device_ptrIdEEEENS0_17counting_iteratorIlNS0_11use_defaultESI_SI_EEEEEEEPNSB_IJdlEEESM_iNS1_9__extrema9arg_min_fIdlNSA_4lessIdEEEEEEJSL_SN_iSS_EEEvDpT0_
.visible .entry _ZN6thrust24THRUST_300001_SM_1000_NS8cuda_cub4core6detail13_kernel_agentINS1_8__reduce11ReduceAgentINS0_12zip_iteratorIN4cuda3std3__45tupleIJNS0_6detail15normal_iteratorINS0_10device_ptrIdEEEENS0_17counting_iteratorIlNS0_11use_defaultESI_SI_EEEEEEEPNSB_IJdlEEESM_iNS1_9__extrema9arg_min_fIdlNSA_4lessIdEEEEEEJSL_SN_iSS_EEEvDpT0_(
	.param .align 8 .b8 _ZN6thrust24THRUST_300001_SM_1000_NS8cuda_cub4core6detail13_kernel_agentINS1_8__reduce11ReduceAgentINS0_12zip_iteratorIN4cuda3std3__45tupleIJNS0_6detail15normal_iteratorINS0_10device_ptrIdEEEENS0_17counting_iteratorIlNS0_11use_defaultESI_SI_EEEEEEEPNSB_IJdlEEESM_iNS1_9__extrema9arg_min_fIdlNSA_4lessIdEEEEEEJSL_SN_iSS_EEEvDpT0__param_0[16],
	.param .u64 .ptr .align 1 _ZN6thrust24THRUST_300001_SM_1000_NS8cuda_cub4core6detail13_kernel_agentINS1_8__reduce11ReduceAgentINS0_12zip_iteratorIN4cuda3std3__45tupleIJNS0_6detail15normal_iteratorINS0_10device_ptrIdEEEENS0_17counting_iteratorIlNS0_11use_defaultESI_SI_EEEEEEEPNSB_IJdlEEESM_iNS1_9__extrema9arg_min_fIdlNSA_4lessIdEEEEEEJSL_SN_iSS_EEEvDpT0__param_1,
	.param .u32 _ZN6thrust24THRUST_300001_SM_1000_NS8cuda_cub4core6detail13_kernel_agentINS1_8__reduce11ReduceAgentINS0_12zip_iteratorIN4cuda3std3__45tupleIJNS0_6detail15normal_iteratorINS0_10device_ptrIdEEEENS0_17counting_iteratorIlNS0_11use_defaultESI_SI_EEEEEEEPNSB_IJdlEEESM_iNS1_9__extrema9arg_min_fIdlNSA_4lessIdEEEEEEJSL_SN_iSS_EEEvDpT0__param_2,
	.param .align 1 .b8 _ZN6thrust24THRUST_300001_SM_1000_NS8cuda_cub4core6detail13_kernel_agentINS1_8__reduce11ReduceAgentINS0_12zip_iteratorIN4cuda3std3__45tupleIJNS0_6detail15normal_iteratorINS0_10device_ptrIdEEEENS0_17counting_iteratorIlNS0_11use_defaultESI_SI_EEEEEEEPNSB_IJdlEEESM_iNS1_9__extrema9arg_min_fIdlNSA_4lessIdEEEEEEJSL_SN_iSS_EEEvDpT0__param_3[1]
)
.maxntid 256
{
	.reg .pred 	%p<223>;
	.reg .b32 	%r<400>;
	.reg .b64 	%rd<357>;
	.reg .b64 	%fd<243>;

	ld.param.u64 	%rd201, [_ZN6thrust24THRUST_300001_SM_1000_NS8cuda_cub4core6detail13_kernel_agentINS1_8__reduce11ReduceAgentINS0_12zip_iteratorIN4cuda3std3__45tupleIJNS0_6detail15normal_iteratorINS0_10device_ptrIdEEEENS0_17counting_iteratorIlNS0_11use_defaultESI_SI_EEEEEEEPNSB_IJdlEEESM_iNS1_9__extrema9arg_min_fIdlNSA_4lessIdEEEEEEJSL_SN_iSS_EEEvDpT0__param_0+8];
	ld.param.u64 	%rd200, [_ZN6thrust24THRUST_300001_SM_1000_NS8cuda_cub4core6detail13_kernel_agentINS1_8__reduce11ReduceAgentINS0_12zip_iteratorIN4cuda3std3__45tupleIJNS0_6detail15normal_iteratorINS0_10device_ptrIdEEEENS0_17counting_iteratorIlNS0_11use_defaultESI_SI_EEEEEEEPNSB_IJdlEEESM_iNS1_9__extrema9arg_min_fIdlNSA_4lessIdEEEEEEJSL_SN_iSS_EEEvDpT0__param_0];
	ld.param.u32 	%r36, [_ZN6thrust24THRUST_300001_SM_1000_NS8cuda_cub4core6detail13_kernel_agentINS1_8__reduce11ReduceAgentINS0_12zip_iteratorIN4cuda3std3__45tupleIJNS0_6detail15normal_iteratorINS0_10device_ptrIdEEEENS0_17counting_iteratorIlNS0_11use_defaultESI_SI_EEEEEEEPNSB_IJdlEEESM_iNS1_9__extrema9arg_min_fIdlNSA_4lessIdEEEEEEJSL_SN_iSS_EEEvDpT0__param_2];
	setp.eq.s32 	%p1, %r36, 0;
	@%p1 bra 	$L__BB2_200;
	cvta.to.global.u64 	%rd1, %rd200;
	setp.gt.s32 	%p2, %r36, 1279;
	@%p2 bra 	$L__BB2_112;
	mov.u32 	%r1, %tid.x;
	setp.ge.s32 	%p96, %r1, %r36;
	mov.f64 	%fd188, 0d0000000000000000;
	mov.b64 	%rd297, 0;
	mov.u32 	%r391, %r1;
	@%p96 bra 	$L__BB2_4;
	cvt.u64.u32 	%rd253, %r1;
	mul.wide.u32 	%rd254, %r1, 8;
	add.s64 	%rd255, %rd1, %rd254;
	add.s64 	%rd297, %rd201, %rd253;
	ld.global.f64 	%fd188, [%rd255];
	add.s32 	%r391, %r1, 256;
$L__BB2_4:
	setp.ge.s32 	%p97, %r391, %r36;
	@%p97 bra 	$L__BB2_26;
	not.b32 	%r160, %r391;
	add.s32 	%r4, %r36, %r160;
	and.b32  	%r161, %r4, 768;
	setp.eq.s32 	%p98, %r161, 768;
	@%p98 bra 	$L__BB2_11;
	cvt.u64.u32 	%rd257, %r391;
	add.s64 	%rd288, %rd201, %rd257;
	mul.wide.u32 	%rd258, %r391, 8;
	add.s64 	%rd287, %rd1, %rd258;
	shr.u32 	%r162, %r4, 8;
	add.s32 	%r163, %r162, 1;
	and.b32  	%r164, %r163, 3;
	neg.s32 	%r389, %r164;
$L__BB2_7:
	.pragma "nounroll";
	mov.u64 	%rd9, %rd297;
	mov.f64 	%fd3, %fd188;
	ld.global.f64 	%fd4, [%rd287];
	setp.lt.f64 	%p99, %fd3, %fd4;
	@%p99 bra 	$L__BB2_10;
	setp.lt.f64 	%p100, %fd4, %fd3;
	mov.u64 	%rd297, %rd288;
	mov.f64 	%fd188, %fd4;
	@%p100 bra 	$L__BB2_10;
	setp.lt.s64 	%p101, %rd9, %rd288;
	min.s64 	%rd297, %rd9, %rd288;
	selp.f64 	%fd188, %fd3, %fd4, %p101;
$L__BB2_10:
	add.s32 	%r391, %r391, 256;
	add.s64 	%rd288, %rd288, 256;
	add.s64 	%rd287, %rd287, 2048;
	add.s32 	%r389, %r389, 1;
	setp.ne.s32 	%p102, %r389, 0;
	@%p102 bra 	$L__BB2_7;
$L__BB2_11:
	setp.lt.u32 	%p103, %r4, 768;
	@%p103 bra 	$L__BB2_26;
	add.s32 	%r392, %r391, 512;
$L__BB2_13:
	mov.u32 	%r12, %r392;
	add.s32 	%r165, %r12, -512;
	cvt.s64.s32 	%rd259, %r165;
	mul.wide.s32 	%rd260, %r165, 8;
	add.s64 	%rd17, %rd1, %rd260;
	add.s64 	%rd18, %rd201, %rd259;
	ld.global.f64 	%fd10, [%rd17];
	setp.lt.f64 	%p104, %fd188, %fd10;
	mov.u64 	%rd294, %rd297;
	mov.f64 	%fd185, %fd188;
	@%p104 bra 	$L__BB2_16;
	setp.lt.f64 	%p105, %fd10, %fd188;
	mov.u64 	%rd294, %rd18;
	mov.f64 	%fd185, %fd10;
	@%p105 bra 	$L__BB2_16;
	setp.lt.s64 	%p106, %rd297, %rd18;
	min.s64 	%rd294, %rd297, %rd18;
	selp.f64 	%fd185, %fd188, %fd10, %p106;
$L__BB2_16:
	add.s32 	%r166, %r12, -256;
	cvt.s64.s32 	%rd261, %r166;
	add.s64 	%rd21, %rd201, %rd261;
	ld.global.f64 	%fd13, [%rd17+2048];
	setp.lt.f64 	%p107, %fd185, %fd13;
	mov.u64 	%rd295, %rd294;
	mov.f64 	%fd186, %fd185;
	@%p107 bra 	$L__BB2_19;
	setp.lt.f64 	%p108, %fd13, %fd185;
	mov.u64 	%rd295, %rd21;
	mov.f64 	%fd186, %fd13;
	@%p108 bra 	$L__BB2_19;
	setp.lt.s64 	%p109, %rd294, %rd21;
	min.s64 	%rd295, %rd294, %rd21;
	selp.f64 	%fd186, %fd185, %fd13, %p109;
$L__BB2_19:
	cvt.s64.s32 	%rd262, %r12;
	add.s64 	%rd24, %rd201, %rd262;
	ld.global.f64 	%fd16, [%rd17+4096];
	setp.lt.f64 	%p110, %fd186, %fd16;
	mov.u64 	%rd296, %rd295;
	mov.f64 	%fd187, %fd186;
	@%p110 bra 	$L__BB2_22;
	setp.lt.f64 	%p111, %fd16, %fd186;
	mov.u64 	%rd296, %rd24;
	mov.f64 	%fd187, %fd16;
	@%p111 bra 	$L__BB2_22;
	setp.lt.s64 	%p112, %rd295, %rd24;
	min.s64 	%rd296, %rd295, %rd24;
	selp.f64 	%fd187, %fd186, %fd16, %p112;
$L__BB2_22:
	add.s32 	%r167, %r12, 256;
	cvt.s64.s32 	%rd263, %r167;
	add.s64 	%rd27, %rd201, %rd263;
	ld.global.f64 	%fd19, [%rd17+6144];
	setp.lt.f64 	%p113, %fd187, %fd19;
	mov.u64 	%rd297, %rd296;
	mov.f64 	%fd188, %fd187;
	@%p113 bra 	$L__BB2_25;
	setp.lt.f64 	%p114, %fd19, %fd187;
	mov.u64 	%rd297, %rd27;
	mov.f64 	%fd188, %fd19;
	@%p114 bra 	$L__BB2_25;
	setp.lt.s64 	%p115, %rd296, %rd27;
	min.s64 	%rd297, %rd296, %rd27;
	selp.f64 	%fd188, %fd187, %fd19, %p115;
$L__BB2_25:
	add.s32 	%r392, %r12, 1024;
	add.s32 	%r168, %r12, 512;
	setp.lt.s32 	%p116, %r168, %r36;
	@%p116 bra 	$L__BB2_13;
$L__BB2_26:
	setp.lt.s32 	%p117, %r36, 256;
	@%p117 bra 	$L__BB2_66;
	// begin inline asm
	mov.u32 %r282, %laneid;
	// end inline asm
	mov.b64 	%rd274, %fd188;
	mov.b64 	{%r284, %r289}, %rd274;
	mov.b32 	%r300, 1;
	mov.b32 	%r301, 31;
	mov.b32 	%r302, -1;
	// begin inline asm
	shfl.sync.down.b32 %r283, %r284, %r300, %r301, %r302;
	// end inline asm
	// begin inline asm
	shfl.sync.down.b32 %r288, %r289, %r300, %r301, %r302;
	// end inline asm
	mov.b64 	%rd275, {%r283, %r288};
	mov.b64 	%fd23, %rd275;
	mov.b64 	{%r294, %r299}, %rd297;
	// begin inline asm
	shfl.sync.down.b32 %r293, %r294, %r300, %r301, %r302;
	// end inline asm
	// begin inline asm
	shfl.sync.down.b32 %r298, %r299, %r300, %r301, %r302;
	// end inline asm
	mov.b64 	%rd31, {%r293, %r298};
	setp.gt.s32 	%p174, %r282, 30;
	setp.lt.f64 	%p175, %fd188, %fd23;
	or.pred  	%p176, %p174, %p175;
	mov.u64 	%rd299, %rd297;
	mov.f64 	%fd190, %fd188;
	@%p176 bra 	$L__BB2_30;
	setp.gt.f64 	%p177, %fd188, %fd23;
	mov.u64 	%rd299, %rd31;
	mov.f64 	%fd190, %fd23;
	@%p177 bra 	$L__BB2_30;
	setp.lt.s64 	%p178, %rd297, %rd31;
	min.s64 	%rd299, %rd297, %rd31;
	selp.f64 	%fd190, %fd188, %fd23, %p178;
$L__BB2_30:
	mov.b64 	%rd276, %fd190;
	mov.b64 	{%r304, %r309}, %rd276;
	mov.b32 	%r320, 2;
	mov.b32 	%r321, 31;
	mov.b32 	%r322, -1;
	// begin inline asm
	shfl.sync.down.b32 %r303, %r304, %r320, %r321, %r322;
	// end inline asm
	// begin inline asm
	shfl.sync.down.b32 %r308, %r309, %r320, %r321, %r322;
	// end inline asm
	mov.b64 	%rd277, {%r303, %r308};
	mov.b64 	%fd26, %rd277;
	mov.b64 	{%r314, %r319}, %rd299;
	// begin inline asm
	shfl.sync.down.b32 %r313, %r314, %r320, %r321, %r322;
	// end inline asm
	// begin inline asm
	shfl.sync.down.b32 %r318, %r319, %r320, %r321, %r322;
	// end inline asm
	mov.b64 	%rd34, {%r313, %r318};
	setp.gt.s32 	%p179, %r282, 29;
	setp.lt.f64 	%p180, %fd190, %fd26;
	or.pred  	%p181, %p179, %p180;
	mov.u64 	%rd300, %rd299;
	mov.f64 	%fd191, %fd190;
	@%p181 bra 	$L__BB2_33;
	setp.gt.f64 	%p182, %fd190, %fd26;
	mov.u64 	%rd300, %rd34;
	mov.f64 	%fd191, %fd26;
	@%p182 bra 	$L__BB2_33;
	setp.lt.s64 	%p183, %rd299, %rd34;
	min.s64 	%rd300, %rd299, %rd34;
	selp.f64 	%fd191, %fd190, %fd26, %p183;
$L__BB2_33:
	mov.b64 	%rd278, %fd191;
	mov.b64 	{%r324, %r329}, %rd278;
	mov.b32 	%r340, 4;
	mov.b32 	%r341, 31;
	mov.b32 	%r342, -1;
	// begin inline asm
	shfl.sync.down.b32 %r323, %r324, %r340, %r341, %r342;
	// end inline asm
	// begin inline asm
	shfl.sync.down.b32 %r328, %r329, %r340, %r341, %r342;
	// end inline asm
	mov.b64 	%rd279, {%r323, %r328};
	mov.b64 	%fd29, %rd279;
	mov.b64 	{%r334, %r339}, %rd300;
	// begin inline asm
	shfl.sync.down.b32 %r333, %r334, %r340, %r341, %r342;
	// end inline asm
	// begin inline asm
	shfl.sync.down.b32 %r338, %r339, %r340, %r341, %r342;
	// end inline asm
	mov.b64 	%rd37, {%r333, %r338};
	setp.gt.s32 	%p184, %r282, 27;
	setp.lt.f64 	%p185, %fd191, %fd29;
	or.pred  	%p186, %p184, %p185;
	mov.u64 	%rd301, %rd300;
	mov.f64 	%fd192, %fd191;
	@%p186 bra 	$L__BB2_36;
	setp.gt.f64 	%p187, %fd191, %fd29;
	mov.u64 	%rd301, %rd37;
	mov.f64 	%fd192, %fd29;
	@%p187 bra 	$L__BB2_36;
	setp.lt.s64 	%p188, %rd300, %rd37;
	min.s64 	%rd301, %rd300, %rd37;
	selp.f64 	%fd192, %fd191, %fd29, %p188;
$L__BB2_36:
	mov.b64 	%rd280, %fd192;
	mov.b64 	{%r344, %r349}, %rd280;
	mov.b32 	%r360, 8;
	mov.b32 	%r361, 31;
	mov.b32 	%r362, -1;
	// begin inline asm
	shfl.sync.down.b32 %r343, %r344, %r360, %r361, %r362;
	// end inline asm
	// begin inline asm
	shfl.sync.down.b32 %r348, %r349, %r360, %r361, %r362;
	// end inline asm
	mov.b64 	%rd281, {%r343, %r348};
	mov.b64 	%fd32, %rd281;
	mov.b64 	{%r354, %r359}, %rd301;
	// begin inline asm
	shfl.sync.down.b32 %r353, %r354, %r360, %r361, %r362;
	// end inline asm
	// begin inline asm
	shfl.sync.down.b32 %r358, %r359, %r360, %r361, %r362;
	// end inline asm
	mov.b64 	%rd40, {%r353, %r358};
	setp.gt.s32 	%p189, %r282, 23;
	setp.lt.f64 	%p190, %fd192, %fd32;
	or.pred  	%p191, %p189, %p190;
	mov.u64 	%rd302, %rd301;
	mov.f64 	%fd193, %fd192;
	@%p191 bra 	$L__BB2_39;
	setp.gt.f64 	%p192, %fd192, %fd32;
	mov.u64 	%rd302, %rd40;
	mov.f64 	%fd193, %fd32;
	@%p192 bra 	$L__BB2_39;
	setp.lt.s64 	%p193, %rd301, %rd40;
	min.s64 	%rd302, %rd301, %rd40;
	selp.f64 	%fd193, %fd192, %fd32, %p193;
$L__BB2_39:
	mov.b64 	%rd282, %fd193;
	mov.b64 	{%r364, %r369}, %rd282;
	mov.b32 	%r380, 16;
	mov.b32 	%r381, 31;
	mov.b32 	%r382, -1;
	// begin inline asm
	shfl.sync.down.b32 %r363, %r364, %r380, %r381, %r382;
	// end inline asm
	// begin inline asm
	shfl.sync.down.b32 %r368, %r369, %r380, %r381, %r382;
	// end inline asm
	mov.b64 	%rd283, {%r363, %r368};
	mov.b64 	%fd35, %rd283;
	mov.b64 	{%r374, %r379}, %rd302;
	// begin inline asm
	shfl.sync.down.b32 %r373, %r374, %r380, %r381, %r382;
	// end inline asm
	// begin inline asm
	shfl.sync.down.b32 %r378, %r379, %r380, %r381, %r382;
	// end inline asm
	mov.b64 	%rd43, {%r373, %r378};
	setp.gt.s32 	%p194, %r282, 15;
	setp.lt.f64 	%p195, %fd193, %fd35;
	or.pred  	%p196, %p194, %p195;
	mov.u64 	%rd356, %rd302;
	mov.f64 	%fd242, %fd193;
	@%p196 bra 	$L__BB2_42;
	setp.gt.f64 	%p197, %fd193, %fd35;
	mov.u64 	%rd356, %rd43;
	mov.f64 	%fd242, %fd35;
	@%p197 bra 	$L__BB2_42;
	setp.lt.s64 	%p198, %rd302, %rd43;
	min.s64 	%rd356, %rd302, %rd43;
	selp.f64 	%fd242, %fd193, %fd35, %p198;
$L__BB2_42:
	setp.ne.s32 	%p199, %r282, 0;
	@%p199 bra 	$L__BB2_44;
	shr.u32 	%r383, %r1, 1;
	and.b32  	%r384, %r383, 496;
	mov.u32 	%r385, _ZN6thrust24THRUST_300001_SM_1000_NS8cuda_cub4core6detail5shmemE;
	add.s32 	%r386, %r385, %r384;
	st.shared.f64 	[%r386+8], %fd242;
	st.shared.u64 	[%r386+16], %rd356;
$L__BB2_44:
	bar.sync 	0;
	setp.ne.s32 	%p200, %r1, 0;
	@%p200 bra 	$L__BB2_198;
	ld.shared.f64 	%fd38, [_ZN6thrust24THRUST_300001_SM_1000_NS8cuda_cub4core6detail5shmemE+24];
	ld.shared.u64 	%rd46, [_ZN6thrust24THRUST_300001_SM_1000_NS8cuda_cub4core6detail5shmemE+32];
	setp.lt.f64 	%p201, %fd242, %fd38;
	mov.u64 	%rd304, %rd356;
	mov.f64 	%fd195, %fd242;
	@%p201 bra 	$L__BB2_48;
	setp.lt.f64 	%p202, %fd38, %fd242;
	mov.u64 	%rd304, %rd46;
	mov.f64 	%fd195, %fd38;
	@%p202 bra 	$L__BB2_48;
	setp.lt.s64 	%p203, %rd356, %rd46;
	min.s64 	%rd304, %rd356, %rd46;
	selp.f64 	%fd195, %fd242, %fd38, %p203;
$L__BB2_48:
	ld.shared.f64 	%fd41, [_ZN6thrust24THRUST_300001_SM_1000_NS8cuda_cub4core6detail5shmemE+40];
	ld.shared.u64 	%rd49, [_ZN6thrust24THRUST_300001_SM_1000_NS8cuda_cub4core6detail5shmemE+48];
	setp.lt.f64 	%p204, %fd195, %fd41;
	mov.u64 	%rd305, %rd304;
	mov.f64 	%fd196, %fd195;
	@%p204 bra 	$L__BB2_51;
	setp.lt.f64 	%p205, %fd41, %fd195;
	mov.u64 	%rd305, %rd49;
	mov.f64 	%fd196, %fd41;
	@%p205 bra 	$L__BB2_51;
	setp.lt.s64 	%p206, %rd304, %rd49;
	min.s64 	%rd305, %rd304, %rd49;
	selp.f64 	%fd196, %fd195, %fd41, %p206;
$L__BB2_51:
	ld.shared.f64 	%fd44, [_ZN6thrust24THRUST_300001_SM_1000_NS8cuda_cub4core6detail5shmemE+56];
	ld.shared.u64 	%rd52, [_ZN6thrust24THRUST_300001_SM_1000_NS8cuda_cub4core6detail5shmemE+64];
	setp.lt.f64 	%p207, %fd196, %fd44;
	mov.u64 	%rd306, %rd305;
	mov.f64 	%fd197, %fd196;
	@%p207 bra 	$L__BB2_54;
	setp.lt.f64 	%p208, %fd44, %fd196;
	mov.u64 	%rd306, %rd52;
	mov.f64 	%fd197, %fd44;
	@%p208 bra 	$L__BB2_54;
	setp.lt.s64 	%p209, %rd305, %rd52;
	min.s64 	%rd306, %rd305, %rd52;
	selp.f64 	%fd197, %fd196, %fd44, %p209;
$L__BB2_54:
	ld.shared.f64 	%fd47, [_ZN6thrust24THRUST_300001_SM_1000_NS8cuda_cub4core6detail5shmemE+72];
	ld.shared.u64 	%rd55, [_ZN6thrust24THRUST_300001_SM_1000_NS8cuda_cub4core6detail5shmemE+80];
	setp.lt.f64 	%p210, %fd197, %fd47;
	mov.u64 	%rd307, %rd306;
	mov.f64 	%fd198, %fd197;
	@%p210 bra 	$L__BB2_57;
	setp.lt.f64 	%p211, %fd47, %fd197;
	mov.u64 	%rd307, %rd55;
	mov.f64 	%fd198, %fd47;
	@%p211 bra 	$L__BB2_57;
	setp.lt.s64 	%p212, %rd306, %rd55;
	min.s64 	%rd307, %rd306, %rd55;
	selp.f64 	%fd198, %fd197, %fd47, %p212;
$L__BB2_57:
	ld.shared.f64 	%fd50, [_ZN6thrust24THRUST_300001_SM_1000_NS8cuda_cub4core6detail5shmemE+88];
	ld.shared.u64 	%rd58, [_ZN6thrust24THRUST_300001_SM_1000_NS8cuda_cub4core6detail5shmemE+96];
	setp.lt.f64 	%p213, %fd198, %fd50;
	mov.u64 	%rd308, %rd307;
	mov.f64 	%fd199, %fd198;
	@%p213 bra 	$L__BB2_60;
	setp.lt.f64 	%p214, %fd50, %fd198;
	mov.u64 	%rd308, %rd58;
	mov.f64 	%fd199, %fd50;
	@%p214 bra 	$L__BB2_60;
	setp.lt.s64 	%p215, %rd307, %rd58;
	min.s64 	%rd308, %rd307, %rd58;
	selp.f64 	%fd199, %fd198, %fd50, %p215;
$L__BB2_60:
	ld.shared.f64 	%fd53, [_ZN6thrust24THRUST_300001_SM_1000_NS8cuda_cub4core6detail5shmemE+104];
	ld.shared.u64 	%rd61, [_ZN6thrust24THRUST_300001_SM_1000_NS8cuda_cub4core6detail5shmemE+112];
	setp.lt.f64 	%p216, %fd199, %fd53;
	mov.u64 	%rd309, %rd308;
	mov.f64 	%fd200, %fd199;
	@%p216 bra 	$L__BB2_63;
	setp.lt.f64 	%p217, %fd53, %fd199;
	mov.u64 	%rd309, %rd61;
	mov.f64 	%fd200, %fd53;
	@%p217 bra 	$L__BB2_63;
	setp.lt.s64 	%p218, %rd308, %rd61;
	min.s64 	%rd309, %rd308, %rd61;
	selp.f64 	%fd200, %fd199, %fd53, %p218;
$L__BB2_63:
	ld.shared.f64 	%fd56, [_ZN6thrust24THRUST_300001_SM_1000_NS8cuda_cub4core6detail5shmemE+120];
	ld.shared.u64 	%rd64, [_ZN6thrust24THRUST_300001_SM_1000_NS8cuda_cub4core6detail5shmemE+128];
	setp.lt.f64 	%p219, %fd200, %fd56;
	mov.u64 	%rd356, %rd309;
	mov.f64 	%fd242, %fd200;
	@%p219 bra 	$L__BB2_198;
	setp.lt.f64 	%p220, %fd56, %fd200;
	mov.u64 	%rd356, %rd64;
	mov.f64 	%fd242, %fd56;
	@%p220 bra 	$L__BB2_198;
	setp.lt.s64 	%p221, %rd309, %rd64;
	min.s64 	%rd356, %rd309, %rd64;
	selp.f64 	%fd242, %fd200, %fd56, %p221;
	bra.uni 	$L__BB2_198;
$L__BB2_66:
	// begin inline asm
	mov.u32 %r169, %laneid;
	// end inline asm
	and.b32  	%r190, %r1, 992;
	add.s32 	%r191, %r190, 32;
	setp.gt.s32 	%p118, %r191, %r36;
	not.b32 	%r192, %r190;
	add.s32 	%r193, %r36, %r192;
	selp.b32 	%r188, %r193, 31, %p118;
	mov.b64 	%rd264, %fd188;
	mov.b64 	{%r171, %r176}, %rd264;
	mov.b32 	%r187, 1;
	mov.b32 	%r189, -1;
	// begin inline asm
	shfl.sync.down.b32 %r170, %r171, %r187, %r188, %r189;
	// end inline asm
	// begin inline asm
	shfl.sync.down.b32 %r175, %r176, %r187, %r188, %r189;
	// end inline asm
	mov.b64 	%rd265, {%r170, %r175};
	mov.b64 	%fd58, %rd265;
	mov.b64 	{%r181, %r186}, %rd297;
	// begin inline asm
	shfl.sync.down.b32 %r180, %r181, %r187, %r188, %r189;
	// end inline asm
	// begin inline asm
	shfl.sync.down.b32 %r185, %r186, %r187, %r188, %r189;
	// end inline asm
	mov.b64 	%rd66, {%r180, %r185};
	setp.ge.s32 	%p119, %r169, %r188;
	setp.lt.f64 	%p120, %fd188, %fd58;
	or.pred  	%p121, %p119, %p120;
	mov.u64 	%rd310, %rd297;
	mov.f64 	%fd201, %fd188;
	@%p121 bra 	$L__BB2_69;
	setp.gt.f64 	%p122, %fd188, %fd58;
	mov.u64 	%rd310, %rd66;
	mov.f64 	%fd201, %fd58;
	@%p122 bra 	$L__BB2_69;
	setp.lt.s64 	%p123, %rd297, %rd66;
	min.s64 	%rd310, %rd297, %rd66;
	selp.f64 	%fd201, %fd188, %fd58, %p123;
$L__BB2_69:
	mov.b64 	%rd266, %fd201;
	mov.b64 	{%r195, %r200}, %rd266;
	mov.b32 	%r211, 2;
	mov.b32 	%r213, -1;
	// begin inline asm
	shfl.sync.down.b32 %r194, %r195, %r211, %r188, %r213;
	// end inline asm
	// begin inline asm
	shfl.sync.down.b32 %r199, %r200, %r211, %r188, %r213;
	// end inline asm
	mov.b64 	%rd267, {%r194, %r199};
	mov.b64 	%fd61, %rd267;
	mov.b64 	{%r205, %r210}, %rd310;
	// begin inline asm
	shfl.sync.down.b32 %r204, %r205, %r211, %r188, %r213;
	// end inline asm
	// begin inline asm
	shfl.sync.down.b32 %r209, %r210, %r211, %r188, %r213;
	// end inline asm
	mov.b64 	%rd69, {%r204, %r209};
	add.s32 	%r214, %r169, 2;
	setp.gt.s32 	%p124, %r214, %r188;
	setp.lt.f64 	%p125, %fd201, %fd61;
	or.pred  	%p126, %p124, %p125;
	mov.u64 	%rd311, %rd310;
	mov.f64 	%fd202, %fd201;
	@%p126 bra 	$L__BB2_72;
	setp.gt.f64 	%p127, %fd201, %fd61;
	mov.u64 	%rd311, %rd69;
	mov.f64 	%fd202, %fd61;
	@%p127 bra 	$L__BB2_72;
	setp.lt.s64 	%p128, %rd310, %rd69;
	min.s64 	%rd311, %rd310, %rd69;
	selp.f64 	%fd202, %fd201, %fd61, %p128;
$L__BB2_72:
	mov.b64 	%rd268, %fd202;
	mov.b64 	{%r216, %r221}, %rd268;
	mov.b32 	%r232, 4;
	mov.b32 	%r234, -1;
	// begin inline asm
	shfl.sync.down.b32 %r215, %r216, %r232, %r188, %r234;
	// end inline asm
	// begin inline asm
	shfl.sync.down.b32 %r220, %r221, %r232, %r188, %r234;
	// end inline asm
	mov.b64 	%rd269, {%r215, %r220};
	mov.b64 	%fd64, %rd269;
	mov.b64 	{%r226, %r231}, %rd311;
	// begin inline asm
	shfl.sync.down.b32 %r225, %r226, %r232, %r188, %r234;
	// end inline asm
	// begin inline asm
	shfl.sync.down.b32 %r230, %r231, %r232, %r188, %r234;
	// end inline asm
	mov.b64 	%rd72, {%r225, %r230};
	add.s32 	%r235, %r169, 4;
	setp.gt.s32 	%p129, %r235, %r188;
	setp.lt.f64 	%p130, %fd202, %fd64;
	or.pred  	%p131, %p129, %p130;
	mov.u64 	%rd312, %rd311;
	mov.f64 	%fd203, %fd202;
	@%p131 bra 	$L__BB2_75;
	setp.gt.f64 	%p132, %fd202, %fd64;
	mov.u64 	%rd312, %rd72;
	mov.f64 	%fd203, %fd64;
	@%p132 bra 	$L__BB2_75;
	setp.lt.s64 	%p133, %rd311, %rd72;
	min.s64 	%rd312, %rd311, %rd72;
	selp.f64 	%fd203, %fd202, %fd64, %p133;
$L__BB2_75:
	mov.b64 	%rd270, %fd203;
	mov.b64 	{%r237, %r242}, %rd270;
	mov.b32 	%r253, 8;
	mov.b32 	%r255, -1;
	// begin inline asm
	shfl.sync.down.b32 %r236, %r237, %r253, %r188, %r255;
	// end inline asm
	// begin inline asm
	shfl.sync.down.b32 %r241, %r242, %r253, %r188, %r255;
	// end inline asm
	mov.b64 	%rd271, {%r236, %r241};
	mov.b64 	%fd67, %rd271;
	mov.b64 	{%r247, %r252}, %rd312;
	// begin inline asm
	shfl.sync.down.b32 %r246, %r247, %r253, %r188, %r255;
	// end inline asm
	// begin inline asm
	shfl.sync.down.b32 %r251, %r252, %r253, %r188, %r255;
	// end inline asm
	mov.b64 	%rd75, {%r246, %r251};
	add.s32 	%r256, %r169, 8;
	setp.gt.s32 	%p134, %r256, %r188;
	setp.lt.f64 	%p135, %fd203, %fd67;
	or.pred  	%p136, %p134, %p135;
	mov.f64 	%fd204, %fd203;
	mov.u64 	%rd313, %rd312;
	@%p136 bra 	$L__BB2_78;
	setp.gt.f64 	%p137, %fd203, %fd67;
	mov.f64 	%fd204, %fd67;
	mov.u64 	%rd313, %rd75;
	@%p137 bra 	$L__BB2_78;
	setp.lt.s64 	%p138, %rd312, %rd75;
	selp.f64 	%fd204, %fd203, %fd67, %p138;
	min.s64 	%rd313, %rd312, %rd75;
$L__BB2_78:
	mov.b64 	%rd272, %fd204;
	mov.b64 	{%r258, %r263}, %rd272;
	mov.b32 	%r274, 16;
	mov.b32 	%r276, -1;
	// begin inline asm
	shfl.sync.down.b32 %r257, %r258, %r274, %r188, %r276;
	// end inline asm
	// begin inline asm
	shfl.sync.down.b32 %r262, %r263, %r274, %r188, %r276;
	// end inline asm
	mov.b64 	%rd273, {%r257, %r262};
	mov.b64 	%fd70, %rd273;
	mov.b64 	{%r268, %r273}, %rd313;
	// begin inline asm
	shfl.sync.down.b32 %r267, %r268, %r274, %r188, %r276;
	// end inline asm
	// begin inline asm
	shfl.sync.down.b32 %r272, %r273, %r274, %r188, %r276;
	// end inline asm
	mov.b64 	%rd78, {%r267, %r272};
	add.s32 	%r277, %r169, 16;
	setp.gt.s32 	%p139, %r277, %r188;
	setp.lt.f64 	%p140, %fd204, %fd70;
	or.pred  	%p141, %p139, %p140;
	mov.f64 	%fd242, %fd204;
	mov.u64 	%rd356, %rd313;
	@%p141 bra 	$L__BB2_81;
	setp.gt.f64 	%p142, %fd204, %fd70;
	mov.f64 	%fd242, %fd70;
	mov.u64 	%rd356, %rd78;
	@%p142 bra 	$L__BB2_81;
	setp.lt.s64 	%p143, %rd313, %rd78;
	selp.f64 	%fd242, %fd204, %fd70, %p143;
	min.s64 	%rd356, %rd313, %rd78;
$L__BB2_81:
	setp.ne.s32 	%p144, %r169, 0;
	@%p144 bra 	$L__BB2_83;
	shr.u32 	%r278, %r1, 1;
	and.b32  	%r279, %r278, 496;
	mov.u32 	%r280, _ZN6thrust24THRUST_300001_SM_1000_NS8cuda_cub4core6detail5shmemE;
	add.s32 	%r281, %r280, %r279;
	st.shared.f64 	[%r281+8], %fd242;
	st.shared.u64 	[%r281+16], %rd356;
$L__BB2_83:
	bar.sync 	0;
	setp.ne.s32 	%p145, %r1, 0;
	@%p145 bra 	$L__BB2_198;
	setp.lt.s32 	%p146, %r36, 33;
	mov.f64 	%fd206, %fd242;
	mov.u64 	%rd315, %rd356;
	@%p146 bra 	$L__BB2_88;
	ld.shared.f64 	%fd73, [_ZN6thrust24THRUST_300001_SM_1000_NS8cuda_cub4core6detail5shmemE+24];
	ld.shared.u64 	%rd81, [_ZN6thrust24THRUST_300001_SM_1000_NS8cuda_cub4core6detail5shmemE+32];
	setp.lt.f64 	%p147, %fd242, %fd73;
	mov.f64 	%fd206, %fd242;
	mov.u64 	%rd315, %rd356;
	@%p147 bra 	$L__BB2_88;
	setp.lt.f64 	%p148, %fd73, %fd242;
	mov.f64 	%fd206, %fd73;
	mov.u64 	%rd315, %rd81;
	@%p148 bra 	$L__BB2_88;
	setp.lt.s64 	%p149, %rd356, %rd81;
	selp.f64 	%fd206, %fd242, %fd73, %p149;
	min.s64 	%rd315, %rd356, %rd81;
$L__BB2_88:
	setp.lt.s32 	%p150, %r36, 65;
	mov.f64 	%fd207, %fd206;
	mov.u64 	%rd316, %rd315;
	@%p150 bra 	$L__BB2_92;
	ld.shared.f64 	%fd76, [_ZN6thrust24THRUST_300001_SM_1000_NS8cuda_cub4core6detail5shmemE+40];
	ld.shared.u64 	%rd84, [_ZN6thrust24THRUST_300001_SM_1000_NS8cuda_cub4core6detail5shmemE+48];
	setp.lt.f64 	%p151, %fd206, %fd76;
	mov.f64 	%fd207, %fd206;
	mov.u64 	%rd316, %rd315;
	@%p151 bra 	$L__BB2_92;
	setp.lt.f64 	%p152, %fd76, %fd206;
	mov.f64 	%fd207, %fd76;
	mov.u64 	%rd316, %rd84;
	@%p152 bra 	$L__BB2_92;
	setp.lt.s64 	%p153, %rd315, %rd84;
	selp.f64 	%fd207, %fd206, %fd76, %p153;
	min.s64 	%rd316, %rd315, %rd84;
$L__BB2_92:
	setp.lt.s32 	%p154, %r36, 97;
	mov.f64 	%fd208, %fd207;
	mov.u64 	%rd317, %rd316;
	@%p154 bra 	$L__BB2_96;
	ld.shared.f64 	%fd79, [_ZN6thrust24THRUST_300001_SM_1000_NS8cuda_cub4core6detail5shmemE+56];
	ld.shared.u64 	%rd87, [_ZN6thrust24THRUST_300001_SM_1000_NS8cuda_cub4core6detail5shmemE+64];
	setp.lt.f64 	%p155, %fd207, %fd79;
	mov.f64 	%fd208, %fd207;
	mov.u64 	%rd317, %rd316;
	@%p155 bra 	$L__BB2_96;
	setp.lt.f64 	%p156, %fd79, %fd207;
	mov.f64 	%fd208, %fd79;
	mov.u64 	%rd317, %rd87;
	@%p156 bra 	$L__BB2_96;
	setp.lt.s64 	%p157, %rd316, %rd87;
	selp.f64 	%fd208, %fd207, %fd79, %p157;
	min.s64 	%rd317, %rd316, %rd87;
$L__BB2_96:
	setp.lt.s32 	%p158, %r36, 129;
	mov.f64 	%fd209, %fd208;
	mov.u64 	%rd318, %rd317;
	@%p158 bra 	$L__BB2_100;
	ld.shared.f64 	%fd82, [_ZN6thrust24THRUST_300001_SM_1000_NS8cuda_cub4core6detail5shmemE+72];
	ld.shared.u64 	%rd90, [_ZN6thrust24THRUST_300001_SM_1000_NS8cuda_cub4core6detail5shmemE+80];
	setp.lt.f64 	%p159, %fd208, %fd82;
	mov.f64 	%fd209, %fd208;
	mov.u64 	%rd318, %rd317;
	@%p159 bra 	$L__BB2_100;
	setp.lt.f64 	%p160, %fd82, %fd208;
	mov.f64 	%fd209, %fd82;
	mov.u64 	%rd318, %rd90;
	@%p160 bra 	$L__BB2_100;
	setp.lt.s64 	%p161, %rd317, %rd90;
	selp.f64 	%fd209, %fd208, %fd82, %p161;
	min.s64 	%rd318, %rd317, %rd90;
$L__BB2_100:
	setp.lt.s32 	%p162, %r36, 161;
	mov.f64 	%fd210, %fd209;
	mov.u64 	%rd319, %rd318;
	@%p162 bra 	$L__BB2_104;
	ld.shared.f64 	%fd85, [_ZN6thrust24THRUST_300001_SM_1000_NS8cuda_cub4core6detail5shmemE+88];
	ld.shared.u64 	%rd93, [_ZN6thrust24THRUST_300001_SM_1000_NS8cuda_cub4core6detail5shmemE+96];
	setp.lt.f64 	%p163, %fd209, %fd85;
	mov.f64 	%fd210, %fd209;
	mov.u64 	%rd319, %rd318;
	@%p163 bra 	$L__BB2_104;
	setp.lt.f64 	%p164, %fd85, %fd209;
	mov.f64 	%fd210, %fd85;
	mov.u64 	%rd319, %rd93;
	@%p164 bra 	$L__BB2_104;
	setp.lt.s64 	%p165, %rd318, %rd93;
	selp.f64 	%fd210, %fd209, %fd85, %p165;
	min.s64 	%rd319, %rd318, %rd93;
$L__BB2_104:
	setp.lt.s32 	%p166, %r36, 193;
	mov.f64 	%fd211, %fd210;
	mov.u64 	%rd320, %rd319;
	@%p166 bra 	$L__BB2_108;
	ld.shared.f64 	%fd88, [_ZN6thrust24THRUST_300001_SM_1000_NS8cuda_cub4core6detail5shmemE+104];
	ld.shared.u64 	%rd96, [_ZN6thrust24THRUST_300001_SM_1000_NS8cuda_cub4core6detail5shmemE+112];
	setp.lt.f64 	%p167, %fd210, %fd88;
	mov.f64 	%fd211, %fd210;
	mov.u64 	%rd320, %rd319;
	@%p167 bra 	$L__BB2_108;
	setp.lt.f64 	%p168, %fd88, %fd210;
	mov.f64 	%fd211, %fd88;
	mov.u64 	%rd320, %rd96;
	@%p168 bra 	$L__BB2_108;
	setp.lt.s64 	%p169, %rd319, %rd96;
	selp.f64 	%fd211, %fd210, %fd88, %p169;
	min.s64 	%rd320, %rd319, %rd96;
$L__BB2_108:
	setp.lt.s32 	%p170, %r36, 225;
	mov.u64 	%rd356, %rd320;
	mov.f64 	%fd242, %fd211;
	@%p170 bra 	$L__BB2_198;
	ld.shared.f64 	%fd91, [_ZN6thrust24THRUST_300001_SM_1000_NS8cuda_cub4core6detail5shmemE+120];
	ld.shared.u64 	%rd99, [_ZN6thrust24THRUST_300001_SM_1000_NS8cuda_cub4core6detail5shmemE+128];
	setp.lt.f64 	%p171, %fd211, %fd91;
	mov.u64 	%rd356, %rd320;
	mov.f64 	%fd242, %fd211;
	@%p171 bra 	$L__BB2_198;
	setp.lt.f64 	%p172, %fd91, %fd211;
	mov.u64 	%rd356, %rd99;
	mov.f64 	%fd242, %fd91;
	@%p172 bra 	$L__BB2_198;
	setp.lt.s64 	%p173, %rd320, %rd99;
	selp.f64 	%fd242, %fd211, %fd91, %p173;
	min.s64 	%rd356, %rd320, %rd99;
	bra.uni 	$L__BB2_198;
$L__BB2_112:
	mov.u32 	%r17, %tid.x;
	cvt.u64.u32 	%rd203, %r17;
	cvta.to.global.u64 	%rd204, %rd200;
	mul.wide.u32 	%rd205, %r17, 8;
	add.s64 	%rd101, %rd204, %rd205;
	ld.global.f64 	%fd172, [%rd101];
	add.s32 	%r37, %r17, 256;
	cvt.u64.u32 	%rd206, %r37;
	ld.global.f64 	%fd173, [%rd101+2048];
	add.s32 	%r38, %r17, 512;
	cvt.u64.u32 	%rd207, %r38;
	ld.global.f64 	%fd174, [%rd101+4096];
	ld.global.f64 	%fd93, [%rd101+6144];
	or.b32  	%r39, %r17, 1024;
	cvt.u64.u32 	%rd102, %r39;
	add.s64 	%rd103, %rd201, %rd102;
	ld.global.f64 	%fd94, [%rd101+8192];
	setp.lt.f64 	%p3, %fd173, %fd172;
	selp.f64 	%fd175, %fd173, %fd172, %p3;
	selp.b64 	%rd208, %rd206, %rd203, %p3;
	setp.lt.f64 	%p4, %fd174, %fd175;
	selp.f64 	%fd95, %fd174, %fd175, %p4;
	selp.b64 	%rd104, %rd207, %rd208, %p4;
	setp.lt.f64 	%p5, %fd95, %fd93;
	mov.f64 	%fd212, %fd95;
	mov.u64 	%rd321, %rd104;
	@%p5 bra 	$L__BB2_115;
	add.s32 	%r40, %r17, 768;
	cvt.u64.u32 	%rd321, %r40;
	setp.lt.f64 	%p6, %fd93, %fd95;
	mov.f64 	%fd212, %fd93;
	@%p6 bra 	$L__BB2_115;
	mov.f64 	%fd212, %fd95;
	mov.u64 	%rd321, %rd104;
$L__BB2_115:
	add.s64 	%rd107, %rd201, %rd321;
	setp.lt.f64 	%p7, %fd212, %fd94;
	mov.f64 	%fd229, %fd212;
	mov.u64 	%rd343, %rd107;
	@%p7 bra 	$L__BB2_118;
	setp.lt.f64 	%p8, %fd94, %fd212;
	mov.f64 	%fd229, %fd94;
	mov.u64 	%rd343, %rd103;
	@%p8 bra 	$L__BB2_118;
	setp.lt.s64 	%p9, %rd321, %rd102;
	selp.f64 	%fd229, %fd212, %fd94, %p9;
	selp.b64 	%rd343, %rd107, %rd103, %p9;
$L__BB2_118:
	setp.lt.u32 	%p10, %r36, 2560;
	mov.b32 	%r394, 1280;
	@%p10 bra 	$L__BB2_136;
	mov.b32 	%r394, 1280;
$L__BB2_120:
	mov.u32 	%r18, %r394;
	cvt.u64.u32 	%rd209, %r18;
	add.s64 	%rd210, %rd203, %rd209;
	mul.wide.u32 	%rd211, %r18, 8;
	add.s64 	%rd212, %rd101, %rd211;
	add.s64 	%rd113, %rd210, %rd201;
	ld.global.f64 	%fd100, [%rd212];
	ld.global.f64 	%fd101, [%rd212+2048];
	ld.global.f64 	%fd102, [%rd212+4096];
	ld.global.f64 	%fd103, [%rd212+6144];
	ld.global.f64 	%fd104, [%rd212+8192];
	setp.lt.f64 	%p11, %fd229, %fd100;
	mov.f64 	%fd215, %fd229;
	mov.u64 	%rd324, %rd343;
	@%p11 bra 	$L__BB2_123;
	setp.lt.f64 	%p12, %fd100, %fd229;
	mov.f64 	%fd215, %fd100;
	mov.u64 	%rd324, %rd113;
	@%p12 bra 	$L__BB2_123;
	setp.lt.s64 	%p13, %rd343, %rd113;
	selp.f64 	%fd215, %fd229, %fd100, %p13;
	min.s64 	%rd324, %rd343, %rd113;
$L__BB2_123:
	setp.lt.f64 	%p14, %fd215, %fd101;
	mov.f64 	%fd216, %fd215;
	mov.u64 	%rd325, %rd324;
	@%p14 bra 	$L__BB2_126;
	cvt.u64.u32 	%rd213, %r18;
	add.s64 	%rd214, %rd203, %rd213;
	add.s64 	%rd215, %rd214, %rd201;
	add.s64 	%rd325, %rd215, 256;
	setp.lt.f64 	%p15, %fd101, %fd215;
	mov.f64 	%fd216, %fd101;
	@%p15 bra 	$L__BB2_126;
	add.s64 	%rd219, %rd215, 256;
	setp.lt.s64 	%p16, %rd324, %rd219;
	selp.f64 	%fd216, %fd215, %fd101, %p16;
	min.s64 	%rd325, %rd324, %rd219;
$L__BB2_126:
	setp.lt.f64 	%p17, %fd216, %fd102;
	mov.f64 	%fd217, %fd216;
	mov.u64 	%rd326, %rd325;
	@%p17 bra 	$L__BB2_129;
	cvt.u64.u32 	%rd220, %r18;
	add.s64 	%rd221, %rd203, %rd220;
	add.s64 	%rd222, %rd221, %rd201;
	add.s64 	%rd326, %rd222, 512;
	setp.lt.f64 	%p18, %fd102, %fd216;
	mov.f64 	%fd217, %fd102;
	@%p18 bra 	$L__BB2_129;
	setp.lt.s64 	%p19, %rd325, %rd326;
	selp.f64 	%fd217, %fd216, %fd102, %p19;
	min.s64 	%rd326, %rd325, %rd326;
$L__BB2_129:
	setp.lt.f64 	%p20, %fd217, %fd103;
	mov.f64 	%fd218, %fd217;
	mov.u64 	%rd327, %rd326;
	@%p20 bra 	$L__BB2_132;
	cvt.u64.u32 	%rd223, %r18;
	add.s64 	%rd224, %rd203, %rd223;
	add.s64 	%rd225, %rd224, %rd201;
	add.s64 	%rd327, %rd225, 768;
	setp.lt.f64 	%p21, %fd103, %fd217;
	mov.f64 	%fd218, %fd103;
	@%p21 bra 	$L__BB2_132;
	setp.lt.s64 	%p22, %rd326, %rd327;
	selp.f64 	%fd218, %fd217, %fd103, %p22;
	min.s64 	%rd327, %rd326, %rd327;
$L__BB2_132:
	setp.lt.f64 	%p23, %fd218, %fd104;
	mov.f64 	%fd229, %fd218;
	mov.u64 	%rd343, %rd327;
	@%p23 bra 	$L__BB2_135;
	add.s64 	%rd228, %rd210, %rd201;
	add.s64 	%rd343, %rd228, 1024;
	setp.lt.f64 	%p24, %fd104, %fd218;
	mov.f64 	%fd229, %fd104;
	@%p24 bra 	$L__BB2_135;
	setp.lt.s64 	%p25, %rd327, %rd343;
	selp.f64 	%fd229, %fd218, %fd104, %p25;
	min.s64 	%rd343, %rd327, %rd343;
$L__BB2_135:
	add.s32 	%r394, %r18, 1280;
	add.s32 	%r43, %r18, 2560;
	setp.le.s32 	%p26, %r43, %r36;
	@%p26 bra 	$L__BB2_120;
$L__BB2_136:
	setp.le.s32 	%p27, %r36, %r394;
	@%p27 bra 	$L__BB2_159;
	sub.s32 	%r21, %r36, %r394;
	setp.ge.s32 	%p28, %r17, %r21;
	@%p28 bra 	$L__BB2_159;
	cvta.to.global.u64 	%rd130, %rd200;
	not.b32 	%r44, %r17;
	add.s32 	%r45, %r36, %r44;
	sub.s32 	%r22, %r45, %r394;
	and.b32  	%r46, %r22, 768;
	setp.eq.s32 	%p29, %r46, 768;
	mov.u32 	%r397, %r17;
	@%p29 bra 	$L__BB2_144;
	add.s32 	%r47, %r17, %r394;
	cvt.u64.u32 	%rd230, %r47;
	add.s64 	%rd331, %rd201, %rd230;
	mul.wide.u32 	%rd231, %r47, 8;
	add.s64 	%rd330, %rd130, %rd231;
	shr.u32 	%r48, %r22, 8;
	add.s32 	%r49, %r48, 1;
	and.b32  	%r50, %r49, 3;
	neg.s32 	%r395, %r50;
	mov.u32 	%r397, %r17;
$L__BB2_140:
	.pragma "nounroll";
	mov.u64 	%rd135, %rd343;
	mov.f64 	%fd116, %fd229;
	ld.global.f64 	%fd117, [%rd330];
	setp.lt.f64 	%p30, %fd116, %fd117;
	@%p30 bra 	$L__BB2_143;
	setp.lt.f64 	%p31, %fd117, %fd116;
	mov.f64 	%fd229, %fd117;
	mov.u64 	%rd343, %rd331;
	@%p31 bra 	$L__BB2_143;
	setp.lt.s64 	%p32, %rd135, %rd331;
	selp.f64 	%fd229, %fd116, %fd117, %p32;
	min.s64 	%rd343, %rd135, %rd331;
$L__BB2_143:
	add.s32 	%r397, %r397, 256;
	add.s64 	%rd331, %rd331, 256;
	add.s64 	%rd330, %rd330, 2048;
	add.s32 	%r395, %r395, 1;
	setp.ne.s32 	%p33, %r395, 0;
	@%p33 bra 	$L__BB2_140;
$L__BB2_144:
	setp.lt.u32 	%p34, %r22, 768;
	@%p34 bra 	$L__BB2_159;
	add.s32 	%r398, %r397, %r394;
	cvt.u64.u32 	%rd232, %r398;
	add.s64 	%rd338, %rd201, %rd232;
	cvt.u64.u32 	%rd233, %r397;
	cvt.u64.u32 	%rd234, %r394;
	add.s64 	%rd235, %rd233, %rd234;
	shl.b64 	%rd236, %rd235, 3;
	add.s64 	%rd237, %rd236, %rd130;
	add.s64 	%rd337, %rd237, 6144;
	mul.wide.u32 	%rd238, %r398, 8;
	add.s64 	%rd336, %rd130, %rd238;
	add.s32 	%r399, %r397, 512;
$L__BB2_146:
	mov.u32 	%r32, %r399;
	ld.global.f64 	%fd123, [%rd336];
	setp.lt.f64 	%p35, %fd229, %fd123;
	mov.f64 	%fd226, %fd229;
	mov.u64 	%rd340, %rd343;
	@%p35 bra 	$L__BB2_149;
	setp.lt.f64 	%p36, %fd123, %fd229;
	mov.f64 	%fd226, %fd123;
	mov.u64 	%rd340, %rd338;
	@%p36 bra 	$L__BB2_149;
	setp.lt.s64 	%p37, %rd343, %rd338;
	selp.f64 	%fd226, %fd229, %fd123, %p37;
	min.s64 	%rd340, %rd343, %rd338;
$L__BB2_149:
	add.s32 	%r51, %r398, 256;
	cvt.u64.u32 	%rd239, %r51;
	add.s64 	%rd151, %rd201, %rd239;
	ld.global.f64 	%fd126, [%rd337+-4096];
	setp.lt.f64 	%p38, %fd226, %fd126;
	mov.f64 	%fd227, %fd226;
	mov.u64 	%rd341, %rd340;
	@%p38 bra 	$L__BB2_152;
	setp.lt.f64 	%p39, %fd126, %fd226;
	mov.f64 	%fd227, %fd126;
	mov.u64 	%rd341, %rd151;
	@%p39 bra 	$L__BB2_152;
	setp.lt.s64 	%p40, %rd340, %rd151;
	selp.f64 	%fd227, %fd226, %fd126, %p40;
	min.s64 	%rd341, %rd340, %rd151;
$L__BB2_152:
	add.s32 	%r52, %r398, 512;
	cvt.u64.u32 	%rd240, %r52;
	add.s64 	%rd154, %rd201, %rd240;
	ld.global.f64 	%fd129, [%rd337+-2048];
	setp.lt.f64 	%p41, %fd227, %fd129;
	mov.f64 	%fd228, %fd227;
	mov.u64 	%rd342, %rd341;
	@%p41 bra 	$L__BB2_155;
	setp.lt.f64 	%p42, %fd129, %fd227;
	mov.f64 	%fd228, %fd129;
	mov.u64 	%rd342, %rd154;
	@%p42 bra 	$L__BB2_155;
	setp.lt.s64 	%p43, %rd341, %rd154;
	selp.f64 	%fd228, %fd227, %fd129, %p43;
	min.s64 	%rd342, %rd341, %rd154;
$L__BB2_155:
	add.s32 	%r53, %r398, 768;
	cvt.u64.u32 	%rd241, %r53;
	add.s64 	%rd157, %rd201, %rd241;
	ld.global.f64 	%fd132, [%rd337];
	setp.lt.f64 	%p44, %fd228, %fd132;
	mov.f64 	%fd229, %fd228;
	mov.u64 	%rd343, %rd342;
	@%p44 bra 	$L__BB2_158;
	setp.lt.f64 	%p45, %fd132, %fd228;
	mov.f64 	%fd229, %fd132;
	mov.u64 	%rd343, %rd157;
	@%p45 bra 	$L__BB2_158;
	setp.lt.s64 	%p46, %rd342, %rd157;
	selp.f64 	%fd229, %fd228, %fd132, %p46;
	min.s64 	%rd343, %rd342, %rd157;
$L__BB2_158:
	add.s64 	%rd338, %rd338, 1024;
	add.s64 	%rd337, %rd337, 8192;
	add.s64 	%rd336, %rd336, 8192;
	add.s32 	%r399, %r32, 1024;
	add.s32 	%r54, %r32, 512;
	add.s32 	%r398, %r398, 1024;
	setp.lt.s32 	%p47, %r54, %r21;
	@%p47 bra 	$L__BB2_146;
$L__BB2_159:
	// begin inline asm
	mov.u32 %r55, %laneid;
	// end inline asm
	mov.b64 	%rd242, %fd229;
	mov.b64 	{%r57, %r62}, %rd242;
	mov.b32 	%r73, 1;
	mov.b32 	%r74, 31;
	mov.b32 	%r75, -1;
	// begin inline asm
	shfl.sync.down.b32 %r56, %r57, %r73, %r74, %r75;
	// end inline asm
	// begin inline asm
	shfl.sync.down.b32 %r61, %r62, %r73, %r74, %r75;
	// end inline asm
	mov.b64 	%rd243, {%r56, %r61};
	mov.b64 	%fd136, %rd243;
	mov.b64 	{%r67, %r72}, %rd343;
	// begin inline asm
	shfl.sync.down.b32 %r66, %r67, %r73, %r74, %r75;
	// end inline asm
	// begin inline asm
	shfl.sync.down.b32 %r71, %r72, %r73, %r74, %r75;
	// end inline asm
	mov.b64 	%rd164, {%r66, %r71};
	setp.gt.s32 	%p48, %r55, 30;
	setp.lt.f64 	%p49, %fd229, %fd136;
	or.pred  	%p50, %p48, %p49;
	mov.f64 	%fd231, %fd229;
	mov.u64 	%rd345, %rd343;
	@%p50 bra 	$L__BB2_162;
	setp.gt.f64 	%p51, %fd229, %fd136;
	mov.f64 	%fd231, %fd136;
	mov.u64 	%rd345, %rd164;
	@%p51 bra 	$L__BB2_162;
	setp.lt.s64 	%p52, %rd343, %rd164;
	selp.f64 	%fd231, %fd229, %fd136, %p52;
	min.s64 	%rd345, %rd343, %rd164;
$L__BB2_162:
	mov.b64 	%rd244, %fd231;
	mov.b64 	{%r77, %r82}, %rd244;
	mov.b32 	%r93, 2;
	mov.b32 	%r94, 31;
	mov.b32 	%r95, -1;
	// begin inline asm
	shfl.sync.down.b32 %r76, %r77, %r93, %r94, %r95;
	// end inline asm
	// begin inline asm
	shfl.sync.down.b32 %r81, %r82, %r93, %r94, %r95;
	// end inline asm
	mov.b64 	%rd245, {%r76, %r81};
	mov.b64 	%fd139, %rd245;
	mov.b64 	{%r87, %r92}, %rd345;
	// begin inline asm
	shfl.sync.down.b32 %r86, %r87, %r93, %r94, %r95;
	// end inline asm
	// begin inline asm
	shfl.sync.down.b32 %r91, %r92, %r93, %r94, %r95;
	// end inline asm
	mov.b64 	%rd167, {%r86, %r91};
	setp.gt.s32 	%p53, %r55, 29;
	setp.lt.f64 	%p54, %fd231, %fd139;
	or.pred  	%p55, %p53, %p54;
	mov.f64 	%fd232, %fd231;
	mov.u64 	%rd346, %rd345;
	@%p55 bra 	$L__BB2_165;
	setp.gt.f64 	%p56, %fd231, %fd139;
	mov.f64 	%fd232, %fd139;
	mov.u64 	%rd346, %rd167;
	@%p56 bra 	$L__BB2_165;
	setp.lt.s64 	%p57, %rd345, %rd167;
	selp.f64 	%fd232, %fd231, %fd139, %p57;
	min.s64 	%rd346, %rd345, %rd167;
$L__BB2_165:
	mov.b64 	%rd246, %fd232;
	mov.b64 	{%r97, %r102}, %rd246;
	mov.b32 	%r113, 4;
	mov.b32 	%r114, 31;
	mov.b32 	%r115, -1;
	// begin inline asm
	shfl.sync.down.b32 %r96, %r97, %r113, %r114, %r115;
	// end inline asm
	// begin inline asm
	shfl.sync.down.b32 %r101, %r102, %r113, %r114, %r115;
	// end inline asm
	mov.b64 	%rd247, {%r96, %r101};
	mov.b64 	%fd142, %rd247;
	mov.b64 	{%r107, %r112}, %rd346;
	// begin inline asm
	shfl.sync.down.b32 %r106, %r107, %r113, %r114, %r115;
	// end inline asm
	// begin inline asm
	shfl.sync.down.b32 %r111, %r112, %r113, %r114, %r115;
	// end inline asm
	mov.b64 	%rd170, {%r106, %r111};
	setp.gt.s32 	%p58, %r55, 27;
	setp.lt.f64 	%p59, %fd232, %fd142;
	or.pred  	%p60, %p58, %p59;
	mov.f64 	%fd233, %fd232;
	mov.u64 	%rd347, %rd346;
	@%p60 bra 	$L__BB2_168;
	setp.gt.f64 	%p61, %fd232, %fd142;
	mov.f64 	%fd233, %fd142;
	mov.u64 	%rd347, %rd170;
	@%p61 bra 	$L__BB2_168;
	setp.lt.s64 	%p62, %rd346, %rd170;
	selp.f64 	%fd233, %fd232, %fd142, %p62;
	min.s64 	%rd347, %rd346, %rd170;
$L__BB2_168:
	mov.b64 	%rd248, %fd233;
	mov.b64 	{%r117, %r122}, %rd248;
	mov.b32 	%r133, 8;
	mov.b32 	%r134, 31;
	mov.b32 	%r135, -1;
	// begin inline asm
	shfl.sync.down.b32 %r116, %r117, %r133, %r134, %r135;
	// end inline asm
	// begin inline asm
	shfl.sync.down.b32 %r121, %r122, %r133, %r134, %r135;
	// end inline asm
	mov.b64 	%rd249, {%r116, %r121};
	mov.b64 	%fd145, %rd249;
	mov.b64 	{%r127, %r132}, %rd347;
	// begin inline asm
	shfl.sync.down.b32 %r126, %r127, %r133, %r134, %r135;
	// end inline asm
	// begin inline asm
	shfl.sync.down.b32 %r131, %r132, %r133, %r134, %r135;
	// end inline asm
	mov.b64 	%rd173, {%r126, %r131};
	setp.gt.s32 	%p63, %r55, 23;
	setp.lt.f64 	%p64, %fd233, %fd145;
	or.pred  	%p65, %p63, %p64;
	mov.f64 	%fd234, %fd233;
	mov.u64 	%rd348, %rd347;
	@%p65 bra 	$L__BB2_171;
	setp.gt.f64 	%p66, %fd233, %fd145;
	mov.f64 	%fd234, %fd145;
	mov.u64 	%rd348, %rd173;
	@%p66 bra 	$L__BB2_171;
	setp.lt.s64 	%p67, %rd347, %rd173;
	selp.f64 	%fd234, %fd233, %fd145, %p67;
	min.s64 	%rd348, %rd347, %rd173;
$L__BB2_171:
	mov.b64 	%rd250, %fd234;
	mov.b64 	{%r137, %r142}, %rd250;
	mov.b32 	%r153, 16;
	mov.b32 	%r154, 31;
	mov.b32 	%r155, -1;
	// begin inline asm
	shfl.sync.down.b32 %r136, %r137, %r153, %r154, %r155;
	// end inline asm
	// begin inline asm
	shfl.sync.down.b32 %r141, %r142, %r153, %r154, %r155;
	// end inline asm
	mov.b64 	%rd251, {%r136, %r141};
	mov.b64 	%fd148, %rd251;
	mov.b64 	{%r147, %r152}, %rd348;
	// begin inline asm
	shfl.sync.down.b32 %r146, %r147, %r153, %r154, %r155;
	// end inline asm
	// begin inline asm
	shfl.sync.down.b32 %r151, %r152, %r153, %r154, %r155;
	// end inline asm
	mov.b64 	%rd176, {%r146, %r151};
	setp.gt.s32 	%p68, %r55, 15;
	setp.lt.f64 	%p69, %fd234, %fd148;
	or.pred  	%p70, %p68, %p69;
	mov.f64 	%fd242, %fd234;
	mov.u64 	%rd356, %rd348;
	@%p70 bra 	$L__BB2_174;
	setp.gt.f64 	%p71, %fd234, %fd148;
	mov.f64 	%fd242, %fd148;
	mov.u64 	%rd356, %rd176;
	@%p71 bra 	$L__BB2_174;
	setp.lt.s64 	%p72, %rd348, %rd176;
	selp.f64 	%fd242, %fd234, %fd148, %p72;
	min.s64 	%rd356, %rd348, %rd176;
$L__BB2_174:
	setp.ne.s32 	%p73, %r55, 0;
	@%p73 bra 	$L__BB2_176;
	shr.u32 	%r156, %r17, 1;
	and.b32  	%r157, %r156, 496;
	mov.u32 	%r158, _ZN6thrust24THRUST_300001_SM_1000_NS8cuda_cub4core6detail5shmemE;
	add.s32 	%r159, %r158, %r157;
	st.shared.f64 	[%r159+8], %fd242;
	st.shared.u64 	[%r159+16], %rd356;
$L__BB2_176:
	bar.sync 	0;
	setp.ne.s32 	%p74, %r17, 0;
	@%p74 bra 	$L__BB2_198;
	ld.shared.f64 	%fd151, [_ZN6thrust24THRUST_300001_SM_1000_NS8cuda_cub4core6detail5shmemE+24];
	ld.shared.u64 	%rd179, [_ZN6thrust24THRUST_300001_SM_1000_NS8cuda_cub4core6detail5shmemE+32];
	setp.lt.f64 	%p75, %fd242, %fd151;
	mov.f64 	%fd236, %fd242;
	mov.u64 	%rd350, %rd356;
	@%p75 bra 	$L__BB2_180;
	setp.lt.f64 	%p76, %fd151, %fd242;
	mov.f64 	%fd236, %fd151;
	mov.u64 	%rd350, %rd179;
	@%p76 bra 	$L__BB2_180;
	setp.lt.s64 	%p77, %rd356, %rd179;
	selp.f64 	%fd236, %fd242, %fd151, %p77;
	min.s64 	%rd350, %rd356, %rd179;
$L__BB2_180:
	ld.shared.f64 	%fd154, [_ZN6thrust24THRUST_300001_SM_1000_NS8cuda_cub4core6detail5shmemE+40];
	ld.shared.u64 	%rd182, [_ZN6thrust24THRUST_300001_SM_1000_NS8cuda_cub4core6detail5shmemE+48];
	setp.lt.f64 	%p78, %fd236, %fd154;
	mov.f64 	%fd237, %fd236;
	mov.u64 	%rd351, %rd350;
	@%p78 bra 	$L__BB2_183;
	setp.lt.f64 	%p79, %fd154, %fd236;
	mov.f64 	%fd237, %fd154;
	mov.u64 	%rd351, %rd182;
	@%p79 bra 	$L__BB2_183;
	setp.lt.s64 	%p80, %rd350, %rd182;
	selp.f64 	%fd237, %fd236, %fd154, %p80;
	min.s64 	%rd351, %rd350, %rd182;
$L__BB2_183:
	ld.shared.f64 	%fd157, [_ZN6thrust24THRUST_300001_SM_1000_NS8cuda_cub4core6detail5shmemE+56];
	ld.shared.u64 	%rd185, [_ZN6thrust24THRUST_300001_SM_1000_NS8cuda_cub4core6detail5shmemE+64];
	setp.lt.f64 	%p81, %fd237, %fd157;
	mov.f64 	%fd238, %fd237;
	mov.u64 	%rd352, %rd351;
	@%p81 bra 	$L__BB2_186;
	setp.lt.f64 	%p82, %fd157, %fd237;
	mov.f64 	%fd238, %fd157;
	mov.u64 	%rd352, %rd185;
	@%p82 bra 	$L__BB2_186;
	setp.lt.s64 	%p83, %rd351, %rd185;
	selp.f64 	%fd238, %fd237, %fd157, %p83;
	min.s64 	%rd352, %rd351, %rd185;
$L__BB2_186:
	ld.shared.f64 	%fd160, [_ZN6thrust24THRUST_300001_SM_1000_NS8cuda_cub4core6detail5shmemE+72];
	ld.shared.u64 	%rd188, [_ZN6thrust24THRUST_300001_SM_1000_NS8cuda_cub4core6detail5shmemE+80];
	setp.lt.f64 	%p84, %fd238, %fd160;
	mov.f64 	%fd239, %fd238;
	mov.u64 	%rd353, %rd352;
	@%p84 bra 	$L__BB2_189;
	setp.lt.f64 	%p85, %fd160, %fd238;
	mov.f64 	%fd239, %fd160;
	mov.u64 	%rd353, %rd188;
	@%p85 bra 	$L__BB2_189;
	setp.lt.s64 	%p86, %rd352, %rd188;
	selp.f64 	%fd239, %fd238, %fd160, %p86;
	min.s64 	%rd353, %rd352, %rd188;
$L__BB2_189:
	ld.shared.f64 	%fd163, [_ZN6thrust24THRUST_300001_SM_1000_NS8cuda_cub4core6detail5shmemE+88];
	ld.shared.u64 	%rd191, [_ZN6thrust24THRUST_300001_SM_1000_NS8cuda_cub4core6detail5shmemE+96];
	setp.lt.f64 	%p87, %fd239, %fd163;
	mov.f64 	%fd240, %fd239;
	mov.u64 	%rd354, %rd353;
	@%p87 bra 	$L__BB2_192;
	setp.lt.f64 	%p88, %fd163, %fd239;
	mov.f64 	%fd240, %fd163;
	mov.u64 	%rd354, %rd191;
	@%p88 bra 	$L__BB2_192;
	setp.lt.s64 	%p89, %rd353, %rd191;
	selp.f64 	%fd240, %fd239, %fd163, %p89;
	min.s64 	%rd354, %rd353, %rd191;
$L__BB2_192:
	ld.shared.f64 	%fd166, [_ZN6thrust24THRUST_300001_SM_1000_NS8cuda_cub4core6detail5shmemE+104];
	ld.shared.u64 	%rd194, [_ZN6thrust24THRUST_300001_SM_1000_NS8cuda_cub4core6detail5shmemE+112];
	setp.lt.f64 	%p90, %fd240, %fd166;
	mov.f64 	%fd241, %fd240;
	mov.u64 	%rd355, %rd354;
	@%p90 bra 	$L__BB2_195;
	setp.lt.f64 	%p91, %fd166, %fd240;
	mov.f64 	%fd241, %fd166;
	mov.u64 	%rd355, %rd194;
	@%p91 bra 	$L__BB2_195;
	setp.lt.s64 	%p92, %rd354, %rd194;
	selp.f64 	%fd241, %fd240, %fd166, %p92;
	min.s64 	%rd355, %rd354, %rd194;
$L__BB2_195:
	ld.shared.f64 	%fd169, [_ZN6thrust24THRUST_300001_SM_1000_NS8cuda_cub4core6detail5shmemE+120];
	ld.shared.u64 	%rd197, [_ZN6thrust24THRUST_300001_SM_1000_NS8cuda_cub4core6detail5shmemE+128];
	setp.lt.f64 	%p93, %fd241, %fd169;
	mov.u64 	%rd356, %rd355;
	mov.f64 	%fd242, %fd241;
	@%p93 bra 	$L__BB2_198;
	setp.lt.f64 	%p94, %fd169, %fd241;
	mov.u64 	%rd356, %rd197;
	mov.f64 	%fd242, %fd169;
	@%p94 bra 	$L__BB2_198;
	setp.lt.s64 	%p95, %rd355, %rd197;
	selp.f64 	%fd242, %fd241, %fd169, %p95;
	min.s64 	%rd356, %rd355, %rd197;
$L__BB2_198:
	mov.u32 	%r387, %tid.x;
	setp.ne.s32 	%p222, %r387, 0;
	@%p222 bra 	$L__BB2_200;
	ld.param.u64 	%rd285, [_ZN6thrust24THRUST_300001_SM_1000_NS8cuda_cub4core6detail13_kernel_agentINS1_8__reduce11ReduceAgentINS0_12zip_iteratorIN4cuda3std3__45tupleIJNS0_6detail15normal_iteratorINS0_10device_ptrIdEEEENS0_17counting_iteratorIlNS0_11use_defaultESI_SI_EEEEEEEPNSB_IJdlEEESM_iNS1_9__extrema9arg_min_fIdlNSA_4lessIdEEEEEEJSL_SN_iSS_EEEvDpT0__param_1];
	cvta.to.global.u64 	%rd284, %rd285;
	st.global.f64 	[%rd284], %fd242;
	st.global.u64 	[%rd284+8], %rd356;
$L__BB2_200:
	ret;

}
	// .globl	_ZN6thrust24THRUST_300001_SM_1000_NS8cuda_cub4core6detail13_kernel_agentINS1_8__reduce11ReduceAgentINS0_12zip_iteratorIN4cuda3std3__45tupleIJNS0_6detail15normal_iteratorINS0_10device_ptrIdEEEENS0_17counting_iteratorIlNS0_11use_defaultESI_SI_EEEEEEEPNSB_IJdlEEESM_iNS1_9__extrema9arg_min_fIdlNSA_4lessIdEEEEEEJSL_SN_iN3cub18CUB_300001_SM_100013GridEvenShareIiEENSV_9GridQueueIjEESS_EEEvDpT0_
.visible .entry _ZN6thrust24THRUST_300001_SM_1000_NS8cuda_cub4core6detail13_kernel_agentINS1_8__reduce11ReduceAgentINS0_12zip_iteratorIN4cuda3std3__45tupleIJNS0_6detail15normal_iteratorINS0_10device_ptrIdEEEENS0_17counting_iteratorIlNS0_11use_defaultESI_SI_EEEEEEEPNSB_IJdlEEESM_iNS1_9__extrema9arg_min_fIdlNSA_4lessIdEEEEEEJSL_SN_iN3cub18CUB_300001_SM_100013GridEvenShareIiEENSV_9GridQueueIjEESS_EEEvDpT0_(
	.param .align 8 .b8 _ZN6thrust24THRUST_300001_SM_1000_NS8cuda_cub4core6detail13_kernel_agentINS1_8__reduce11ReduceAgentINS0_12zip_iteratorIN4cuda3std3__45tupleIJNS0_6detail15normal_iteratorINS0_10device_ptrIdEEEENS0_17counting_iteratorIlNS0_11use_defaultESI_SI_EEEEEEEPNSB_IJdlEEESM_iNS1_9__extrema9arg_min_fIdlNSA_4lessIdEEEEEEJSL_SN_iN3cub18CUB_300001_SM_100013GridEvenShareIiEENSV_9GridQueueIjEESS_EEEvDpT0__param_0[16],
	.param .u64 .ptr .align 1 _ZN6thrust24THRUST_300001_SM_1000_NS8cuda_cub4core6detail13_kernel_agentINS1_8__reduce11ReduceAgentINS0_12zip_iteratorIN4cuda3std3__45tupleIJNS0_6detail15normal_iteratorINS0_10device_ptrIdEEEENS0_17counting_iteratorIlNS0_11use_defaultESI_SI_EEEEEEEPNSB_IJdlEEESM_iNS1_9__extrema9arg_min_fIdlNSA_4lessIdEEEEEEJSL_SN_iN3cub18CUB_300001_SM_100013GridEvenShareIiEENSV_9GridQueueIjEESS_EEEvDpT0__param_1,
	.param .u32 _ZN6thrust24THRUST_300001_SM_1000_NS8cuda_cub4core6detail13_kernel_agentINS1_8__reduce11ReduceAgentINS0_12zip_iteratorIN4cuda3std3__45tupleIJNS0_6detail15normal_iteratorINS0_10device_ptrIdEEEENS0_17counting_iteratorIlNS0_11use_defaultESI_SI_EEEEEEEPNSB_IJdlEEESM_iNS1_9__extrema9arg_min_fIdlNSA_4lessIdEEEEEEJSL_SN_iN3cub18CUB_300001_SM_100013GridEvenShareIiEENSV_9GridQueueIjEESS_EEEvDpT0__param_2,
	.param .align 4 .b8 _ZN6thrust24THRUST_300001_SM_1000_NS8cuda_cub4core6detail13_kernel_agentINS1_8__reduce11ReduceAgentINS0_12zip_iteratorIN4cuda3std3__45tupleIJNS0_6detail15normal_iteratorINS0_10device_ptrIdEEEENS0_17counting_iteratorIlNS0_11use_defaultESI_SI_EEEEEEEPNSB_IJdlEEESM_iNS1_9__extrema9arg_min_fIdlNSA_4lessIdEEEEEEJSL_SN_iN3cub18CUB_300001_SM_100013GridEvenShareIiEENSV_9GridQueueIjEESS_EEEvDpT0__param_3[40],
	.param .align 8 .b8 _ZN6thrust24THRUST_300001_SM_1000_NS8cuda_cub4core6detail13_kernel_agentINS1_8__reduce11ReduceAgentINS0_12zip_iteratorIN4cuda3std3__45tupleIJNS0_6detail15normal_iteratorINS0_10device_ptrIdEEEENS0_17counting_iteratorIlNS0_11use_defaultESI_SI_EEEEEEEPNSB_IJdlEEESM_iNS1_9__extrema9arg_min_fIdlNSA_4lessIdEEEEEEJSL_SN_iN3cub18CUB_300001_SM_100013GridEvenShareIiEENSV_9GridQueueIjEESS_EEEvDpT0__param_4[8],
	.param .align 1 .b8 _ZN6thrust24THRUST_300001_SM_1000_NS8cuda_cub4core6detail13_kernel_agentINS1_8__reduce11ReduceAgentINS0_12zip_iteratorIN4cuda3std3__45tupleIJNS0_6detail15normal_iteratorINS0_10device_ptrIdEEEENS0_17counting_iteratorIlNS0_11use_defaultESI_SI_EEEEEEEPNSB_IJdlEEESM_iNS1_9__extrema9arg_min_fIdlNSA_4lessIdEEEEEEJSL_SN_iN3cub18CUB_300001_SM_100013GridEvenShareIiEENSV_9GridQueueIjEESS_EEEvDpT0__param_5[1]
)
.maxntid 256
{
	.reg .pred 	%p<225>;
	.reg .b32 	%r<437>;
	.reg .b64 	%rd<334>;
	.reg .b64 	%fd<243>;

	ld.param.u64 	%rd185, [_ZN6thrust24THRUST_300001_SM_1000_NS8cuda_cub4core6detail13_kernel_agentINS1_8__reduce11ReduceAgentINS0_12zip_iteratorIN4cuda3std3__45tupleIJNS0_6detail15normal_iteratorINS0_10device_ptrIdEEEENS0_17counting_iteratorIlNS0_11use_defaultESI_SI_EEEEEEEPNSB_IJdlEEESM_iNS1_9__extrema9arg_min_fIdlNSA_4lessIdEEEEEEJSL_SN_iN3cub18CUB_300001_SM_100013GridEvenShareIiEENSV_9GridQueueIjEESS_EEEvDpT0__param_0+8];
	ld.param.u64 	%rd184, [_ZN6thrust24THRUST_300001_SM_1000_NS8cuda_cub4core6detail13_kernel_agentINS1_8__reduce11ReduceAgentINS0_12zip_iteratorIN4cuda3std3__45tupleIJNS0_6detail15normal_iteratorINS0_10device_ptrIdEEEENS0_17counting_iteratorIlNS0_11use_defaultESI_SI_EEEEEEEPNSB_IJdlEEESM_iNS1_9__extrema9arg_min_fIdlNSA_4lessIdEEEEEEJSL_SN_iN3cub18CUB_300001_SM_100013GridEvenShareIiEENSV_9GridQueueIjEESS_EEEvDpT0__param_0];
	ld.param.u64 	%rd187, [_ZN6thrust24THRUST_300001_SM_1000_NS8cuda_cub4core6detail13_kernel_agentINS1_8__reduce11ReduceAgentINS0_12zip_iteratorIN4cuda3std3__45tupleIJNS0_6detail15normal_iteratorINS0_10device_ptrIdEEEENS0_17counting_iteratorIlNS0_11use_defaultESI_SI_EEEEEEEPNSB_IJdlEEESM_iNS1_9__extrema9arg_min_fIdlNSA_4lessIdEEEEEEJSL_SN_iN3cub18CUB_300001_SM_100013GridEvenShareIiEENSV_9GridQueueIjEESS_EEEvDpT0__param_4];
	ld.param.u32 	%r66, [_ZN6thrust24THRUST_300001_SM_1000_NS8cuda_cub4core6detail13_kernel_agentINS1_8__reduce11ReduceAgentINS0_12zip_iteratorIN4cuda3std3__45tupleIJNS0_6detail15normal_iteratorINS0_10device_ptrIdEEEENS0_17counting_iteratorIlNS0_11use_defaultESI_SI_EEEEEEEPNSB_IJdlEEESM_iNS1_9__extrema9arg_min_fIdlNSA_4lessIdEEEEEEJSL_SN_iN3cub18CUB_300001_SM_100013GridEvenShareIiEENSV_9GridQueueIjEESS_EEEvDpT0__param_2];
	cvta.to.global.u64 	%rd1, %rd187;
	cvta.to.global.u64 	%rd2, %rd184;
	mov.u32 	%r1, %ctaid.x;
	mul.lo.s32 	%r2, %r1, 1280;
	mov.u32 	%r67, %nctaid.x;
	mul.lo.s32 	%r3, %r67, 1280;
	add.s32 	%r68, %r2, 1280;
	setp.le.s32 	%p1, %r68, %r66;
	@%p1 bra 	$L__BB3_111;
	sub.s32 	%r4, %r66, %r2;
	mov.u32 	%r5, %tid.x;
	setp.ge.s32 	%p98, %r5, %r4;
	mov.f64 	%fd188, 0d0000000000000000;
	mov.b64 	%rd279, 0;
	mov.u32 	%r420, %r5;
	@%p98 bra 	$L__BB3_3;
	add.s32 	%r190, %r2, %r5;
	cvt.s64.s32 	%rd234, %r190;
	mul.wide.s32 	%rd235, %r190, 8;
	add.s64 	%rd236, %rd2, %rd235;
	add.s64 	%rd279, %rd185, %rd234;
	ld.global.f64 	%fd188, [%rd236];
	add.s32 	%r420, %r5, 256;
$L__BB3_3:
	setp.ge.s32 	%p99, %r420, %r4;
	@%p99 bra 	$L__BB3_25;
	not.b32 	%r191, %r420;
	add.s32 	%r192, %r66, %r191;
	sub.s32 	%r8, %r192, %r2;
	and.b32  	%r193, %r8, 768;
	setp.eq.s32 	%p100, %r193, 768;
	@%p100 bra 	$L__BB3_10;
	add.s32 	%r418, %r420, %r2;
	shr.u32 	%r194, %r8, 8;
	add.s32 	%r195, %r194, 1;
	and.b32  	%r196, %r195, 3;
	neg.s32 	%r417, %r196;
$L__BB3_6:
	.pragma "nounroll";
	mov.u64 	%rd6, %rd279;
	mov.f64 	%fd3, %fd188;
	cvt.s64.s32 	%rd238, %r418;
	add.s64 	%rd7, %rd185, %rd238;
	mul.wide.s32 	%rd239, %r418, 8;
	add.s64 	%rd240, %rd2, %rd239;
	ld.global.f64 	%fd4, [%rd240];
	setp.lt.f64 	%p101, %fd3, %fd4;
	@%p101 bra 	$L__BB3_9;
	setp.lt.f64 	%p102, %fd4, %fd3;
	mov.u64 	%rd279, %rd7;
	mov.f64 	%fd188, %fd4;
	@%p102 bra 	$L__BB3_9;
	setp.lt.s64 	%p103, %rd6, %rd7;
	min.s64 	%rd279, %rd6, %rd7;
	selp.f64 	%fd188, %fd3, %fd4, %p103;
$L__BB3_9:
	add.s32 	%r420, %r420, 256;
	add.s32 	%r418, %r418, 256;
	add.s32 	%r417, %r417, 1;
	setp.ne.s32 	%p104, %r417, 0;
	@%p104 bra 	$L__BB3_6;
$L__BB3_10:
	setp.lt.u32 	%p105, %r8, 768;
	@%p105 bra 	$L__BB3_25;
	add.s32 	%r421, %r420, %r2;
	add.s32 	%r424, %r421, 256;
	add.s32 	%r423, %r421, 512;
	add.s32 	%r422, %r421, 768;
	add.s64 	%rd12, %rd2, 4096;
$L__BB3_12:
	cvt.s64.s32 	%rd241, %r424;
	add.s64 	%rd14, %rd185, %rd241;
	cvt.s64.s32 	%rd242, %r423;
	add.s64 	%rd15, %rd185, %rd242;
	cvt.s64.s32 	%rd243, %r422;
	add.s64 	%rd16, %rd185, %rd243;
	cvt.s64.s32 	%rd244, %r421;
	mul.wide.s32 	%rd245, %r421, 8;
	add.s64 	%rd17, %rd12, %rd245;
	add.s64 	%rd18, %rd185, %rd244;
	ld.global.f64 	%fd10, [%rd17+-4096];
	setp.lt.f64 	%p106, %fd188, %fd10;
	mov.u64 	%rd276, %rd279;
	mov.f64 	%fd185, %fd188;
	@%p106 bra 	$L__BB3_15;
	setp.lt.f64 	%p107, %fd10, %fd188;
	mov.u64 	%rd276, %rd18;
	mov.f64 	%fd185, %fd10;
	@%p107 bra 	$L__BB3_15;
	setp.lt.s64 	%p108, %rd279, %rd18;
	min.s64 	%rd276, %rd279, %rd18;
	selp.f64 	%fd185, %fd188, %fd10, %p108;
$L__BB3_15:
	ld.global.f64 	%fd13, [%rd17+-2048];
	setp.lt.f64 	%p109, %fd185, %fd13;
	mov.u64 	%rd277, %rd276;
	mov.f64 	%fd186, %fd185;
	@%p109 bra 	$L__BB3_18;
	setp.lt.f64 	%p110, %fd13, %fd185;
	mov.u64 	%rd277, %rd14;
	mov.f64 	%fd186, %fd13;
	@%p110 bra 	$L__BB3_18;
	setp.lt.s64 	%p111, %rd276, %rd14;
	min.s64 	%rd277, %rd276, %rd14;
	selp.f64 	%fd186, %fd185, %fd13, %p111;
$L__BB3_18:
	ld.global.f64 	%fd16, [%rd17];
	setp.lt.f64 	%p112, %fd186, %fd16;
	mov.u64 	%rd278, %rd277;
	mov.f64 	%fd187, %fd186;
	@%p112 bra 	$L__BB3_21;
	setp.lt.f64 	%p113, %fd16, %fd186;
	mov.u64 	%rd278, %rd15;
	mov.f64 	%fd187, %fd16;
	@%p113 bra 	$L__BB3_21;
	setp.lt.s64 	%p114, %rd277, %rd15;
	min.s64 	%rd278, %rd277, %rd15;
	selp.f64 	%fd187, %fd186, %fd16, %p114;
$L__BB3_21:
	ld.global.f64 	%fd19, [%rd17+2048];
	setp.lt.f64 	%p115, %fd187, %fd19;
	mov.u64 	%rd279, %rd278;
	mov.f64 	%fd188, %fd187;
	@%p115 bra 	$L__BB3_24;
	setp.lt.f64 	%p116, %fd19, %fd187;
	mov.u64 	%rd279, %rd16;
	mov.f64 	%fd188, %fd19;
	@%p116 bra 	$L__BB3_24;
	setp.lt.s64 	%p117, %rd278, %rd16;
	min.s64 	%rd279, %rd278, %rd16;
	selp.f64 	%fd188, %fd187, %fd19, %p117;
$L__BB3_24:
	add.s32 	%r420, %r420, 1024;
	add.s32 	%r424, %r424, 1024;
	add.s32 	%r423, %r423, 1024;
	add.s32 	%r422, %r422, 1024;
	add.s32 	%r421, %r421, 1024;
	setp.lt.s32 	%p118, %r420, %r4;
	@%p118 bra 	$L__BB3_12;
$L__BB3_25:
	setp.lt.s32 	%p119, %r4, 256;
	@%p119 bra 	$L__BB3_65;
	// begin inline asm
	mov.u32 %r310, %laneid;
	// end inline asm
	mov.b64 	%rd256, %fd188;
	mov.b64 	{%r312, %r317}, %rd256;
	mov.b32 	%r328, 1;
	mov.b32 	%r329, 31;
	mov.b32 	%r330, -1;
	// begin inline asm
	shfl.sync.down.b32 %r311, %r312, %r328, %r329, %r330;
	// end inline asm
	// begin inline asm
	shfl.sync.down.b32 %r316, %r317, %r328, %r329, %r330;
	// end inline asm
	mov.b64 	%rd257, {%r311, %r316};
	mov.b64 	%fd23, %rd257;
	mov.b64 	{%r322, %r327}, %rd279;
	// begin inline asm
	shfl.sync.down.b32 %r321, %r322, %r328, %r329, %r330;
	// end inline asm
	// begin inline asm
	shfl.sync.down.b32 %r326, %r327, %r328, %r329, %r330;
	// end inline asm
	mov.b64 	%rd28, {%r321, %r326};
	setp.gt.s32 	%p176, %r310, 30;
	setp.lt.f64 	%p177, %fd188, %fd23;
	or.pred  	%p178, %p176, %p177;
	mov.u64 	%rd281, %rd279;
	mov.f64 	%fd190, %fd188;
	@%p178 bra 	$L__BB3_29;
	setp.gt.f64 	%p179, %fd188, %fd23;
	mov.u64 	%rd281, %rd28;
	mov.f64 	%fd190, %fd23;
	@%p179 bra 	$L__BB3_29;
	setp.lt.s64 	%p180, %rd279, %rd28;
	min.s64 	%rd281, %rd279, %rd28;
	selp.f64 	%fd190, %fd188, %fd23, %p180;
$L__BB3_29:
	mov.b64 	%rd258, %fd190;
	mov.b64 	{%r332, %r337}, %rd258;
	mov.b32 	%r348, 2;
	mov.b32 	%r349, 31;
	mov.b32 	%r350, -1;
	// begin inline asm
	shfl.sync.down.b32 %r331, %r332, %r348, %r349, %r350;
	// end inline asm
	// begin inline asm
	shfl.sync.down.b32 %r336, %r337, %r348, %r349, %r350;
	// end inline asm
	mov.b64 	%rd259, {%r331, %r336};
	mov.b64 	%fd26, %rd259;
	mov.b64 	{%r342, %r347}, %rd281;
	// begin inline asm
	shfl.sync.down.b32 %r341, %r342, %r348, %r349, %r350;
	// end inline asm
	// begin inline asm
	shfl.sync.down.b32 %r346, %r347, %r348, %r349, %r350;
	// end inline asm
	mov.b64 	%rd31, {%r341, %r346};
	setp.gt.s32 	%p181, %r310, 29;
	setp.lt.f64 	%p182, %fd190, %fd26;
	or.pred  	%p183, %p181, %p182;
	mov.u64 	%rd282, %rd281;
	mov.f64 	%fd191, %fd190;
	@%p183 bra 	$L__BB3_32;
	setp.gt.f64 	%p184, %fd190, %fd26;
	mov.u64 	%rd282, %rd31;
	mov.f64 	%fd191, %fd26;
	@%p184 bra 	$L__BB3_32;
	setp.lt.s64 	%p185, %rd281, %rd31;
	min.s64 	%rd282, %rd281, %rd31;
	selp.f64 	%fd191, %fd190, %fd26, %p185;
$L__BB3_32:
	mov.b64 	%rd260, %fd191;
	mov.b64 	{%r352, %r357}, %rd260;
	mov.b32 	%r368, 4;
	mov.b32 	%r369, 31;
	mov.b32 	%r370, -1;
	// begin inline asm
	shfl.sync.down.b32 %r351, %r352, %r368, %r369, %r370;
	// end inline asm
	// begin inline asm
	shfl.sync.down.b32 %r356, %r357, %r368, %r369, %r370;
	// end inline asm
	mov.b64 	%rd261, {%r351, %r356};
	mov.b64 	%fd29, %rd261;
	mov.b64 	{%r362, %r367}, %rd282;
	// begin inline asm
	shfl.sync.down.b32 %r361, %r362, %r368, %r369, %r370;
	// end inline asm
	// begin inline asm
	shfl.sync.down.b32 %r366, %r367, %r368, %r369, %r370;
	// end inline asm
	mov.b64 	%rd34, {%r361, %r366};
	setp.gt.s32 	%p186, %r310, 27;
	setp.lt.f64 	%p187, %fd191, %fd29;
	or.pred  	%p188, %p186, %p187;
	mov.u64 	%rd283, %rd282;
	mov.f64 	%fd192, %fd191;
	@%p188 bra 	$L__BB3_35;
	setp.gt.f64 	%p189, %fd191, %fd29;
	mov.u64 	%rd283, %rd34;
	mov.f64 	%fd192, %fd29;
	@%p189 bra 	$L__BB3_35;
	setp.lt.s64 	%p190, %rd282, %rd34;
	min.s64 	%rd283, %rd282, %rd34;
	selp.f64 	%fd192, %fd191, %fd29, %p190;
$L__BB3_35:
	mov.b64 	%rd262, %fd192;
	mov.b64 	{%r372, %r377}, %rd262;
	mov.b32 	%r388, 8;
	mov.b32 	%r389, 31;
	mov.b32 	%r390, -1;
	// begin inline asm
	shfl.sync.down.b32 %r371, %r372, %r388, %r389, %r390;
	// end inline asm
	// begin inline asm
	shfl.sync.down.b32 %r376, %r377, %r388, %r389, %r390;
	// end inline asm
	mov.b64 	%rd263, {%r371, %r376};
	mov.b64 	%fd32, %rd263;
	mov.b64 	{%r382, %r387}, %rd283;
	// begin inline asm
	shfl.sync.down.b32 %r381, %r382, %r388, %r389, %r390;
	// end inline asm
	// begin inline asm
	shfl.sync.down.b32 %r386, %r387, %r388, %r389, %r390;
	// end inline asm
	mov.b64 	%rd37, {%r381, %r386};
	setp.gt.s32 	%p191, %r310, 23;
	setp.lt.f64 	%p192, %fd192, %fd32;
	or.pred  	%p193, %p191, %p192;
	mov.u64 	%rd284, %rd283;
	mov.f64 	%fd193, %fd192;
	@%p193 bra 	$L__BB3_38;
	setp.gt.f64 	%p194, %fd192, %fd32;
	mov.u64 	%rd284, %rd37;
	mov.f64 	%fd193, %fd32;
	@%p194 bra 	$L__BB3_38;
	setp.lt.s64 	%p195, %rd283, %rd37;
	min.s64 	%rd284, %rd283, %rd37;
	selp.f64 	%fd193, %fd192, %fd32, %p195;
$L__BB3_38:
	mov.b64 	%rd264, %fd193;
	mov.b64 	{%r392, %r397}, %rd264;
	mov.b32 	%r408, 16;
	mov.b32 	%r409, 31;
	mov.b32 	%r410, -1;
	// begin inline asm
	shfl.sync.down.b32 %r391, %r392, %r408, %r409, %r410;
	// end inline asm
	// begin inline asm
	shfl.sync.down.b32 %r396, %r397, %r408, %r409, %r410;
	// end inline asm
	mov.b64 	%rd265, {%r391, %r396};
	mov.b64 	%fd35, %rd265;
	mov.b64 	{%r402, %r407}, %rd284;
	// begin inline asm
	shfl.sync.down.b32 %r401, %r402, %r408, %r409, %r410;
	// end inline asm
	// begin inline asm
	shfl.sync.down.b32 %r406, %r407, %r408, %r409, %r410;
	// end inline asm
	mov.b64 	%rd40, {%r401, %r406};
	setp.gt.s32 	%p196, %r310, 15;
	setp.lt.f64 	%p197, %fd193, %fd35;
	or.pred  	%p198, %p196, %p197;
	mov.u64 	%rd333, %rd284;
	mov.f64 	%fd242, %fd193;
	@%p198 bra 	$L__BB3_41;
	setp.gt.f64 	%p199, %fd193, %fd35;
	mov.u64 	%rd333, %rd40;
	mov.f64 	%fd242, %fd35;
	@%p199 bra 	$L__BB3_41;
	setp.lt.s64 	%p200, %rd284, %rd40;
	min.s64 	%rd333, %rd284, %rd40;
	selp.f64 	%fd242, %fd193, %fd35, %p200;
$L__BB3_41:
	setp.ne.s32 	%p201, %r310, 0;
	@%p201 bra 	$L__BB3_43;
	shr.u32 	%r411, %r5, 1;
	and.b32  	%r412, %r411, 496;
	mov.u32 	%r413, _ZN6thrust24THRUST_300001_SM_1000_NS8cuda_cub4core6detail5shmemE;
	add.s32 	%r414, %r413, %r412;
	st.shared.f64 	[%r414+8], %fd242;
	st.shared.u64 	[%r414+16], %rd333;
$L__BB3_43:
	bar.sync 	0;
	setp.ne.s32 	%p202, %r5, 0;
	@%p202 bra 	$L__BB3_201;
	ld.shared.f64 	%fd38, [_ZN6thrust24THRUST_300001_SM_1000_NS8cuda_cub4core6detail5shmemE+24];
	ld.shared.u64 	%rd43, [_ZN6thrust24THRUST_300001_SM_1000_NS8cuda_cub4core6detail5shmemE+32];
	setp.lt.f64 	%p203, %fd242, %fd38;
	mov.u64 	%rd286, %rd333;
	mov.f64 	%fd195, %fd242;
	@%p203 bra 	$L__BB3_47;
	setp.lt.f64 	%p204, %fd38, %fd242;
	mov.u64 	%rd286, %rd43;
	mov.f64 	%fd195, %fd38;
	@%p204 bra 	$L__BB3_47;
	setp.lt.s64 	%p205, %rd333, %rd43;
	min.s64 	%rd286, %rd333, %rd43;
	selp.f64 	%fd195, %fd242, %fd38, %p205;
$L__BB3_47:
	ld.shared.f64 	%fd41, [_ZN6thrust24THRUST_300001_SM_1000_NS8cuda_cub4core6detail5shmemE+40];
	ld.shared.u64 	%rd46, [_ZN6thrust24THRUST_300001_SM_1000_NS8cuda_cub4core6detail5shmemE+48];
	setp.lt.f64 	%p206, %fd195, %fd41;
	mov.u64 	%rd287, %rd286;
	mov.f64 	%fd196, %fd195;
	@%p206 bra 	$L__BB3_50;
	setp.lt.f64 	%p207, %fd41, %fd195;
	mov.u64 	%rd287, %rd46;
	mov.f64 	%fd196, %fd41;
	@%p207 bra 	$L__BB3_50;
	setp.lt.s64 	%p208, %rd286, %rd46;
	min.s64 	%rd287, %rd286, %rd46;
	selp.f64 	%fd196, %fd195, %fd41, %p208;
$L__BB3_50:
	ld.shared.f64 	%fd44, [_ZN6thrust24THRUST_300001_SM_1000_NS8cuda_cub4core6detail5shmemE+56];
	ld.shared.u64 	%rd49, [_ZN6thrust24THRUST_300001_SM_1000_NS8cuda_cub4core6detail5shmemE+64];
	setp.lt.f64 	%p209, %fd196, %fd44;
	mov.u64 	%rd288, %rd287;
	mov.f64 	%fd197, %fd196;
	@%p209 bra 	$L__BB3_53;
	setp.lt.f64 	%p210, %fd44, %fd196;
	mov.u64 	%rd288, %rd49;
	mov.f64 	%fd197, %fd44;
	@%p210 bra 	$L__BB3_53;
	setp.lt.s64 	%p211, %rd287, %rd49;
	min.s64 	%rd288, %rd287, %rd49;
	selp.f64 	%fd197, %fd196, %fd44, %p211;
$L__BB3_53:
	ld.shared.f64 	%fd47, [_ZN6thrust24THRUST_300001_SM_1000_NS8cuda_cub4core6detail5shmemE+72];
	ld.shared.u64 	%rd52, [_ZN6thrust24THRUST_300001_SM_1000_NS8cuda_cub4core6detail5shmemE+80];
	setp.lt.f64 	%p212, %fd197, %fd47;
	mov.u64 	%rd289, %rd288;
	mov.f64 	%fd198, %fd197;
	@%p212 bra 	$L__BB3_56;
	setp.lt.f64 	%p213, %fd47, %fd197;
	mov.u64 	%rd289, %rd52;
	mov.f64 	%fd198, %fd47;
	@%p213 bra 	$L__BB3_56;
	setp.lt.s64 	%p214, %rd288, %rd52;
	min.s64 	%rd289, %rd288, %rd52;
	selp.f64 	%fd198, %fd197, %fd47, %p214;
$L__BB3_56:
	ld.shared.f64 	%fd50, [_ZN6thrust24THRUST_300001_SM_1000_NS8cuda_cub4core6detail5shmemE+88];
	ld.shared.u64 	%rd55, [_ZN6thrust24THRUST_300001_SM_1000_NS8cuda_cub4core6detail5shmemE+96];
	setp.lt.f64 	%p215, %fd198, %fd50;
	mov.u64 	%rd290, %rd289;
	mov.f64 	%fd199, %fd198;
	@%p215 bra 	$L__BB3_59;
	setp.lt.f64 	%p216, %fd50, %fd198;
	mov.u64 	%rd290, %rd55;
	mov.f64 	%fd199, %fd50;
	@%p216 bra 	$L__BB3_59;
	setp.lt.s64 	%p217, %rd289, %rd55;
	min.s64 	%rd290, %rd289, %rd55;
	selp.f64 	%fd199, %fd198, %fd50, %p217;
$L__BB3_59:
	ld.shared.f64 	%fd53, [_ZN6thrust24THRUST_300001_SM_1000_NS8cuda_cub4core6detail5shmemE+104];
	ld.shared.u64 	%rd58, [_ZN6thrust24THRUST_300001_SM_1000_NS8cuda_cub4core6detail5shmemE+112];
	setp.lt.f64 	%p218, %fd199, %fd53;
	mov.u64 	%rd291, %rd290;
	mov.f64 	%fd200, %fd199;
	@%p218 bra 	$L__BB3_62;
	setp.lt.f64 	%p219, %fd53, %fd199;
	mov.u64 	%rd291, %rd58;
	mov.f64 	%fd200, %fd53;
	@%p219 bra 	$L__BB3_62;
	setp.lt.s64 	%p220, %rd290, %rd58;
	min.s64 	%rd291, %rd290, %rd58;
	selp.f64 	%fd200, %fd199, %fd53, %p220;
$L__BB3_62:
	ld.shared.f64 	%fd56, [_ZN6thrust24THRUST_300001_SM_1000_NS8cuda_cub4core6detail5shmemE+120];
	ld.shared.u64 	%rd61, [_ZN6thrust24THRUST_300001_SM_1000_NS8cuda_cub4core6detail5shmemE+128];
	setp.lt.f64 	%p221, %fd200, %fd56;
	mov.u64 	%rd333, %rd291;
	mov.f64 	%fd242, %fd200;
	@%p221 bra 	$L__BB3_201;
	setp.lt.f64 	%p222, %fd56, %fd200;
	mov.u64 	%rd333, %rd61;
	mov.f64 	%fd242, %fd56;
	@%p222 bra 	$L__BB3_201;
	setp.lt.s64 	%p223, %rd291, %rd61;
	min.s64 	%rd333, %rd291, %rd61;
	selp.f64 	%fd242, %fd200, %fd56, %p223;
	bra.uni 	$L__BB3_201;
$L__BB3_65:
	// begin inline asm
	mov.u32 %r197, %laneid;
	// end inline asm
	and.b32  	%r218, %r5, 992;
	add.s32 	%r219, %r218, 32;
	setp.gt.s32 	%p120, %r219, %r4;
	not.b32 	%r220, %r218;
	add.s32 	%r221, %r4, %r220;
	selp.b32 	%r216, %r221, 31, %p120;
	mov.b64 	%rd246, %fd188;
	mov.b64 	{%r199, %r204}, %rd246;
	mov.b32 	%r215, 1;
	mov.b32 	%r217, -1;
	// begin inline asm
	shfl.sync.down.b32 %r198, %r199, %r215, %r216, %r217;
	// end inline asm
	// begin inline asm
	shfl.sync.down.b32 %r203, %r204, %r215, %r216, %r217;
	// end inline asm
	mov.b64 	%rd247, {%r198, %r203};
	mov.b64 	%fd58, %rd247;
	mov.b64 	{%r209, %r214}, %rd279;
	// begin inline asm
	shfl.sync.down.b32 %r208, %r209, %r215, %r216, %r217;
	// end inline asm
	// begin inline asm
	shfl.sync.down.b32 %r213, %r214, %r215, %r216, %r217;
	// end inline asm
	mov.b64 	%rd63, {%r208, %r213};
	setp.ge.s32 	%p121, %r197, %r216;
	setp.lt.f64 	%p122, %fd188, %fd58;
	or.pred  	%p123, %p121, %p122;
	mov.f64 	%fd201, %fd188;
	mov.u64 	%rd292, %rd279;
	@%p123 bra 	$L__BB3_68;
	setp.gt.f64 	%p124, %fd188, %fd58;
	mov.f64 	%fd201, %fd58;
	mov.u64 	%rd292, %rd63;
	@%p124 bra 	$L__BB3_68;
	setp.lt.s64 	%p125, %rd279, %rd63;
	selp.f64 	%fd201, %fd188, %fd58, %p125;
	min.s64 	%rd292, %rd279, %rd63;
$L__BB3_68:
	mov.b64 	%rd248, %fd201;
	mov.b64 	{%r223, %r228}, %rd248;
	mov.b32 	%r239, 2;
	mov.b32 	%r241, -1;
	// begin inline asm
	shfl.sync.down.b32 %r222, %r223, %r239, %r216, %r241;
	// end inline asm
	// begin inline asm
	shfl.sync.down.b32 %r227, %r228, %r239, %r216, %r241;
	// end inline asm
	mov.b64 	%rd249, {%r222, %r227};
	mov.b64 	%fd61, %rd249;
	mov.b64 	{%r233, %r238}, %rd292;
	// begin inline asm
	shfl.sync.down.b32 %r232, %r233, %r239, %r216, %r241;
	// end inline asm
	// begin inline asm
	shfl.sync.down.b32 %r237, %r238, %r239, %r216, %r241;
	// end inline asm
	mov.b64 	%rd66, {%r232, %r237};
	add.s32 	%r242, %r197, 2;
	setp.gt.s32 	%p126, %r242, %r216;
	setp.lt.f64 	%p127, %fd201, %fd61;
	or.pred  	%p128, %p126, %p127;
	mov.f64 	%fd202, %fd201;
	mov.u64 	%rd293, %rd292;
	@%p128 bra 	$L__BB3_71;
	setp.gt.f64 	%p129, %fd201, %fd61;
	mov.f64 	%fd202, %fd61;
	mov.u64 	%rd293, %rd66;
	@%p129 bra 	$L__BB3_71;
	setp.lt.s64 	%p130, %rd292, %rd66;
	selp.f64 	%fd202, %fd201, %fd61, %p130;
	min.s64 	%rd293, %rd292, %rd66;
$L__BB3_71:
	mov.b64 	%rd250, %fd202;
	mov.b64 	{%r244, %r249}, %rd250;
	mov.b32 	%r260, 4;
	mov.b32 	%r262, -1;
	// begin inline asm
	shfl.sync.down.b32 %r243, %r244, %r260, %r216, %r262;
	// end inline asm
	// begin inline asm
	shfl.sync.down.b32 %r248, %r249, %r260, %r216, %r262;
	// end inline asm
	mov.b64 	%rd251, {%r243, %r248};
	mov.b64 	%fd64, %rd251;
	mov.b64 	{%r254, %r259}, %rd293;
	// begin inline asm
	shfl.sync.down.b32 %r253, %r254, %r260, %r216, %r262;
	// end inline asm
	// begin inline asm
	shfl.sync.down.b32 %r258, %r259, %r260, %r216, %r262;
	// end inline asm
	mov.b64 	%rd69, {%r253, %r258};
	add.s32 	%r263, %r197, 4;
	setp.gt.s32 	%p131, %r263, %r216;
	setp.lt.f64 	%p132, %fd202, %fd64;
	or.pred  	%p133, %p131, %p132;
	mov.f64 	%fd203, %fd202;
	mov.u64 	%rd294, %rd293;
	@%p133 bra 	$L__BB3_74;
	setp.gt.f64 	%p134, %fd202, %fd64;
	mov.f64 	%fd203, %fd64;
	mov.u64 	%rd294, %rd69;
	@%p134 bra 	$L__BB3_74;
	setp.lt.s64 	%p135, %rd293, %rd69;
	selp.f64 	%fd203, %fd202, %fd64, %p135;
	min.s64 	%rd294, %rd293, %rd69;
$L__BB3_74:
	mov.b64 	%rd252, %fd203;
	mov.b64 	{%r265, %r270}, %rd252;
	mov.b32 	%r281, 8;
	mov.b32 	%r283, -1;
	// begin inline asm
	shfl.sync.down.b32 %r264, %r265, %r281, %r216, %r283;
	// end inline asm
	// begin inline asm
	shfl.sync.down.b32 %r269, %r270, %r281, %r216, %r283;
	// end inline asm
	mov.b64 	%rd253, {%r264, %r269};
	mov.b64 	%fd67, %rd253;
	mov.b64 	{%r275, %r280}, %rd294;
	// begin inline asm
	shfl.sync.down.b32 %r274, %r275, %r281, %r216, %r283;
	// end inline asm
	// begin inline asm
	shfl.sync.down.b32 %r279, %r280, %r281, %r216, %r283;
	// end inline asm
	mov.b64 	%rd72, {%r274, %r279};
	add.s32 	%r284, %r197, 8;
	setp.gt.s32 	%p136, %r284, %r216;
	setp.lt.f64 	%p137, %fd203, %fd67;
	or.pred  	%p138, %p136, %p137;
	mov.f64 	%fd204, %fd203;
	mov.u64 	%rd295, %rd294;
	@%p138 bra 	$L__BB3_77;
	setp.gt.f64 	%p139, %fd203, %fd67;
	mov.f64 	%fd204, %fd67;
	mov.u64 	%rd295, %rd72;
	@%p139 bra 	$L__BB3_77;
	setp.lt.s64 	%p140, %rd294, %rd72;
	selp.f64 	%fd204, %fd203, %fd67, %p140;
	min.s64 	%rd295, %rd294, %rd72;
$L__BB3_77:
	mov.b64 	%rd254, %fd204;
	mov.b64 	{%r286, %r291}, %rd254;
	mov.b32 	%r302, 16;
	mov.b32 	%r304, -1;
	// begin inline asm
	shfl.sync.down.b32 %r285, %r286, %r302, %r216, %r304;
	// end inline asm
	// begin inline asm
	shfl.sync.down.b32 %r290, %r291, %r302, %r216, %r304;
	// end inline asm
	mov.b64 	%rd255, {%r285, %r290};
	mov.b64 	%fd70, %rd255;
	mov.b64 	{%r296, %r301}, %rd295;
	// begin inline asm
	shfl.sync.down.b32 %r295, %r296, %r302, %r216, %r304;
	// end inline asm
	// begin inline asm
	shfl.sync.down.b32 %r300, %r301, %r302, %r216, %r304;
	// end inline asm
	mov.b64 	%rd75, {%r295, %r300};
	add.s32 	%r305, %r197, 16;
	setp.gt.s32 	%p141, %r305, %r216;
	setp.lt.f64 	%p142, %fd204, %fd70;
	or.pred  	%p143, %p141, %p142;
	mov.f64 	%fd242, %fd204;
	mov.u64 	%rd333, %rd295;
	@%p143 bra 	$L__BB3_80;
	setp.gt.f64 	%p144, %fd204, %fd70;
	mov.f64 	%fd242, %fd70;
	mov.u64 	%rd333, %rd75;
	@%p144 bra 	$L__BB3_80;
	setp.lt.s64 	%p145, %rd295, %rd75;
	selp.f64 	%fd242, %fd204, %fd70, %p145;
	min.s64 	%rd333, %rd295, %rd75;
$L__BB3_80:
	setp.ne.s32 	%p146, %r197, 0;
	@%p146 bra 	$L__BB3_82;
	shr.u32 	%r306, %r5, 1;
	and.b32  	%r307, %r306, 496;
	mov.u32 	%r308, _ZN6thrust24THRUST_300001_SM_1000_NS8cuda_cub4core6detail5shmemE;
	add.s32 	%r309, %r308, %r307;
	st.shared.f64 	[%r309+8], %fd242;
	st.shared.u64 	[%r309+16], %rd333;
$L__BB3_82:
	bar.sync 	0;
	setp.ne.s32 	%p147, %r5, 0;
	@%p147 bra 	$L__BB3_201;
	setp.lt.s32 	%p148, %r4, 33;
	mov.f64 	%fd206, %fd242;
	mov.u64 	%rd297, %rd333;
	@%p148 bra 	$L__BB3_87;
	ld.shared.f64 	%fd73, [_ZN6thrust24THRUST_300001_SM_1000_NS8cuda_cub4core6detail5shmemE+24];
	ld.shared.u64 	%rd78, [_ZN6thrust24THRUST_300001_SM_1000_NS8cuda_cub4core6detail5shmemE+32];
	setp.lt.f64 	%p149, %fd242, %fd73;
	mov.f64 	%fd206, %fd242;
	mov.u64 	%rd297, %rd333;
	@%p149 bra 	$L__BB3_87;
	setp.lt.f64 	%p150, %fd73, %fd242;
	mov.f64 	%fd206, %fd73;
	mov.u64 	%rd297, %rd78;
	@%p150 bra 	$L__BB3_87;
	setp.lt.s64 	%p151, %rd333, %rd78;
	selp.f64 	%fd206, %fd242, %fd73, %p151;
	min.s64 	%rd297, %rd333, %rd78;
$L__BB3_87:
	setp.lt.s32 	%p152, %r4, 65;
	mov.f64 	%fd207, %fd206;
	mov.u64 	%rd298, %rd297;
	@%p152 bra 	$L__BB3_91;
	ld.shared.f64 	%fd76, [_ZN6thrust24THRUST_300001_SM_1000_NS8cuda_cub4core6detail5shmemE+40];
	ld.shared.u64 	%rd81, [_ZN6thrust24THRUST_300001_SM_1000_NS8cuda_cub4core6detail5shmemE+48];
	setp.lt.f64 	%p153, %fd206, %fd76;
	mov.f64 	%fd207, %fd206;
	mov.u64 	%rd298, %rd297;
	@%p153 bra 	$L__BB3_91;
	setp.lt.f64 	%p154, %fd76, %fd206;
	mov.f64 	%fd207, %fd76;
	mov.u64 	%rd298, %rd81;
	@%p154 bra 	$L__BB3_91;
	setp.lt.s64 	%p155, %rd297, %rd81;
	selp.f64 	%fd207, %fd206, %fd76, %p155;
	min.s64 	%rd298, %rd297, %rd81;
$L__BB3_91:
	setp.lt.s32 	%p156, %r4, 97;
	mov.f64 	%fd208, %fd207;
	mov.u64 	%rd299, %rd298;
	@%p156 bra 	$L__BB3_95;
	ld.shared.f64 	%fd79, [_ZN6thrust24THRUST_300001_SM_1000_NS8cuda_cub4core6detail5shmemE+56];
	ld.shared.u64 	%rd84, [_ZN6thrust24THRUST_300001_SM_1000_NS8cuda_cub4core6detail5shmemE+64];
	setp.lt.f64 	%p157, %fd207, %fd79;
	mov.f64 	%fd208, %fd207;
	mov.u64 	%rd299, %rd298;
	@%p157 bra 	$L__BB3_95;
	setp.lt.f64 	%p158, %fd79, %fd207;
	mov.f64 	%fd208, %fd79;
	mov.u64 	%rd299, %rd84;
	@%p158 bra 	$L__BB3_95;
	setp.lt.s64 	%p159, %rd298, %rd84;
	selp.f64 	%fd208, %fd207, %fd79, %p159;
	min.s64 	%rd299, %rd298, %rd84;
$L__BB3_95:
	setp.lt.s32 	%p160, %r4, 129;
	mov.f64 	%fd209, %fd208;
	mov.u64 	%rd300, %rd299;
	@%p160 bra 	$L__BB3_99;
	ld.shared.f64 	%fd82, [_ZN6thrust24THRUST_300001_SM_1000_NS8cuda_cub4core6detail5shmemE+72];
	ld.shared.u64 	%rd87, [_ZN6thrust24THRUST_300001_SM_1000_NS8cuda_cub4core6detail5shmemE+80];
	setp.lt.f64 	%p161, %fd208, %fd82;
	mov.f64 	%fd209, %fd208;
	mov.u64 	%rd300, %rd299;
	@%p161 bra 	$L__BB3_99;
	setp.lt.f64 	%p162, %fd82, %fd208;
	mov.f64 	%fd209, %fd82;
	mov.u64 	%rd300, %rd87;
	@%p162 bra 	$L__BB3_99;
	setp.lt.s64 	%p163, %rd299, %rd87;
	selp.f64 	%fd209, %fd208, %fd82, %p163;
	min.s64 	%rd300, %rd299, %rd87;
$L__BB3_99:
	setp.lt.s32 	%p164, %r4, 161;
	mov.f64 	%fd210, %fd209;
	mov.u64 	%rd301, %rd300;
	@%p164 bra 	$L__BB3_103;
	ld.shared.f64 	%fd85, [_ZN6thrust24THRUST_300001_SM_1000_NS8cuda_cub4core6detail5shmemE+88];
	ld.shared.u64 	%rd90, [_ZN6thrust24THRUST_300001_SM_1000_NS8cuda_cub4core6detail5shmemE+96];
	setp.lt.f64 	%p165, %fd209, %fd85;
	mov.f64 	%fd210, %fd209;
	mov.u64 	%rd301, %rd300;
	@%p165 bra 	$L__BB3_103;
	setp.lt.f64 	%p166, %fd85, %fd209;
	mov.f64 	%fd210, %fd85;
	mov.u64 	%rd301, %rd90;
	@%p166 bra 	$L__BB3_103;
	setp.lt.s64 	%p167, %rd300, %rd90;
	selp.f64 	%fd210, %fd209, %fd85, %p167;
	min.s64 	%rd301, %rd300, %rd90;
$L__BB3_103:
	setp.lt.s32 	%p168, %r4, 193;
	mov.f64 	%fd211, %fd210;
	mov.u64 	%rd302, %rd301;
	@%p168 bra 	$L__BB3_107;
	ld.shared.f64 	%fd88, [_ZN6thrust24THRUST_300001_SM_1000_NS8cuda_cub4core6detail5shmemE+104];
	ld.shared.u64 	%rd93, [_ZN6thrust24THRUST_300001_SM_1000_NS8cuda_cub4core6detail5shmemE+112];
	setp.lt.f64 	%p169, %fd210, %fd88;
	mov.f64 	%fd211, %fd210;
	mov.u64 	%rd302, %rd301;
	@%p169 bra 	$L__BB3_107;
	setp.lt.f64 	%p170, %fd88, %fd210;
	mov.f64 	%fd211, %fd88;
	mov.u64 	%rd302, %rd93;
	@%p170 bra 	$L__BB3_107;
	setp.lt.s64 	%p171, %rd301, %rd93;
	selp.f64 	%fd211, %fd210, %fd88, %p171;
	min.s64 	%rd302, %rd301, %rd93;
$L__BB3_107:
	setp.lt.s32 	%p172, %r4, 225;
	mov.u64 	%rd333, %rd302;
	mov.f64 	%fd242, %fd211;
	@%p172 bra 	$L__BB3_201;
	ld.shared.f64 	%fd91, [_ZN6thrust24THRUST_300001_SM_1000_NS8cuda_cub4core6detail5shmemE+120];
	ld.shared.u64 	%rd96, [_ZN6thrust24THRUST_300001_SM_1000_NS8cuda_cub4core6detail5shmemE+128];
	setp.lt.f64 	%p173, %fd211, %fd91;
	mov.u64 	%rd333, %rd302;
	mov.f64 	%fd242, %fd211;
	@%p173 bra 	$L__BB3_201;
	setp.lt.f64 	%p174, %fd91, %fd211;
	mov.u64 	%rd333, %rd96;
	mov.f64 	%fd242, %fd91;
	@%p174 bra 	$L__BB3_201;
	setp.lt.s64 	%p175, %rd302, %rd96;
	selp.f64 	%fd242, %fd211, %fd91, %p175;
	min.s64 	%rd333, %rd302, %rd96;
	bra.uni 	$L__BB3_201;
$L__BB3_111:
	mov.u32 	%r35, %tid.x;
	cvt.s64.s32 	%rd188, %r2;
	add.s64 	%rd98, %rd185, %rd188;
	cvt.u64.u32 	%rd189, %r35;
	add.s64 	%rd190, %rd189, %rd188;
	cvta.to.global.u64 	%rd191, %rd184;
	shl.b64 	%rd192, %rd190, 3;
	add.s64 	%rd193, %rd191, %rd192;
	ld.global.f64 	%fd172, [%rd193];
	add.s32 	%r69, %r35, 256;
	cvt.u64.u32 	%rd194, %r69;
	ld.global.f64 	%fd173, [%rd193+2048];
	add.s32 	%r70, %r35, 512;
	cvt.u64.u32 	%rd195, %r70;
	ld.global.f64 	%fd174, [%rd193+4096];
	ld.global.f64 	%fd93, [%rd193+6144];
	or.b32  	%r71, %r35, 1024;
	cvt.u64.u32 	%rd99, %r71;
	add.s64 	%rd100, %rd98, %rd99;
	ld.global.f64 	%fd94, [%rd193+8192];
	setp.lt.f64 	%p2, %fd173, %fd172;
	selp.f64 	%fd175, %fd173, %fd172, %p2;
	selp.b64 	%rd196, %rd194, %rd189, %p2;
	setp.lt.f64 	%p3, %fd174, %fd175;
	selp.f64 	%fd95, %fd174, %fd175, %p3;
	selp.b64 	%rd101, %rd195, %rd196, %p3;
	setp.lt.f64 	%p4, %fd95, %fd93;
	mov.f64 	%fd212, %fd95;
	mov.u64 	%rd303, %rd101;
	@%p4 bra 	$L__BB3_114;
	add.s32 	%r72, %r35, 768;
	cvt.u64.u32 	%rd303, %r72;
	setp.lt.f64 	%p5, %fd93, %fd95;
	mov.f64 	%fd212, %fd93;
	@%p5 bra 	$L__BB3_114;
	mov.f64 	%fd212, %fd95;
	mov.u64 	%rd303, %rd101;
$L__BB3_114:
	add.s64 	%rd104, %rd98, %rd303;
	setp.lt.f64 	%p6, %fd212, %fd94;
	mov.f64 	%fd230, %fd212;
	mov.u64 	%rd321, %rd104;
	@%p6 bra 	$L__BB3_117;
	setp.lt.f64 	%p7, %fd94, %fd212;
	mov.f64 	%fd230, %fd94;
	mov.u64 	%rd321, %rd100;
	@%p7 bra 	$L__BB3_117;
	setp.lt.s64 	%p8, %rd303, %rd99;
	selp.f64 	%fd230, %fd212, %fd94, %p8;
	selp.b64 	%rd321, %rd104, %rd100, %p8;
$L__BB3_117:
	setp.le.s32 	%p9, %r66, %r3;
	@%p9 bra 	$L__BB3_162;
	setp.ne.s32 	%p10, %r35, 0;
	@%p10 bra 	$L__BB3_120;
	atom.global.add.u32 	%r73, [%rd1+4], 1280;
	add.s32 	%r74, %r73, %r3;
	st.shared.u32 	[_ZN6thrust24THRUST_300001_SM_1000_NS8cuda_cub4core6detail5shmemE+152], %r74;
$L__BB3_120:
	bar.sync 	0;
	ld.shared.u32 	%r427, [_ZN6thrust24THRUST_300001_SM_1000_NS8cuda_cub4core6detail5shmemE+152];
	add.s32 	%r75, %r427, 1280;
	setp.gt.s32 	%p11, %r75, %r66;
	@%p11 bra 	$L__BB3_139;
$L__BB3_121:
	cvt.s64.s32 	%rd197, %r427;
	add.s64 	%rd198, %rd189, %rd197;
	cvta.to.global.u64 	%rd199, %rd184;
	shl.b64 	%rd200, %rd198, 3;
	add.s64 	%rd201, %rd199, %rd200;
	add.s64 	%rd109, %rd198, %rd185;
	ld.global.f64 	%fd100, [%rd201];
	ld.global.f64 	%fd101, [%rd201+2048];
	ld.global.f64 	%fd102, [%rd201+4096];
	ld.global.f64 	%fd103, [%rd201+6144];
	ld.global.f64 	%fd104, [%rd201+8192];
	setp.lt.f64 	%p12, %fd230, %fd100;
	mov.f64 	%fd215, %fd230;
	mov.u64 	%rd306, %rd321;
	@%p12 bra 	$L__BB3_124;
	setp.lt.f64 	%p13, %fd100, %fd230;
	mov.f64 	%fd215, %fd100;
	mov.u64 	%rd306, %rd109;
	@%p13 bra 	$L__BB3_124;
	setp.lt.s64 	%p14, %rd321, %rd109;
	selp.f64 	%fd215, %fd230, %fd100, %p14;
	min.s64 	%rd306, %rd321, %rd109;
$L__BB3_124:
	setp.lt.f64 	%p15, %fd215, %fd101;
	mov.f64 	%fd216, %fd215;
	mov.u64 	%rd307, %rd306;
	@%p15 bra 	$L__BB3_127;
	cvt.s64.s32 	%rd202, %r427;
	add.s64 	%rd203, %rd189, %rd202;
	add.s64 	%rd204, %rd203, %rd185;
	add.s64 	%rd307, %rd204, 256;
	setp.lt.f64 	%p16, %fd101, %fd215;
	mov.f64 	%fd216, %fd101;
	@%p16 bra 	$L__BB3_127;
	setp.lt.s64 	%p17, %rd306, %rd307;
	selp.f64 	%fd216, %fd215, %fd101, %p17;
	min.s64 	%rd307, %rd306, %rd307;
$L__BB3_127:
	setp.lt.f64 	%p18, %fd216, %fd102;
	mov.f64 	%fd217, %fd216;
	mov.u64 	%rd308, %rd307;
	@%p18 bra 	$L__BB3_130;
	cvt.s64.s32 	%rd205, %r427;
	add.s64 	%rd206, %rd189, %rd205;
	add.s64 	%rd207, %rd206, %rd185;
	add.s64 	%rd308, %rd207, 512;
	setp.lt.f64 	%p19, %fd102, %fd216;
	mov.f64 	%fd217, %fd102;
	@%p19 bra 	$L__BB3_130;
	setp.lt.s64 	%p20, %rd307, %rd308;
	selp.f64 	%fd217, %fd216, %fd102, %p20;
	min.s64 	%rd308, %rd307, %rd308;
$L__BB3_130:
	setp.lt.f64 	%p21, %fd217, %fd103;
	mov.f64 	%fd218, %fd217;
	mov.u64 	%rd309, %rd308;
	@%p21 bra 	$L__BB3_133;
	cvt.s64.s32 	%rd208, %r427;
	add.s64 	%rd209, %rd189, %rd208;
	add.s64 	%rd210, %rd209, %rd185;
	add.s64 	%rd309, %rd210, 768;
	setp.lt.f64 	%p22, %fd103, %fd217;
	mov.f64 	%fd218, %fd103;
	@%p22 bra 	$L__BB3_133;
	setp.lt.s64 	%p23, %rd308, %rd309;
	selp.f64 	%fd218, %fd217, %fd103, %p23;
	min.s64 	%rd309, %rd308, %rd309;
$L__BB3_133:
	setp.lt.f64 	%p24, %fd218, %fd104;
	mov.f64 	%fd230, %fd218;
	mov.u64 	%rd321, %rd309;
	@%p24 bra 	$L__BB3_136;
	add.s64 	%rd213, %rd198, %rd185;
	add.s64 	%rd321, %rd213, 1024;
	setp.lt.f64 	%p25, %fd104, %fd218;
	mov.f64 	%fd230, %fd104;
	@%p25 bra 	$L__BB3_136;
	setp.lt.s64 	%p26, %rd309, %rd321;
	selp.f64 	%fd230, %fd218, %fd104, %p26;
	min.s64 	%rd321, %rd309, %rd321;
$L__BB3_136:
	setp.ne.s32 	%p27, %r35, 0;
	bar.sync 	0;
	@%p27 bra 	$L__BB3_138;
	atom.global.add.u32 	%r76, [%rd1+4], 1280;
	add.s32 	%r77, %r76, %r3;
	st.shared.u32 	[_ZN6thrust24THRUST_300001_SM_1000_NS8cuda_cub4core6detail5shmemE+152], %r77;
$L__BB3_138:
	bar.sync 	0;
	ld.shared.u32 	%r427, [_ZN6thrust24THRUST_300001_SM_1000_NS8cuda_cub4core6detail5shmemE+152];
	add.s32 	%r78, %r427, 1280;
	setp.le.s32 	%p28, %r78, %r66;
	@%p28 bra 	$L__BB3_121;
$L__BB3_139:
	setp.le.s32 	%p29, %r66, %r427;
	@%p29 bra 	$L__BB3_162;
	sub.s32 	%r40, %r66, %r427;
	setp.ge.s32 	%p30, %r35, %r40;
	@%p30 bra 	$L__BB3_162;
	cvta.to.global.u64 	%rd125, %rd184;
	not.b32 	%r79, %r35;
	add.s32 	%r80, %r66, %r79;
	sub.s32 	%r41, %r80, %r427;
	and.b32  	%r81, %r41, 768;
	setp.eq.s32 	%p31, %r81, 768;
	mov.u32 	%r431, %r35;
	@%p31 bra 	$L__BB3_147;
	add.s32 	%r429, %r35, %r427;
	shr.u32 	%r82, %r41, 8;
	add.s32 	%r83, %r82, 1;
	and.b32  	%r84, %r83, 3;
	neg.s32 	%r428, %r84;
	mov.u32 	%r431, %r35;
$L__BB3_143:
	.pragma "nounroll";
	mov.u64 	%rd126, %rd321;
	mov.f64 	%fd116, %fd230;
	cvt.s64.s32 	%rd215, %r429;
	add.s64 	%rd127, %rd185, %rd215;
	mul.wide.s32 	%rd216, %r429, 8;
	add.s64 	%rd217, %rd125, %rd216;
	ld.global.f64 	%fd117, [%rd217];
	setp.lt.f64 	%p32, %fd116, %fd117;
	@%p32 bra 	$L__BB3_146;
	setp.lt.f64 	%p33, %fd117, %fd116;
	mov.f64 	%fd230, %fd117;
	mov.u64 	%rd321, %rd127;
	@%p33 bra 	$L__BB3_146;
	setp.lt.s64 	%p34, %rd126, %rd127;
	selp.f64 	%fd230, %fd116, %fd117, %p34;
	min.s64 	%rd321, %rd126, %rd127;
$L__BB3_146:
	add.s32 	%r431, %r431, 256;
	add.s32 	%r429, %r429, 256;
	add.s32 	%r428, %r428, 1;
	setp.ne.s32 	%p35, %r428, 0;
	@%p35 bra 	$L__BB3_143;
$L__BB3_147:
	setp.lt.u32 	%p36, %r41, 768;
	@%p36 bra 	$L__BB3_162;
	add.s32 	%r432, %r431, %r427;
	add.s32 	%r435, %r432, 256;
	add.s32 	%r434, %r432, 512;
	add.s32 	%r433, %r432, 768;
	add.s64 	%rd132, %rd125, 4096;
$L__BB3_149:
	cvt.s64.s32 	%rd218, %r435;
	add.s64 	%rd134, %rd185, %rd218;
	cvt.s64.s32 	%rd219, %r434;
	add.s64 	%rd135, %rd185, %rd219;
	cvt.s64.s32 	%rd220, %r433;
	add.s64 	%rd136, %rd185, %rd220;
	cvt.s64.s32 	%rd221, %r432;
	mul.wide.s32 	%rd222, %r432, 8;
	add.s64 	%rd137, %rd132, %rd222;
	add.s64 	%rd138, %rd185, %rd221;
	ld.global.f64 	%fd123, [%rd137+-4096];
	setp.lt.f64 	%p37, %fd230, %fd123;
	mov.f64 	%fd226, %fd230;
	mov.u64 	%rd317, %rd321;
	@%p37 bra 	$L__BB3_152;
	setp.lt.f64 	%p38, %fd123, %fd230;
	mov.f64 	%fd226, %fd123;
	mov.u64 	%rd317, %rd138;
	@%p38 bra 	$L__BB3_152;
	setp.lt.s64 	%p39, %rd321, %rd138;
	selp.f64 	%fd226, %fd230, %fd123, %p39;
	min.s64 	%rd317, %rd321, %rd138;
$L__BB3_152:
	ld.global.f64 	%fd126, [%rd137+-2048];
	setp.lt.f64 	%p40, %fd226, %fd126;
	mov.f64 	%fd227, %fd226;
	mov.u64 	%rd318, %rd317;
	@%p40 bra 	$L__BB3_155;
	setp.lt.f64 	%p41, %fd126, %fd226;
	mov.f64 	%fd227, %fd126;
	mov.u64 	%rd318, %rd134;
	@%p41 bra 	$L__BB3_155;
	setp.lt.s64 	%p42, %rd317, %rd134;
	selp.f64 	%fd227, %fd226, %fd126, %p42;
	min.s64 	%rd318, %rd317, %rd134;
$L__BB3_155:
	ld.global.f64 	%fd129, [%rd137];
	setp.lt.f64 	%p43, %fd227, %fd129;
	mov.f64 	%fd228, %fd227;
	mov.u64 	%rd319, %rd318;
	@%p43 bra 	$L__BB3_158;
	setp.lt.f64 	%p44, %fd129, %fd227;
	mov.f64 	%fd228, %fd129;
	mov.u64 	%rd319, %rd135;
	@%p44 bra 	$L__BB3_158;
	setp.lt.s64 	%p45, %rd318, %rd135;
	selp.f64 	%fd228, %fd227, %fd129, %p45;
	min.s64 	%rd319, %rd318, %rd135;
$L__BB3_158:
	ld.global.f64 	%fd132, [%rd137+2048];
	setp.lt.f64 	%p46, %fd228, %fd132;
	mov.f64 	%fd230, %fd228;
	mov.u64 	%rd321, %rd319;
	@%p46 bra 	$L__BB3_161;
	setp.lt.f64 	%p47, %fd132, %fd228;
	mov.f64 	%fd230, %fd132;
	mov.u64 	%rd321, %rd136;
	@%p47 bra 	$L__BB3_161;
	setp.lt.s64 	%p48, %rd319, %rd136;
	selp.f64 	%fd230, %fd228, %fd132, %p48;
	min.s64 	%rd321, %rd319, %rd136;
$L__BB3_161:
	add.s32 	%r431, %r431, 1024;
	add.s32 	%r435, %r435, 1024;
	add.s32 	%r434, %r434, 1024;
	add.s32 	%r433, %r433, 1024;
	add.s32 	%r432, %r432, 1024;
	setp.lt.s32 	%p49, %r431, %r40;
	@%p49 bra 	$L__BB3_149;
$L__BB3_162:
	// begin inline asm
	mov.u32 %r85, %laneid;
	// end inline asm
	mov.b64 	%rd223, %fd230;
	mov.b64 	{%r87, %r92}, %rd223;
	mov.b32 	%r103, 1;
	mov.b32 	%r104, 31;
	mov.b32 	%r105, -1;
	// begin inline asm
	shfl.sync.down.b32 %r86, %r87, %r103, %r104, %r105;
	// end inline asm
	// begin inline asm
	shfl.sync.down.b32 %r91, %r92, %r103, %r104, %r105;
	// end inline asm
	mov.b64 	%rd224, {%r86, %r91};
	mov.b64 	%fd136, %rd224;
	mov.b64 	{%r97, %r102}, %rd321;
	// begin inline asm
	shfl.sync.down.b32 %r96, %r97, %r103, %r104, %r105;
	// end inline asm
	// begin inline asm
	shfl.sync.down.b32 %r101, %r102, %r103, %r104, %r105;
	// end inline asm
	mov.b64 	%rd148, {%r96, %r101};
	setp.gt.s32 	%p50, %r85, 30;
	setp.lt.f64 	%p51, %fd230, %fd136;
	or.pred  	%p52, %p50, %p51;
	mov.f64 	%fd231, %fd230;
	mov.u64 	%rd322, %rd321;
	@%p52 bra 	$L__BB3_165;
	setp.gt.f64 	%p53, %fd230, %fd136;
	mov.f64 	%fd231, %fd136;
	mov.u64 	%rd322, %rd148;
	@%p53 bra 	$L__BB3_165;
	setp.lt.s64 	%p54, %rd321, %rd148;
	selp.f64 	%fd231, %fd230, %fd136, %p54;
	min.s64 	%rd322, %rd321, %rd148;
$L__BB3_165:
	mov.b64 	%rd225, %fd231;
	mov.b64 	{%r107, %r112}, %rd225;
	mov.b32 	%r123, 2;
	mov.b32 	%r124, 31;
	mov.b32 	%r125, -1;
	// begin inline asm
	shfl.sync.down.b32 %r106, %r107, %r123, %r124, %r125;
	// end inline asm
	// begin inline asm
	shfl.sync.down.b32 %r111, %r112, %r123, %r124, %r125;
	// end inline asm
	mov.b64 	%rd226, {%r106, %r111};
	mov.b64 	%fd139, %rd226;
	mov.b64 	{%r117, %r122}, %rd322;
	// begin inline asm
	shfl.sync.down.b32 %r116, %r117, %r123, %r124, %r125;
	// end inline asm
	// begin inline asm
	shfl.sync.down.b32 %r121, %r122, %r123, %r124, %r125;
	// end inline asm
	mov.b64 	%rd151, {%r116, %r121};
	setp.gt.s32 	%p55, %r85, 29;
	setp.lt.f64 	%p56, %fd231, %fd139;
	or.pred  	%p57, %p55, %p56;
	mov.f64 	%fd232, %fd231;
	mov.u64 	%rd323, %rd322;
	@%p57 bra 	$L__BB3_168;
	setp.gt.f64 	%p58, %fd231, %fd139;
	mov.f64 	%fd232, %fd139;
	mov.u64 	%rd323, %rd151;
	@%p58 bra 	$L__BB3_168;
	setp.lt.s64 	%p59, %rd322, %rd151;
	selp.f64 	%fd232, %fd231, %fd139, %p59;
	min.s64 	%rd323, %rd322, %rd151;
$L__BB3_168:
	mov.b64 	%rd227, %fd232;
	mov.b64 	{%r127, %r132}, %rd227;
	mov.b32 	%r143, 4;
	mov.b32 	%r144, 31;
	mov.b32 	%r145, -1;
	// begin inline asm
	shfl.sync.down.b32 %r126, %r127, %r143, %r144, %r145;
	// end inline asm
	// begin inline asm
	shfl.sync.down.b32 %r131, %r132, %r143, %r144, %r145;
	// end inline asm
	mov.b64 	%rd228, {%r126, %r131};
	mov.b64 	%fd142, %rd228;
	mov.b64 	{%r137, %r142}, %rd323;
	// begin inline asm
	shfl.sync.down.b32 %r136, %r137, %r143, %r144, %r145;
	// end inline asm
	// begin inline asm
	shfl.sync.down.b32 %r141, %r142, %r143, %r144, %r145;
	// end inline asm
	mov.b64 	%rd154, {%r136, %r141};
	setp.gt.s32 	%p60, %r85, 27;
	setp.lt.f64 	%p61, %fd232, %fd142;
	or.pred  	%p62, %p60, %p61;
	mov.f64 	%fd233, %fd232;
	mov.u64 	%rd324, %rd323;
	@%p62 bra 	$L__BB3_171;
	setp.gt.f64 	%p63, %fd232, %fd142;
	mov.f64 	%fd233, %fd142;
	mov.u64 	%rd324, %rd154;
	@%p63 bra 	$L__BB3_171;
	setp.lt.s64 	%p64, %rd323, %rd154;
	selp.f64 	%fd233, %fd232, %fd142, %p64;
	min.s64 	%rd324, %rd323, %rd154;
$L__BB3_171:
	mov.b64 	%rd229, %fd233;
	mov.b64 	{%r147, %r152}, %rd229;
	mov.b32 	%r163, 8;
	mov.b32 	%r164, 31;
	mov.b32 	%r165, -1;
	// begin inline asm
	shfl.sync.down.b32 %r146, %r147, %r163, %r164, %r165;
	// end inline asm
	// begin inline asm
	shfl.sync.down.b32 %r151, %r152, %r163, %r164, %r165;
	// end inline asm
	mov.b64 	%rd230, {%r146, %r151};
	mov.b64 	%fd145, %rd230;
	mov.b64 	{%r157, %r162}, %rd324;
	// begin inline asm
	shfl.sync.down.b32 %r156, %r157, %r163, %r164, %r165;
	// end inline asm
	// begin inline asm
	shfl.sync.down.b32 %r161, %r162, %r163, %r164, %r165;
	// end inline asm
	mov.b64 	%rd157, {%r156, %r161};
	setp.gt.s32 	%p65, %r85, 23;
	setp.lt.f64 	%p66, %fd233, %fd145;
	or.pred  	%p67, %p65, %p66;
	mov.f64 	%fd234, %fd233;
	mov.u64 	%rd325, %rd324;
	@%p67 bra 	$L__BB3_174;
	setp.gt.f64 	%p68, %fd233, %fd145;
	mov.f64 	%fd234, %fd145;
	mov.u64 	%rd325, %rd157;
	@%p68 bra 	$L__BB3_174;
	setp.lt.s64 	%p69, %rd324, %rd157;
	selp.f64 	%fd234, %fd233, %fd145, %p69;
	min.s64 	%rd325, %rd324, %rd157;
$L__BB3_174:
	mov.b64 	%rd231, %fd234;
	mov.b64 	{%r167, %r172}, %rd231;
	mov.b32 	%r183, 16;
	mov.b32 	%r184, 31;
	mov.b32 	%r185, -1;
	// begin inline asm
	shfl.sync.down.b32 %r166, %r167, %r183, %r184, %r185;
	// end inline asm
	// begin inline asm
	shfl.sync.down.b32 %r171, %r172, %r183, %r184, %r185;
	// end inline asm
	mov.b64 	%rd232, {%r166, %r171};
	mov.b64 	%fd148, %rd232;
	mov.b64 	{%r177, %r182}, %rd325;
	// begin inline asm
	shfl.sync.down.b32 %r176, %r177, %r183, %r184, %r185;
	// end inline asm
	// begin inline asm
	shfl.sync.down.b32 %r181, %r182, %r183, %r184, %r185;
	// end inline asm
	mov.b64 	%rd160, {%r176, %r181};
	setp.gt.s32 	%p70, %r85, 15;
	setp.lt.f64 	%p71, %fd234, %fd148;
	or.pred  	%p72, %p70, %p71;
	mov.f64 	%fd242, %fd234;
	mov.u64 	%rd333, %rd325;
	@%p72 bra 	$L__BB3_177;
	setp.gt.f64 	%p73, %fd234, %fd148;
	mov.f64 	%fd242, %fd148;
	mov.u64 	%rd333, %rd160;
	@%p73 bra 	$L__BB3_177;
	setp.lt.s64 	%p74, %rd325, %rd160;
	selp.f64 	%fd242, %fd234, %fd148, %p74;
	min.s64 	%rd333, %rd325, %rd160;
$L__BB3_177:
	setp.ne.s32 	%p75, %r85, 0;
	@%p75 bra 	$L__BB3_179;
	shr.u32 	%r186, %r35, 1;
	and.b32  	%r187, %r186, 496;
	mov.u32 	%r188, _ZN6thrust24THRUST_300001_SM_1000_NS8cuda_cub4core6detail5shmemE;
	add.s32 	%r189, %r188, %r187;
	st.shared.f64 	[%r189+8], %fd242;
	st.shared.u64 	[%r189+16], %rd333;
$L__BB3_179:
	bar.sync 	0;
	setp.ne.s32 	%p76, %r35, 0;
	@%p76 bra 	$L__BB3_201;
	ld.shared.f64 	%fd151, [_ZN6thrust24THRUST_300001_SM_1000_NS8cuda_cub4core6detail5shmemE+24];
	ld.shared.u64 	%rd163, [_ZN6thrust24THRUST_300001_SM_1000_NS8cuda_cub4core6detail5shmemE+32];
	setp.lt.f64 	%p77, %fd242, %fd151;
	mov.f64 	%fd236, %fd242;
	mov.u64 	%rd327, %rd333;
	@%p77 bra 	$L__BB3_183;
	setp.lt.f64 	%p78, %fd151, %fd242;
	mov.f64 	%fd236, %fd151;
	mov.u64 	%rd327, %rd163;
	@%p78 bra 	$L__BB3_183;
	setp.lt.s64 	%p79, %rd333, %rd163;
	selp.f64 	%fd236, %fd242, %fd151, %p79;
	min.s64 	%rd327, %rd333, %rd163;
$L__BB3_183:
	ld.shared.f64 	%fd154, [_ZN6thrust24THRUST_300001_SM_1000_NS8cuda_cub4core6detail5shmemE+40];
	ld.shared.u64 	%rd166, [_ZN6thrust24THRUST_300001_SM_1000_NS8cuda_cub4core6detail5shmemE+48];
	setp.lt.f64 	%p80, %fd236, %fd154;
	mov.f64 	%fd237, %fd236;
	mov.u64 	%rd328, %rd327;
	@%p80 bra 	$L__BB3_186;
	setp.lt.f64 	%p81, %fd154, %fd236;
	mov.f64 	%fd237, %fd154;
	mov.u64 	%rd328, %rd166;
	@%p81 bra 	$L__BB3_186;
	setp.lt.s64 	%p82, %rd327, %rd166;
	selp.f64 	%fd237, %fd236, %fd154, %p82;
	min.s64 	%rd328, %rd327, %rd166;
$L__BB3_186:
	ld.shared.f64 	%fd157, [_ZN6thrust24THRUST_300001_SM_1000_NS8cuda_cub4core6detail5shmemE+56];
	ld.shared.u64 	%rd169, [_ZN6thrust24THRUST_300001_SM_1000_NS8cuda_cub4core6detail5shmemE+64];
	setp.lt.f64 	%p83, %fd237, %fd157;
	mov.f64 	%fd238, %fd237;
	mov.u64 	%rd329, %rd328;
	@%p83 bra 	$L__BB3_189;
	setp.lt.f64 	%p84, %fd157, %fd237;
	mov.f64 	%fd238, %fd157;
	mov.u64 	%rd329, %rd169;
	@%p84 bra 	$L__BB3_189;
	setp.lt.s64 	%p85, %rd328, %rd169;
	selp.f64 	%fd238, %fd237, %fd157, %p85;
	min.s64 	%rd329, %rd328, %rd169;
$L__BB3_189:
	ld.shared.f64 	%fd160, [_ZN6thrust24THRUST_300001_SM_1000_NS8cuda_cub4core6detail5shmemE+72];
	ld.shared.u64 	%rd172, [_ZN6thrust24THRUST_300001_SM_1000_NS8cuda_cub4core6detail5shmemE+80];
	setp.lt.f64 	%p86, %fd238, %fd160;
	mov.f64 	%fd239, %fd238;
	mov.u64 	%rd330, %rd329;
	@%p86 bra 	$L__BB3_192;
	setp.lt.f64 	%p87, %fd160, %fd238;
	mov.f64 	%fd239, %fd160;
	mov.u64 	%rd330, %rd172;
	@%p87 bra 	$L__BB3_192;
	setp.lt.s64 	%p88, %rd329, %rd172;
	selp.f64 	%fd239, %fd238, %fd160, %p88;
	min.s64 	%rd330, %rd329, %rd172;
$L__BB3_192:
	ld.shared.f64 	%fd163, [_ZN6thrust24THRUST_300001_SM_1000_NS8cuda_cub4core6detail5shmemE+88];
	ld.shared.u64 	%rd175, [_ZN6thrust24THRUST_300001_SM_1000_NS8cuda_cub4core6detail5shmemE+96];
	setp.lt.f64 	%p89, %fd239, %fd163;
	mov.f64 	%fd240, %fd239;
	mov.u64 	%rd331, %rd330;
	@%p89 bra 	$L__BB3_195;
	setp.lt.f64 	%p90, %fd163, %fd239;
	mov.f64 	%fd240, %fd163;
	mov.u64 	%rd331, %rd175;
	@%p90 bra 	$L__BB3_195;
	setp.lt.s64 	%p91, %rd330, %rd175;
	selp.f64 	%fd240, %fd239, %fd163, %p91;
	min.s64 	%rd331, %rd330, %rd175;
$L__BB3_195:
	ld.shared.f64 	%fd166, [_ZN6thrust24THRUST_300001_SM_1000_NS8cuda_cub4core6detail5shmemE+104];
	ld.shared.u64 	%rd178, [_ZN6thrust24THRUST_300001_SM_1000_NS8cuda_cub4core6detail5shmemE+112];
	setp.lt.f64 	%p92, %fd240, %fd166;
	mov.f64 	%fd241, %fd240;
	mov.u64 	%rd332, %rd331;
	@%p92 bra 	$L__BB3_198;
	setp.lt.f64 	%p93, %fd166, %fd240;
	mov.f64 	%fd241, %fd166;
	mov.u64 	%rd332, %rd178;
	@%p93 bra 	$L__BB3_198;
	setp.lt.s64 	%p94, %rd331, %rd178;
	selp.f64 	%fd241, %fd240, %fd166, %p94;
	min.s64 	%rd332, %rd331, %rd178;
$L__BB3_198:
	ld.shared.f64 	%fd169, [_ZN6thrust24THRUST_300001_SM_1000_NS8cuda_cub4core6detail5shmemE+120];
	ld.shared.u64 	%rd181, [_ZN6thrust24THRUST_300001_SM_1000_NS8cuda_cub4core6detail5shmemE+128];
	setp.lt.f64 	%p95, %fd241, %fd169;
	mov.u64 	%rd333, %rd332;
	mov.f64 	%fd242, %fd241;
	@%p95 bra 	$L__BB3_201;
	setp.lt.f64 	%p96, %fd169, %fd241;
	mov.u64 	%rd333, %rd181;
	mov.f64 	%fd242, %fd169;
	@%p96 bra 	$L__BB3_201;
	setp.lt.s64 	%p97, %rd332, %rd181;
	selp.f64 	%fd242, %fd241, %fd169, %p97;
	min.s64 	%rd333, %rd332, %rd181;
$L__BB3_201:
	mov.u32 	%r415, %tid.x;
	setp.ne.s32 	%p224, %r415, 0;
	@%p224 bra 	$L__BB3_203;
	ld.param.u64 	%rd269, [_ZN6thrust24THRUST_300001_SM_1000_NS8cuda_cub4core6detail13_kernel_agentINS1_8__reduce11ReduceAgentINS0_12zip_iteratorIN4cuda3std3__45tupleIJNS0_6detail15normal_iteratorINS0_10device_ptrIdEEEENS0_17counting_iteratorIlNS0_11use_defaultESI_SI_EEEEEEEPNSB_IJdlEEESM_iNS1_9__extrema9arg_min_fIdlNSA_4lessIdEEEEEEJSL_SN_iN3cub18CUB_300001_SM_100013GridEvenShareIiEENSV_9GridQueueIjEESS_EEEvDpT0__param_1];
	cvta.to.global.u64 	%rd266, %rd269;
	mul.wide.u32 	%rd267, %r1, 16;
	add.s64 	%rd268, %rd266, %rd267;
	st.global.f64 	[%rd268], %fd242;
	st.global.u64 	[%rd268+8], %rd333;
$L__BB3_203:
	ret;

}
	// .globl	_ZN6thrust24THRUST_300001_SM_1000_NS8cuda_cub4core6detail13_kernel_agentINS1_8__reduce10DrainAgentIiEEJN3cub18CUB_300001_SM_10009GridQueueIjEEiEEEvDpT0_
.visible .entry _ZN6thrust24THRUST_300001_SM_1000_NS8cuda_cub4core6detail13_kernel_agentINS1_8__reduce10DrainAgentIiEEJN3cub18CUB_300001_SM_10009GridQueueIjEEiEEEvDpT0_(
	.param .align 8 .b8 _ZN6thrust24THRUST_300001_SM_1000_NS8cuda_cub4core6detail13_kernel_agentINS1_8__reduce10DrainAgentIiEEJN3cub18CUB_300001_SM_10009GridQueueIjEEiEEEvDpT0__param_0[8],
	.param .u32 _ZN6thrust24THRUST_300001_SM_1000_NS8cuda_cub4core6detail13_kernel_agentINS1_8__reduce10DrainAgentIiEEJN3cub18CUB_300001_SM_10009GridQueueIjEEiEEEvDpT0__param_1
)
.maxntid 1
{
	.reg .b32 	%r<3>;
	.reg .b64 	%rd<3>;

	ld.param.u64 	%rd1, [_ZN6thrust24THRUST_300001_SM_1000_NS8cuda_cub4core6detail13_kernel_agentINS1_8__reduce10DrainAgentIiEEJN3cub18CUB_300001_SM_10009GridQueueIjEEiEEEvDpT0__param_0];
	ld.param.u32 	%r1, [_ZN6thrust24THRUST_300001_SM_1000_NS8cuda_cub4core6detail13_kernel_agentINS1_8__reduce10DrainAgentIiEEJN3cub18CUB_300001_SM_10009GridQueueIjEEiEEEvDpT0__param_1];
	cvta.to.global.u64 	%rd2, %rd1;
	st.global.u32 	[%rd2], %r1;
	mov.b32 	%r2, 0;
	st.global.u32 	[%rd2+4], %r2;
	ret;

}
	// .globl	_ZN6thrust24THRUST_300001_SM_1000_NS8cuda_cub4core6detail13_kernel_agentINS1_8__reduce11ReduceAgentIPN4cuda3std3__45tupleIJdlEEESC_SB_iNS1_9__extrema9arg_min_fIdlNS9_4lessIdEEEEEEJSC_SC_iSH_EEEvDpT0_
.visible .entry _ZN6thrust24THRUST_300001_SM_1000_NS8cuda_cub4core6detail13_kernel_agentINS1_8__reduce11ReduceAgentIPN4cuda3std3__45tupleIJdlEEESC_SB_iNS1_9__extrema9arg_min_fIdlNS9_4lessIdEEEEEEJSC_SC_iSH_EEEvDpT0_(
	.param .u64 .ptr .align 1 _ZN6thrust24THRUST_300001_SM_1000_NS8cuda_cub4core6detail13_kernel_agentINS1_8__reduce11ReduceAgentIPN4cuda3std3__45tupleIJdlEEESC_SB_iNS1_9__extrema9arg_min_fIdlNS9_4lessIdEEEEEEJSC_SC_iSH_EEEvDpT0__param_0,
	.param .u64 .ptr .align 1 _ZN6thrust24THRUST_300001_SM_1000_NS8cuda_cub4core6detail13_kernel_agentINS1_8__reduce11ReduceAgentIPN4cuda3std3__45tupleIJdlEEESC_SB_iNS1_9__extrema9arg_min_fIdlNS9_4lessIdEEEEEEJSC_SC_iSH_EEEvDpT0__param_1,
	.param .u32 _ZN6thrust24THRUST_300001_SM_1000_NS8cuda_cub4core6detail13_kernel_agentINS1_8__reduce11ReduceAgentIPN4cuda3std3__45tupleIJdlEEESC_SB_iNS1_9__extrema9arg_min_fIdlNS9_4lessIdEEEEEEJSC_SC_iSH_EEEvDpT0__param_2,
	.param .align 1 .b8 _ZN6thrust24THRUST_300001_SM_1000_NS8cuda_cub4core6detail13_kernel_agentINS1_8__reduce11ReduceAgentIPN4cuda3std3__45tupleIJdlEEESC_SB_iNS1_9__extrema9arg_min_fIdlNS9_4lessIdEEEEEEJSC_SC_iSH_EEEvDpT0__param_3[1]
)
.maxntid 256
{
	.reg .pred 	%p<228>;
	.reg .b32 	%r<390>;
	.reg .b64 	%rd<387>;
	.reg .b64 	%fd<248>;

	ld.param.u64 	%rd186, [_ZN6thrust24THRUST_300001_SM_1000_NS8cuda_cub4core6detail13_kernel_agentINS1_8__reduce11ReduceAgentIPN4cuda3std3__45tupleIJdlEEESC_SB_iNS1_9__extrema9arg_min_fIdlNS9_4lessIdEEEEEEJSC_SC_iSH_EEEvDpT0__param_0];
	ld.param.u32 	%r37, [_ZN6thrust24THRUST_300001_SM_1000_NS8cuda_cub4core6detail13_kernel_agentINS1_8__reduce11ReduceAgentIPN4cuda3std3__45tupleIJdlEEESC_SB_iNS1_9__extrema9arg_min_fIdlNS9_4lessIdEEEEEEJSC_SC_iSH_EEEvDpT0__param_2];
	setp.eq.s32 	%p1, %r37, 0;
	@%p1 bra 	$L__BB5_205;
	setp.gt.s32 	%p2, %r37, 1279;
	@%p2 bra 	$L__BB5_111;
	mov.u32 	%r1, %tid.x;
	setp.ge.s32 	%p101, %r1, %r37;
	mov.f64 	%fd191, 0d0000000000000000;
	mov.b64 	%rd329, 0;
	mov.u32 	%r380, %r1;
	@%p101 bra 	$L__BB5_4;
	mul.wide.u32 	%rd273, %r1, 16;
	add.s64 	%rd270, %rd186, %rd273;
	// begin inline asm
	ld.global.nc.u64 %rd269, [%rd270];
	// end inline asm
	add.s64 	%rd272, %rd270, 8;
	// begin inline asm
	ld.global.nc.u64 %rd329, [%rd272];
	// end inline asm
	mov.b64 	%fd191, %rd269;
	add.s32 	%r380, %r1, 256;
$L__BB5_4:
	setp.ge.s32 	%p102, %r380, %r37;
	@%p102 bra 	$L__BB5_25;
	not.b32 	%r153, %r380;
	add.s32 	%r4, %r37, %r153;
	and.b32  	%r154, %r4, 768;
	setp.eq.s32 	%p103, %r154, 768;
	@%p103 bra 	$L__BB5_11;
	mul.wide.u32 	%rd275, %r380, 16;
	add.s64 	%rd320, %rd186, %rd275;
	shr.u32 	%r155, %r4, 8;
	add.s32 	%r156, %r155, 1;
	and.b32  	%r157, %r156, 3;
	neg.s32 	%r378, %r157;
$L__BB5_7:
	.pragma "nounroll";
	mov.u64 	%rd5, %rd329;
	mov.f64 	%fd3, %fd191;
	// begin inline asm
	ld.global.nc.u64 %rd276, [%rd320];
	// end inline asm
	add.s64 	%rd279, %rd320, 8;
	// begin inline asm
	ld.global.nc.u64 %rd278, [%rd279];
	// end inline asm
	mov.b64 	%fd4, %rd276;
	setp.lt.f64 	%p104, %fd3, %fd4;
	@%p104 bra 	$L__BB5_10;
	setp.gt.f64 	%p105, %fd3, %fd4;
	mov.u64 	%rd329, %rd278;
	mov.f64 	%fd191, %fd4;
	@%p105 bra 	$L__BB5_10;
	setp.lt.s64 	%p106, %rd5, %rd278;
	min.s64 	%rd329, %rd5, %rd278;
	selp.f64 	%fd191, %fd3, %fd4, %p106;
$L__BB5_10:
	add.s32 	%r380, %r380, 256;
	add.s64 	%rd320, %rd320, 4096;
	add.s32 	%r378, %r378, 1;
	setp.ne.s32 	%p107, %r378, 0;
	@%p107 bra 	$L__BB5_7;
$L__BB5_11:
	setp.lt.u32 	%p108, %r4, 768;
	@%p108 bra 	$L__BB5_25;
$L__BB5_12:
	mul.wide.s32 	%rd284, %r380, 16;
	add.s64 	%rd281, %rd186, %rd284;
	// begin inline asm
	ld.global.nc.u64 %rd280, [%rd281];
	// end inline asm
	add.s64 	%rd283, %rd281, 8;
	// begin inline asm
	ld.global.nc.u64 %rd282, [%rd283];
	// end inline asm
	mov.b64 	%fd10, %rd280;
	setp.lt.f64 	%p109, %fd191, %fd10;
	mov.u64 	%rd326, %rd329;
	mov.f64 	%fd188, %fd191;
	@%p109 bra 	$L__BB5_15;
	setp.gt.f64 	%p110, %fd191, %fd10;
	mov.u64 	%rd326, %rd282;
	mov.f64 	%fd188, %fd10;
	@%p110 bra 	$L__BB5_15;
	setp.lt.s64 	%p111, %rd329, %rd282;
	min.s64 	%rd326, %rd329, %rd282;
	selp.f64 	%fd188, %fd191, %fd10, %p111;
$L__BB5_15:
	add.s64 	%rd286, %rd281, 4096;
	// begin inline asm
	ld.global.nc.u64 %rd285, [%rd286];
	// end inline asm
	add.s64 	%rd288, %rd281, 4104;
	// begin inline asm
	ld.global.nc.u64 %rd287, [%rd288];
	// end inline asm
	mov.b64 	%fd13, %rd285;
	setp.lt.f64 	%p112, %fd188, %fd13;
	mov.u64 	%rd327, %rd326;
	mov.f64 	%fd189, %fd188;
	@%p112 bra 	$L__BB5_18;
	setp.gt.f64 	%p113, %fd188, %fd13;
	mov.u64 	%rd327, %rd287;
	mov.f64 	%fd189, %fd13;
	@%p113 bra 	$L__BB5_18;
	setp.lt.s64 	%p114, %rd326, %rd287;
	min.s64 	%rd327, %rd326, %rd287;
	selp.f64 	%fd189, %fd188, %fd13, %p114;
$L__BB5_18:
	add.s64 	%rd290, %rd281, 8192;
	// begin inline asm
	ld.global.nc.u64 %rd289, [%rd290];
	// end inline asm
	add.s64 	%rd292, %rd281, 8200;
	// begin inline asm
	ld.global.nc.u64 %rd291, [%rd292];
	// end inline asm
	mov.b64 	%fd16, %rd289;
	setp.lt.f64 	%p115, %fd189, %fd16;
	mov.u64 	%rd328, %rd327;
	mov.f64 	%fd190, %fd189;
	@%p115 bra 	$L__BB5_21;
	setp.gt.f64 	%p116, %fd189, %fd16;
	mov.u64 	%rd328, %rd291;
	mov.f64 	%fd190, %fd16;
	@%p116 bra 	$L__BB5_21;
	setp.lt.s64 	%p117, %rd327, %rd291;
	min.s64 	%rd328, %rd327, %rd291;
	selp.f64 	%fd190, %fd189, %fd16, %p117;
$L__BB5_21:
	add.s64 	%rd294, %rd281, 12288;
	// begin inline asm
	ld.global.nc.u64 %rd293, [%rd294];
	// end inline asm
	add.s64 	%rd296, %rd281, 12296;
	// begin inline asm
	ld.global.nc.u64 %rd295, [%rd296];
	// end inline asm
	mov.b64 	%fd19, %rd293;
	setp.lt.f64 	%p118, %fd190, %fd19;
	mov.u64 	%rd329, %rd328;
	mov.f64 	%fd191, %fd190;
	@%p118 bra 	$L__BB5_24;
	setp.gt.f64 	%p119, %fd190, %fd19;
	mov.u64 	%rd329, %rd295;
	mov.f64 	%fd191, %fd19;
	@%p119 bra 	$L__BB5_24;
	setp.lt.s64 	%p120, %rd328, %rd295;
	min.s64 	%rd329, %rd328, %rd295;
	selp.f64 	%fd191, %fd190, %fd19, %p120;
$L__BB5_24:
	add.s32 	%r380, %r380, 1024;
	setp.lt.s32 	%p121, %r380, %r37;
	@%p121 bra 	$L__BB5_12;
$L__BB5_25:
	setp.lt.s32 	%p122, %r37, 256;
	@%p122 bra 	$L__BB5_65;
	// begin inline asm
	mov.u32 %r271, %laneid;
	// end inline asm
	mov.b64 	%rd307, %fd191;
	mov.b64 	{%r273, %r278}, %rd307;
	mov.b32 	%r289, 1;
	mov.b32 	%r290, 31;
	mov.b32 	%r291, -1;
	// begin inline asm
	shfl.sync.down.b32 %r272, %r273, %r289, %r290, %r291;
	// end inline asm
	// begin inline asm
	shfl.sync.down.b32 %r277, %r278, %r289, %r290, %r291;
	// end inline asm
	mov.b64 	%rd308, {%r272, %r277};
	mov.b64 	%fd23, %rd308;
	mov.b64 	{%r283, %r288}, %rd329;
	// begin inline asm
	shfl.sync.down.b32 %r282, %r283, %r289, %r290, %r291;
	// end inline asm
	// begin inline asm
	shfl.sync.down.b32 %r287, %r288, %r289, %r290, %r291;
	// end inline asm
	mov.b64 	%rd27, {%r282, %r287};
	setp.gt.s32 	%p179, %r271, 30;
	setp.lt.f64 	%p180, %fd191, %fd23;
	or.pred  	%p181, %p179, %p180;
	mov.u64 	%rd331, %rd329;
	mov.f64 	%fd193, %fd191;
	@%p181 bra 	$L__BB5_29;
	setp.gt.f64 	%p182, %fd191, %fd23;
	mov.u64 	%rd331, %rd27;
	mov.f64 	%fd193, %fd23;
	@%p182 bra 	$L__BB5_29;
	setp.lt.s64 	%p183, %rd329, %rd27;
	min.s64 	%rd331, %rd329, %rd27;
	selp.f64 	%fd193, %fd191, %fd23, %p183;
$L__BB5_29:
	mov.b64 	%rd309, %fd193;
	mov.b64 	{%r293, %r298}, %rd309;
	mov.b32 	%r309, 2;
	mov.b32 	%r310, 31;
	mov.b32 	%r311, -1;
	// begin inline asm
	shfl.sync.down.b32 %r292, %r293, %r309, %r310, %r311;
	// end inline asm
	// begin inline asm
	shfl.sync.down.b32 %r297, %r298, %r309, %r310, %r311;
	// end inline asm
	mov.b64 	%rd310, {%r292, %r297};
	mov.b64 	%fd26, %rd310;
	mov.b64 	{%r303, %r308}, %rd331;
	// begin inline asm
	shfl.sync.down.b32 %r302, %r303, %r309, %r310, %r311;
	// end inline asm
	// begin inline asm
	shfl.sync.down.b32 %r307, %r308, %r309, %r310, %r311;
	// end inline asm
	mov.b64 	%rd30, {%r302, %r307};
	setp.gt.s32 	%p184, %r271, 29;
	setp.lt.f64 	%p185, %fd193, %fd26;
	or.pred  	%p186, %p184, %p185;
	mov.u64 	%rd332, %rd331;
	mov.f64 	%fd194, %fd193;
	@%p186 bra 	$L__BB5_32;
	setp.gt.f64 	%p187, %fd193, %fd26;
	mov.u64 	%rd332, %rd30;
	mov.f64 	%fd194, %fd26;
	@%p187 bra 	$L__BB5_32;
	setp.lt.s64 	%p188, %rd331, %rd30;
	min.s64 	%rd332, %rd331, %rd30;
	selp.f64 	%fd194, %fd193, %fd26, %p188;
$L__BB5_32:
	mov.b64 	%rd311, %fd194;
	mov.b64 	{%r313, %r318}, %rd311;
	mov.b32 	%r329, 4;
	mov.b32 	%r330, 31;
	mov.b32 	%r331, -1;
	// begin inline asm
	shfl.sync.down.b32 %r312, %r313, %r329, %r330, %r331;
	// end inline asm
	// begin inline asm
	shfl.sync.down.b32 %r317, %r318, %r329, %r330, %r331;
	// end inline asm
	mov.b64 	%rd312, {%r312, %r317};
	mov.b64 	%fd29, %rd312;
	mov.b64 	{%r323, %r328}, %rd332;
	// begin inline asm
	shfl.sync.down.b32 %r322, %r323, %r329, %r330, %r331;
	// end inline asm
	// begin inline asm
	shfl.sync.down.b32 %r327, %r328, %r329, %r330, %r331;
	// end inline asm
	mov.b64 	%rd33, {%r322, %r327};
	setp.gt.s32 	%p189, %r271, 27;
	setp.lt.f64 	%p190, %fd194, %fd29;
	or.pred  	%p191, %p189, %p190;
	mov.u64 	%rd333, %rd332;
	mov.f64 	%fd195, %fd194;
	@%p191 bra 	$L__BB5_35;
	setp.gt.f64 	%p192, %fd194, %fd29;
	mov.u64 	%rd333, %rd33;
	mov.f64 	%fd195, %fd29;
	@%p192 bra 	$L__BB5_35;
	setp.lt.s64 	%p193, %rd332, %rd33;
	min.s64 	%rd333, %rd332, %rd33;
	selp.f64 	%fd195, %fd194, %fd29, %p193;
$L__BB5_35:
	mov.b64 	%rd313, %fd195;
	mov.b64 	{%r333, %r338}, %rd313;
	mov.b32 	%r349, 8;
	mov.b32 	%r350, 31;
	mov.b32 	%r351, -1;
	// begin inline asm
	shfl.sync.down.b32 %r332, %r333, %r349, %r350, %r351;
	// end inline asm
	// begin inline asm
	shfl.sync.down.b32 %r337, %r338, %r349, %r350, %r351;
	// end inline asm
	mov.b64 	%rd314, {%r332, %r337};
	mov.b64 	%fd32, %rd314;
	mov.b64 	{%r343, %r348}, %rd333;
	// begin inline asm
	shfl.sync.down.b32 %r342, %r343, %r349, %r350, %r351;
	// end inline asm
	// begin inline asm
	shfl.sync.down.b32 %r347, %r348, %r349, %r350, %r351;
	// end inline asm
	mov.b64 	%rd36, {%r342, %r347};
	setp.gt.s32 	%p194, %r271, 23;
	setp.lt.f64 	%p195, %fd195, %fd32;
	or.pred  	%p196, %p194, %p195;
	mov.u64 	%rd334, %rd333;
	mov.f64 	%fd196, %fd195;
	@%p196 bra 	$L__BB5_38;
	setp.gt.f64 	%p197, %fd195, %fd32;
	mov.u64 	%rd334, %rd36;
	mov.f64 	%fd196, %fd32;
	@%p197 bra 	$L__BB5_38;
	setp.lt.s64 	%p198, %rd333, %rd36;
	min.s64 	%rd334, %rd333, %rd36;
	selp.f64 	%fd196, %fd195, %fd32, %p198;
$L__BB5_38:
	mov.b64 	%rd315, %fd196;
	mov.b64 	{%r353, %r358}, %rd315;
	mov.b32 	%r369, 16;
	mov.b32 	%r370, 31;
	mov.b32 	%r371, -1;
	// begin inline asm
	shfl.sync.down.b32 %r352, %r353, %r369, %r370, %r371;
	// end inline asm
	// begin inline asm
	shfl.sync.down.b32 %r357, %r358, %r369, %r370, %r371;
	// end inline asm
	mov.b64 	%rd316, {%r352, %r357};
	mov.b64 	%fd35, %rd316;
	mov.b64 	{%r363, %r368}, %rd334;
	// begin inline asm
	shfl.sync.down.b32 %r362, %r363, %r369, %r370, %r371;
	// end inline asm
	// begin inline asm
	shfl.sync.down.b32 %r367, %r368, %r369, %r370, %r371;
	// end inline asm
	mov.b64 	%rd39, {%r362, %r367};
	setp.gt.s32 	%p199, %r271, 15;
	setp.lt.f64 	%p200, %fd196, %fd35;
	or.pred  	%p201, %p199, %p200;
	mov.u64 	%rd386, %rd334;
	mov.f64 	%fd247, %fd196;
	@%p201 bra 	$L__BB5_41;
	setp.gt.f64 	%p202, %fd196, %fd35;
	mov.u64 	%rd386, %rd39;
	mov.f64 	%fd247, %fd35;
	@%p202 bra 	$L__BB5_41;
	setp.lt.s64 	%p203, %rd334, %rd39;
	min.s64 	%rd386, %rd334, %rd39;
	selp.f64 	%fd247, %fd196, %fd35, %p203;
$L__BB5_41:
	setp.ne.s32 	%p204, %r271, 0;
	@%p204 bra 	$L__BB5_43;
	shr.u32 	%r372, %r1, 1;
	and.b32  	%r373, %r372, 496;
	mov.u32 	%r374, _ZN6thrust24THRUST_300001_SM_1000_NS8cuda_cub4core6detail5shmemE;
	add.s32 	%r375, %r374, %r373;
	st.shared.f64 	[%r375+8], %fd247;
	st.shared.u64 	[%r375+16], %rd386;
$L__BB5_43:
	bar.sync 	0;
	setp.ne.s32 	%p205, %r1, 0;
	@%p205 bra 	$L__BB5_203;
	ld.shared.f64 	%fd38, [_ZN6thrust24THRUST_300001_SM_1000_NS8cuda_cub4core6detail5shmemE+24];
	ld.shared.u64 	%rd42, [_ZN6thrust24THRUST_300001_SM_1000_NS8cuda_cub4core6detail5shmemE+32];
	setp.lt.f64 	%p206, %fd247, %fd38;
	mov.u64 	%rd336, %rd386;
	mov.f64 	%fd198, %fd247;
	@%p206 bra 	$L__BB5_47;
	setp.lt.f64 	%p207, %fd38, %fd247;
	mov.u64 	%rd336, %rd42;
	mov.f64 	%fd198, %fd38;
	@%p207 bra 	$L__BB5_47;
	setp.lt.s64 	%p208, %rd386, %rd42;
	min.s64 	%rd336, %rd386, %rd42;
	selp.f64 	%fd198, %fd247, %fd38, %p208;
$L__BB5_47:
	ld.shared.f64 	%fd41, [_ZN6thrust24THRUST_300001_SM_1000_NS8cuda_cub4core6detail5shmemE+40];
	ld.shared.u64 	%rd45, [_ZN6thrust24THRUST_300001_SM_1000_NS8cuda_cub4core6detail5shmemE+48];
	setp.lt.f64 	%p209, %fd198, %fd41;
	mov.u64 	%rd337, %rd336;
	mov.f64 	%fd199, %fd198;
	@%p209 bra 	$L__BB5_50;
	setp.lt.f64 	%p210, %fd41, %fd198;
	mov.u64 	%rd337, %rd45;
	mov.f64 	%fd199, %fd41;
	@%p210 bra 	$L__BB5_50;
	setp.lt.s64 	%p211, %rd336, %rd45;
	min.s64 	%rd337, %rd336, %rd45;
	selp.f64 	%fd199, %fd198, %fd41, %p211;
$L__BB5_50:
	ld.shared.f64 	%fd44, [_ZN6thrust24THRUST_300001_SM_1000_NS8cuda_cub4core6detail5shmemE+56];
	ld.shared.u64 	%rd48, [_ZN6thrust24THRUST_300001_SM_1000_NS8cuda_cub4core6detail5shmemE+64];
	setp.lt.f64 	%p212, %fd199, %fd44;
	mov.u64 	%rd338, %rd337;
	mov.f64 	%fd200, %fd199;
	@%p212 bra 	$L__BB5_53;
	setp.lt.f64 	%p213, %fd44, %fd199;
	mov.u64 	%rd338, %rd48;
	mov.f64 	%fd200, %fd44;
	@%p213 bra 	$L__BB5_53;
	setp.lt.s64 	%p214, %rd337, %rd48;
	min.s64 	%rd338, %rd337, %rd48;
	selp.f64 	%fd200, %fd199, %fd44, %p214;
$L__BB5_53:
	ld.shared.f64 	%fd47, [_ZN6thrust24THRUST_300001_SM_1000_NS8cuda_cub4core6detail5shmemE+72];
	ld.shared.u64 	%rd51, [_ZN6thrust24THRUST_300001_SM_1000_NS8cuda_cub4core6detail5shmemE+80];
	setp.lt.f64 	%p215, %fd200, %fd47;
	mov.u64 	%rd339, %rd338;
	mov.f64 	%fd201, %fd200;
	@%p215 bra 	$L__BB5_56;
	setp.lt.f64 	%p216, %fd47, %fd200;
	mov.u64 	%rd339, %rd51;
	mov.f64 	%fd201, %fd47;
	@%p216 bra 	$L__BB5_56;
	setp.lt.s64 	%p217, %rd338, %rd51;
	min.s64 	%rd339, %rd338, %rd51;
	selp.f64 	%fd201, %fd200, %fd47, %p217;
$L__BB5_56:
	ld.shared.f64 	%fd50, [_ZN6thrust24THRUST_300001_SM_1000_NS8cuda_cub4core6detail5shmemE+88];
	ld.shared.u64 	%rd54, [_ZN6thrust24THRUST_300001_SM_1000_NS8cuda_cub4core6detail5shmemE+96];
	setp.lt.f64 	%p218, %fd201, %fd50;
	mov.u64 	%rd340, %rd339;
	mov.f64 	%fd202, %fd201;
	@%p218 bra 	$L__BB5_59;
	setp.lt.f64 	%p219, %fd50, %fd201;
	mov.u64 	%rd340, %rd54;
	mov.f64 	%fd202, %fd50;
	@%p219 bra 	$L__BB5_59;
	setp.lt.s64 	%p220, %rd339, %rd54;
	min.s64 	%rd340, %rd339, %rd54;
	selp.f64 	%fd202, %fd201, %fd50, %p220;
$L__BB5_59:
	ld.shared.f64 	%fd53, [_ZN6thrust24THRUST_300001_SM_1000_NS8cuda_cub4core6detail5shmemE+104];
	ld.shared.u64 	%rd57, [_ZN6thrust24THRUST_300001_SM_1000_NS8cuda_cub4core6detail5shmemE+112];
	setp.lt.f64 	%p221, %fd202, %fd53;
	mov.u64 	%rd341, %rd340;
	mov.f64 	%fd203, %fd202;
	@%p221 bra 	$L__BB5_62;
	setp.lt.f64 	%p222, %fd53, %fd202;
	mov.u64 	%rd341, %rd57;
	mov.f64 	%fd203, %fd53;
	@%p222 bra 	$L__BB5_62;
	setp.lt.s64 	%p223, %rd340, %rd57;
	min.s64 	%rd341, %rd340, %rd57;
	selp.f64 	%fd203, %fd202, %fd53, %p223;
$L__BB5_62:
	ld.shared.f64 	%fd56, [_ZN6thrust24THRUST_300001_SM_1000_NS8cuda_cub4core6detail5shmemE+120];
	ld.shared.u64 	%rd60, [_ZN6thrust24THRUST_300001_SM_1000_NS8cuda_cub4core6detail5shmemE+128];
	setp.lt.f64 	%p224, %fd203, %fd56;
	mov.u64 	%rd386, %rd341;
	mov.f64 	%fd247, %fd203;
	@%p224 bra 	$L__BB5_203;
	setp.lt.f64 	%p225, %fd56, %fd203;
	mov.u64 	%rd386, %rd60;
	mov.f64 	%fd247, %fd56;
	@%p225 bra 	$L__BB5_203;
	setp.lt.s64 	%p226, %rd341, %rd60;
	min.s64 	%rd386, %rd341, %rd60;
	selp.f64 	%fd247, %fd203, %fd56, %p226;
	bra.uni 	$L__BB5_203;
$L__BB5_65:
	// begin inline asm
	mov.u32 %r158, %laneid;
	// end inline asm
	and.b32  	%r179, %r1, 992;
	add.s32 	%r180, %r179, 32;
	setp.gt.s32 	%p123, %r180, %r37;
	not.b32 	%r181, %r179;
	add.s32 	%r182, %r37, %r181;
	selp.b32 	%r177, %r182, 31, %p123;
	mov.b64 	%rd297, %fd191;
	mov.b64 	{%r160, %r165}, %rd297;
	mov.b32 	%r176, 1;
	mov.b32 	%r178, -1;
	// begin inline asm
	shfl.sync.down.b32 %r159, %r160, %r176, %r177, %r178;
	// end inline asm
	// begin inline asm
	shfl.sync.down.b32 %r164, %r165, %r176, %r177, %r178;
	// end inline asm
	mov.b64 	%rd298, {%r159, %r164};
	mov.b64 	%fd58, %rd298;
	mov.b64 	{%r170, %r175}, %rd329;
	// begin inline asm
	shfl.sync.down.b32 %r169, %r170, %r176, %r177, %r178;
	// end inline asm
	// begin inline asm
	shfl.sync.down.b32 %r174, %r175, %r176, %r177, %r178;
	// end inline asm
	mov.b64 	%rd62, {%r169, %r174};
	setp.ge.s32 	%p124, %r158, %r177;
	setp.lt.f64 	%p125, %fd191, %fd58;
	or.pred  	%p126, %p124, %p125;
	mov.u64 	%rd342, %rd329;
	mov.f64 	%fd204, %fd191;
	@%p126 bra 	$L__BB5_68;
	setp.gt.f64 	%p127, %fd191, %fd58;
	mov.u64 	%rd342, %rd62;
	mov.f64 	%fd204, %fd58;
	@%p127 bra 	$L__BB5_68;
	setp.lt.s64 	%p128, %rd329, %rd62;
	min.s64 	%rd342, %rd329, %rd62;
	selp.f64 	%fd204, %fd191, %fd58, %p128;
$L__BB5_68:
	mov.b64 	%rd299, %fd204;
	mov.b64 	{%r184, %r189}, %rd299;
	mov.b32 	%r200, 2;
	mov.b32 	%r202, -1;
	// begin inline asm
	shfl.sync.down.b32 %r183, %r184, %r200, %r177, %r202;
	// end inline asm
	// begin inline asm
	shfl.sync.down.b32 %r188, %r189, %r200, %r177, %r202;
	// end inline asm
	mov.b64 	%rd300, {%r183, %r188};
	mov.b64 	%fd61, %rd300;
	mov.b64 	{%r194, %r199}, %rd342;
	// begin inline asm
	shfl.sync.down.b32 %r193, %r194, %r200, %r177, %r202;
	// end inline asm
	// begin inline asm
	shfl.sync.down.b32 %r198, %r199, %r200, %r177, %r202;
	// end inline asm
	mov.b64 	%rd65, {%r193, %r198};
	add.s32 	%r203, %r158, 2;
	setp.gt.s32 	%p129, %r203, %r177;
	setp.lt.f64 	%p130, %fd204, %fd61;
	or.pred  	%p131, %p129, %p130;
	mov.u64 	%rd343, %rd342;
	mov.f64 	%fd205, %fd204;
	@%p131 bra 	$L__BB5_71;
	setp.gt.f64 	%p132, %fd204, %fd61;
	mov.u64 	%rd343, %rd65;
	mov.f64 	%fd205, %fd61;
	@%p132 bra 	$L__BB5_71;
	setp.lt.s64 	%p133, %rd342, %rd65;
	min.s64 	%rd343, %rd342, %rd65;
	selp.f64 	%fd205, %fd204, %fd61, %p133;
$L__BB5_71:
	mov.b64 	%rd301, %fd205;
	mov.b64 	{%r205, %r210}, %rd301;
	mov.b32 	%r221, 4;
	mov.b32 	%r223, -1;
	// begin inline asm
	shfl.sync.down.b32 %r204, %r205, %r221, %r177, %r223;
	// end inline asm
	// begin inline asm
	shfl.sync.down.b32 %r209, %r210, %r221, %r177, %r223;
	// end inline asm
	mov.b64 	%rd302, {%r204, %r209};
	mov.b64 	%fd64, %rd302;
	mov.b64 	{%r215, %r220}, %rd343;
	// begin inline asm
	shfl.sync.down.b32 %r214, %r215, %r221, %r177, %r223;
	// end inline asm
	// begin inline asm
	shfl.sync.down.b32 %r219, %r220, %r221, %r177, %r223;
	// end inline asm
	mov.b64 	%rd68, {%r214, %r219};
	add.s32 	%r224, %r158, 4;
	setp.gt.s32 	%p134, %r224, %r177;
	setp.lt.f64 	%p135, %fd205, %fd64;
	or.pred  	%p136, %p134, %p135;
	mov.u64 	%rd344, %rd343;
	mov.f64 	%fd206, %fd205;
	@%p136 bra 	$L__BB5_74;
	setp.gt.f64 	%p137, %fd205, %fd64;
	mov.u64 	%rd344, %rd68;
	mov.f64 	%fd206, %fd64;
	@%p137 bra 	$L__BB5_74;
	setp.lt.s64 	%p138, %rd343, %rd68;
	min.s64 	%rd344, %rd343, %rd68;
	selp.f64 	%fd206, %fd205, %fd64, %p138;
$L__BB5_74:
	mov.b64 	%rd303, %fd206;
	mov.b64 	{%r226, %r231}, %rd303;
	mov.b32 	%r242, 8;
	mov.b32 	%r244, -1;
	// begin inline asm
	shfl.sync.down.b32 %r225, %r226, %r242, %r177, %r244;
	// end inline asm
	// begin inline asm
	shfl.sync.down.b32 %r230, %r231, %r242, %r177, %r244;
	// end inline asm
	mov.b64 	%rd304, {%r225, %r230};
	mov.b64 	%fd67, %rd304;
	mov.b64 	{%r236, %r241}, %rd344;
	// begin inline asm
	shfl.sync.down.b32 %r235, %r236, %r242, %r177, %r244;
	// end inline asm
	// begin inline asm
	shfl.sync.down.b32 %r240, %r241, %r242, %r177, %r244;
	// end inline asm
	mov.b64 	%rd71, {%r235, %r240};
	add.s32 	%r245, %r158, 8;
	setp.gt.s32 	%p139, %r245, %r177;
	setp.lt.f64 	%p140, %fd206, %fd67;
	or.pred  	%p141, %p139, %p140;
	mov.u64 	%rd345, %rd344;
	mov.f64 	%fd207, %fd206;
	@%p141 bra 	$L__BB5_77;
	setp.gt.f64 	%p142, %fd206, %fd67;
	mov.u64 	%rd345, %rd71;
	mov.f64 	%fd207, %fd67;
	@%p142 bra 	$L__BB5_77;
	setp.lt.s64 	%p143, %rd344, %rd71;
	min.s64 	%rd345, %rd344, %rd71;
	selp.f64 	%fd207, %fd206, %fd67, %p143;
$L__BB5_77:
	mov.b64 	%rd305, %fd207;
	mov.b64 	{%r247, %r252}, %rd305;
	mov.b32 	%r263, 16;
	mov.b32 	%r265, -1;
	// begin inline asm
	shfl.sync.down.b32 %r246, %r247, %r263, %r177, %r265;
	// end inline asm
	// begin inline asm
	shfl.sync.down.b32 %r251, %r252, %r263, %r177, %r265;
	// end inline asm
	mov.b64 	%rd306, {%r246, %r251};
	mov.b64 	%fd70, %rd306;
	mov.b64 	{%r257, %r262}, %rd345;
	// begin inline asm
	shfl.sync.down.b32 %r256, %r257, %r263, %r177, %r265;
	// end inline asm
	// begin inline asm
	shfl.sync.down.b32 %r261, %r262, %r263, %r177, %r265;
	// end inline asm
	mov.b64 	%rd74, {%r256, %r261};
	add.s32 	%r266, %r158, 16;
	setp.gt.s32 	%p144, %r266, %r177;
	setp.lt.f64 	%p145, %fd207, %fd70;
	or.pred  	%p146, %p144, %p145;
	mov.u64 	%rd386, %rd345;
	mov.f64 	%fd247, %fd207;
	@%p146 bra 	$L__BB5_80;
	setp.gt.f64 	%p147, %fd207, %fd70;
	mov.u64 	%rd386, %rd74;
	mov.f64 	%fd247, %fd70;
	@%p147 bra 	$L__BB5_80;
	setp.lt.s64 	%p148, %rd345, %rd74;
	min.s64 	%rd386, %rd345, %rd74;
	selp.f64 	%fd247, %fd207, %fd70, %p148;
$L__BB5_80:
	setp.ne.s32 	%p149, %r158, 0;
	@%p149 bra 	$L__BB5_82;
	shr.u32 	%r267, %r1, 1;
	and.b32  	%r268, %r267, 496;
	mov.u32 	%r269, _ZN6thrust24THRUST_300001_SM_1000_NS8cuda_cub4core6detail5shmemE;
	add.s32 	%r270, %r269, %r268;
	st.shared.f64 	[%r270+8], %fd247;
	st.shared.u64 	[%r270+16], %rd386;
$L__BB5_82:
	bar.sync 	0;
	setp.ne.s32 	%p150, %r1, 0;
	@%p150 bra 	$L__BB5_203;
	setp.lt.s32 	%p151, %r37, 33;
	mov.f64 	%fd209, %fd247;
	mov.u64 	%rd347, %rd386;
	@%p151 bra 	$L__BB5_87;
	ld.shared.f64 	%fd73, [_ZN6thrust24THRUST_300001_SM_1000_NS8cuda_cub4core6detail5shmemE+24];
	ld.shared.u64 	%rd77, [_ZN6thrust24THRUST_300001_SM_1000_NS8cuda_cub4core6detail5shmemE+32];
	setp.lt.f64 	%p152, %fd247, %fd73;
	mov.f64 	%fd209, %fd247;
	mov.u64 	%rd347, %rd386;
	@%p152 bra 	$L__BB5_87;
	setp.lt.f64 	%p153, %fd73, %fd247;
	mov.f64 	%fd209, %fd73;
	mov.u64 	%rd347, %rd77;
	@%p153 bra 	$L__BB5_87;
	setp.lt.s64 	%p154, %rd386, %rd77;
	min.s64 	%rd347, %rd386, %rd77;
	selp.f64 	%fd209, %fd247, %fd73, %p154;
$L__BB5_87:
	setp.lt.s32 	%p155, %r37, 65;
	mov.f64 	%fd210, %fd209;
	mov.u64 	%rd348, %rd347;
	@%p155 bra 	$L__BB5_91;
	ld.shared.f64 	%fd76, [_ZN6thrust24THRUST_300001_SM_1000_NS8cuda_cub4core6detail5shmemE+40];
	ld.shared.u64 	%rd80, [_ZN6thrust24THRUST_300001_SM_1000_NS8cuda_cub4core6detail5shmemE+48];
	setp.lt.f64 	%p156, %fd209, %fd76;
	mov.f64 	%fd210, %fd209;
	mov.u64 	%rd348, %rd347;
	@%p156 bra 	$L__BB5_91;
	setp.lt.f64 	%p157, %fd76, %fd209;
	mov.f64 	%fd210, %fd76;
	mov.u64 	%rd348, %rd80;
	@%p157 bra 	$L__BB5_91;
	setp.lt.s64 	%p158, %rd347, %rd80;
	selp.f64 	%fd210, %fd209, %fd76, %p158;
	min.s64 	%rd348, %rd347, %rd80;
$L__BB5_91:
	setp.lt.s32 	%p159, %r37, 97;
	mov.f64 	%fd211, %fd210;
	mov.u64 	%rd349, %rd348;
	@%p159 bra 	$L__BB5_95;
	ld.shared.f64 	%fd79, [_ZN6thrust24THRUST_300001_SM_1000_NS8cuda_cub4core6detail5shmemE+56];
	ld.shared.u64 	%rd83, [_ZN6thrust24THRUST_300001_SM_1000_NS8cuda_cub4core6detail5shmemE+64];
	setp.lt.f64 	%p160, %fd210, %fd79;
	mov.f64 	%fd211, %fd210;
	mov.u64 	%rd349, %rd348;
	@%p160 bra 	$L__BB5_95;
	setp.lt.f64 	%p161, %fd79, %fd210;
	mov.f64 	%fd211, %fd79;
	mov.u64 	%rd349, %rd83;
	@%p161 bra 	$L__BB5_95;
	setp.lt.s64 	%p162, %rd348, %rd83;
	selp.f64 	%fd211, %fd210, %fd79, %p162;
	min.s64 	%rd349, %rd348, %rd83;
$L__BB5_95:
	setp.lt.s32 	%p163, %r37, 129;
	mov.f64 	%fd212, %fd211;
	mov.u64 	%rd350, %rd349;
	@%p163 bra 	$L__BB5_99;
	ld.shared.f64 	%fd82, [_ZN6thrust24THRUST_300001_SM_1000_NS8cuda_cub4core6detail5shmemE+72];
	ld.shared.u64 	%rd86, [_ZN6thrust24THRUST_300001_SM_1000_NS8cuda_cub4core6detail5shmemE+80];
	setp.lt.f64 	%p164, %fd211, %fd82;
	mov.f64 	%fd212, %fd211;
	mov.u64 	%rd350, %rd349;
	@%p164 bra 	$L__BB5_99;
	setp.lt.f64 	%p165, %fd82, %fd211;
	mov.f64 	%fd212, %fd82;
	mov.u64 	%rd350, %rd86;
	@%p165 bra 	$L__BB5_99;
	setp.lt.s64 	%p166, %rd349, %rd86;
	selp.f64 	%fd212, %fd211, %fd82, %p166;
	min.s64 	%rd350, %rd349, %rd86;
$L__BB5_99:
	setp.lt.s32 	%p167, %r37, 161;
	mov.f64 	%fd213, %fd212;
	mov.u64 	%rd351, %rd350;
	@%p167 bra 	$L__BB5_103;
	ld.shared.f64 	%fd85, [_ZN6thrust24THRUST_300001_SM_1000_NS8cuda_cub4core6detail5shmemE+88];
	ld.shared.u64 	%rd89, [_ZN6thrust24THRUST_300001_SM_1000_NS8cuda_cub4core6detail5shmemE+96];
	setp.lt.f64 	%p168, %fd212, %fd85;
	mov.f64 	%fd213, %fd212;
	mov.u64 	%rd351, %rd350;
	@%p168 bra 	$L__BB5_103;
	setp.lt.f64 	%p169, %fd85, %fd212;
	mov.f64 	%fd213, %fd85;
	mov.u64 	%rd351, %rd89;
	@%p169 bra 	$L__BB5_103;
	setp.lt.s64 	%p170, %rd350, %rd89;
	selp.f64 	%fd213, %fd212, %fd85, %p170;
	min.s64 	%rd351, %rd350, %rd89;
$L__BB5_103:
	setp.lt.s32 	%p171, %r37, 193;
	mov.f64 	%fd214, %fd213;
	mov.u64 	%rd352, %rd351;
	@%p171 bra 	$L__BB5_107;
	ld.shared.f64 	%fd88, [_ZN6thrust24THRUST_300001_SM_1000_NS8cuda_cub4core6detail5shmemE+104];
	ld.shared.u64 	%rd92, [_ZN6thrust24THRUST_300001_SM_1000_NS8cuda_cub4core6detail5shmemE+112];
	setp.lt.f64 	%p172, %fd213, %fd88;
	mov.f64 	%fd214, %fd213;
	mov.u64 	%rd352, %rd351;
	@%p172 bra 	$L__BB5_107;
	setp.lt.f64 	%p173, %fd88, %fd213;
	mov.f64 	%fd214, %fd88;
	mov.u64 	%rd352, %rd92;
	@%p173 bra 	$L__BB5_107;
	setp.lt.s64 	%p174, %rd351, %rd92;
	selp.f64 	%fd214, %fd213, %fd88, %p174;
	min.s64 	%rd352, %rd351, %rd92;
$L__BB5_107:
	setp.lt.s32 	%p175, %r37, 225;
	mov.u64 	%rd386, %rd352;
	mov.f64 	%fd247, %fd214;
	@%p175 bra 	$L__BB5_203;
	ld.shared.f64 	%fd91, [_ZN6thrust24THRUST_300001_SM_1000_NS8cuda_cub4core6detail5shmemE+120];
	ld.shared.u64 	%rd95, [_ZN6thrust24THRUST_300001_SM_1000_NS8cuda_cub4core6detail5shmemE+128];
	setp.lt.f64 	%p176, %fd214, %fd91;
	mov.u64 	%rd386, %rd352;
	mov.f64 	%fd247, %fd214;
	@%p176 bra 	$L__BB5_203;
	setp.lt.f64 	%p177, %fd91, %fd214;
	mov.u64 	%rd386, %rd95;
	mov.f64 	%fd247, %fd91;
	@%p177 bra 	$L__BB5_203;
	setp.lt.s64 	%p178, %rd352, %rd95;
	selp.f64 	%fd247, %fd214, %fd91, %p178;
	min.s64 	%rd386, %rd352, %rd95;
	bra.uni 	$L__BB5_203;
$L__BB5_111:
	mov.u32 	%r16, %tid.x;
	mul.wide.u32 	%rd208, %r16, 16;
	add.s64 	%rd189, %rd186, %rd208;
	// begin inline asm
	ld.global.nc.u64 %rd188, [%rd189];
	// end inline asm
	add.s64 	%rd191, %rd189, 8;
	// begin inline asm
	ld.global.nc.u64 %rd190, [%rd191];
	// end inline asm
	mov.b64 	%fd93, %rd188;
	add.s64 	%rd193, %rd189, 4096;
	// begin inline asm
	ld.global.nc.u64 %rd192, [%rd193];
	// end inline asm
	add.s64 	%rd195, %rd189, 4104;
	// begin inline asm
	ld.global.nc.u64 %rd194, [%rd195];
	// end inline asm
	mov.b64 	%fd94, %rd192;
	add.s64 	%rd197, %rd189, 8192;
	// begin inline asm
	ld.global.nc.u64 %rd196, [%rd197];
	// end inline asm
	add.s64 	%rd199, %rd189, 8200;
	// begin inline asm
	ld.global.nc.u64 %rd198, [%rd199];
	// end inline asm
	mov.b64 	%fd95, %rd196;
	add.s64 	%rd201, %rd189, 12288;
	// begin inline asm
	ld.global.nc.u64 %rd200, [%rd201];
	// end inline asm
	add.s64 	%rd203, %rd189, 12296;
	// begin inline asm
	ld.global.nc.u64 %rd202, [%rd203];
	// end inline asm
	mov.b64 	%fd96, %rd200;
	add.s64 	%rd205, %rd189, 16384;
	// begin inline asm
	ld.global.nc.u64 %rd204, [%rd205];
	// end inline asm
	add.s64 	%rd207, %rd189, 16392;
	// begin inline asm
	ld.global.nc.u64 %rd206, [%rd207];
	// end inline asm
	mov.b64 	%fd97, %rd204;
	setp.lt.f64 	%p3, %fd93, %fd94;
	mov.f64 	%fd215, %fd93;
	mov.u64 	%rd353, %rd190;
	@%p3 bra 	$L__BB5_114;
	setp.lt.f64 	%p4, %fd94, %fd93;
	mov.f64 	%fd215, %fd94;
	mov.u64 	%rd353, %rd194;
	@%p4 bra 	$L__BB5_114;
	setp.lt.s64 	%p5, %rd190, %rd194;
	selp.f64 	%fd215, %fd93, %fd94, %p5;
	min.s64 	%rd353, %rd190, %rd194;
$L__BB5_114:
	setp.lt.f64 	%p6, %fd215, %fd95;
	mov.f64 	%fd216, %fd215;
	mov.u64 	%rd354, %rd353;
	@%p6 bra 	$L__BB5_117;
	setp.gt.f64 	%p7, %fd215, %fd95;
	mov.f64 	%fd216, %fd95;
	mov.u64 	%rd354, %rd198;
	@%p7 bra 	$L__BB5_117;
	setp.lt.s64 	%p8, %rd353, %rd198;
	selp.f64 	%fd216, %fd215, %fd95, %p8;
	min.s64 	%rd354, %rd353, %rd198;
$L__BB5_117:
	setp.lt.f64 	%p9, %fd216, %fd96;
	mov.f64 	%fd217, %fd216;
	mov.u64 	%rd355, %rd354;
	@%p9 bra 	$L__BB5_120;
	setp.gt.f64 	%p10, %fd216, %fd96;
	mov.f64 	%fd217, %fd96;
	mov.u64 	%rd355, %rd202;
	@%p10 bra 	$L__BB5_120;
	setp.lt.s64 	%p11, %rd354, %rd202;
	selp.f64 	%fd217, %fd216, %fd96, %p11;
	min.s64 	%rd355, %rd354, %rd202;
$L__BB5_120:
	setp.lt.f64 	%p12, %fd217, %fd97;
	mov.f64 	%fd234, %fd217;
	mov.u64 	%rd373, %rd355;
	@%p12 bra 	$L__BB5_123;
	setp.gt.f64 	%p13, %fd217, %fd97;
	mov.f64 	%fd234, %fd97;
	mov.u64 	%rd373, %rd206;
	@%p13 bra 	$L__BB5_123;
	setp.lt.s64 	%p14, %rd355, %rd206;
	selp.f64 	%fd234, %fd217, %fd97, %p14;
	min.s64 	%rd373, %rd355, %rd206;
$L__BB5_123:
	setp.lt.u32 	%p15, %r37, 2560;
	mov.b32 	%r383, 1280;
	@%p15 bra 	$L__BB5_141;
	mov.b32 	%r383, 1280;
$L__BB5_125:
	mov.u32 	%r17, %r383;
	add.s32 	%r40, %r17, %r16;
	mul.wide.u32 	%rd229, %r40, 16;
	add.s64 	%rd210, %rd186, %rd229;
	// begin inline asm
	ld.global.nc.u64 %rd209, [%rd210];
	// end inline asm
	add.s64 	%rd212, %rd210, 8;
	// begin inline asm
	ld.global.nc.u64 %rd211, [%rd212];
	// end inline asm
	mov.b64 	%fd107, %rd209;
	add.s64 	%rd214, %rd210, 4096;
	// begin inline asm
	ld.global.nc.u64 %rd213, [%rd214];
	// end inline asm
	add.s64 	%rd216, %rd210, 4104;
	// begin inline asm
	ld.global.nc.u64 %rd215, [%rd216];
	// end inline asm
	mov.b64 	%fd108, %rd213;
	add.s64 	%rd218, %rd210, 8192;
	// begin inline asm
	ld.global.nc.u64 %rd217, [%rd218];
	// end inline asm
	add.s64 	%rd220, %rd210, 8200;
	// begin inline asm
	ld.global.nc.u64 %rd219, [%rd220];
	// end inline asm
	mov.b64 	%fd109, %rd217;
	add.s64 	%rd222, %rd210, 12288;
	// begin inline asm
	ld.global.nc.u64 %rd221, [%rd222];
	// end inline asm
	add.s64 	%rd224, %rd210, 12296;
	// begin inline asm
	ld.global.nc.u64 %rd223, [%rd224];
	// end inline asm
	mov.b64 	%fd110, %rd221;
	add.s64 	%rd226, %rd210, 16384;
	// begin inline asm
	ld.global.nc.u64 %rd225, [%rd226];
	// end inline asm
	add.s64 	%rd228, %rd210, 16392;
	// begin inline asm
	ld.global.nc.u64 %rd227, [%rd228];
	// end inline asm
	mov.b64 	%fd111, %rd225;
	setp.lt.f64 	%p16, %fd234, %fd107;
	mov.f64 	%fd220, %fd234;
	mov.u64 	%rd358, %rd373;
	@%p16 bra 	$L__BB5_128;
	setp.gt.f64 	%p17, %fd234, %fd107;
	mov.f64 	%fd220, %fd107;
	mov.u64 	%rd358, %rd211;
	@%p17 bra 	$L__BB5_128;
	setp.lt.s64 	%p18, %rd373, %rd211;
	selp.f64 	%fd220, %fd234, %fd107, %p18;
	min.s64 	%rd358, %rd373, %rd211;
$L__BB5_128:
	setp.lt.f64 	%p19, %fd220, %fd108;
	mov.f64 	%fd221, %fd220;
	mov.u64 	%rd359, %rd358;
	@%p19 bra 	$L__BB5_131;
	setp.gt.f64 	%p20, %fd220, %fd108;
	mov.f64 	%fd221, %fd108;
	mov.u64 	%rd359, %rd215;
	@%p20 bra 	$L__BB5_131;
	setp.lt.s64 	%p21, %rd358, %rd215;
	selp.f64 	%fd221, %fd220, %fd108, %p21;
	min.s64 	%rd359, %rd358, %rd215;
$L__BB5_131:
	setp.lt.f64 	%p22, %fd221, %fd109;
	mov.f64 	%fd222, %fd221;
	mov.u64 	%rd360, %rd359;
	@%p22 bra 	$L__BB5_134;
	setp.gt.f64 	%p23, %fd221, %fd109;
	mov.f64 	%fd222, %fd109;
	mov.u64 	%rd360, %rd219;
	@%p23 bra 	$L__BB5_134;
	setp.lt.s64 	%p24, %rd359, %rd219;
	selp.f64 	%fd222, %fd221, %fd109, %p24;
	min.s64 	%rd360, %rd359, %rd219;
$L__BB5_134:
	setp.lt.f64 	%p25, %fd222, %fd110;
	mov.f64 	%fd223, %fd222;
	mov.u64 	%rd361, %rd360;
	@%p25 bra 	$L__BB5_137;
	setp.gt.f64 	%p26, %fd222, %fd110;
	mov.f64 	%fd223, %fd110;
	mov.u64 	%rd361, %rd223;
	@%p26 bra 	$L__BB5_137;
	setp.lt.s64 	%p27, %rd360, %rd223;
	selp.f64 	%fd223, %fd222, %fd110, %p27;
	min.s64 	%rd361, %rd360, %rd223;
$L__BB5_137:
	setp.lt.f64 	%p28, %fd223, %fd111;
	mov.f64 	%fd234, %fd223;
	mov.u64 	%rd373, %rd361;
	@%p28 bra 	$L__BB5_140;
	setp.gt.f64 	%p29, %fd223, %fd111;
	mov.f64 	%fd234, %fd111;
	mov.u64 	%rd373, %rd227;
	@%p29 bra 	$L__BB5_140;
	setp.lt.s64 	%p30, %rd361, %rd227;
	selp.f64 	%fd234, %fd223, %fd111, %p30;
	min.s64 	%rd373, %rd361, %rd227;
$L__BB5_140:
	add.s32 	%r383, %r17, 1280;
	add.s32 	%r41, %r17, 2560;
	setp.le.s32 	%p31, %r41, %r37;
	@%p31 bra 	$L__BB5_125;
$L__BB5_141:
	setp.le.s32 	%p32, %r37, %r383;
	@%p32 bra 	$L__BB5_164;
	sub.s32 	%r20, %r37, %r383;
	setp.ge.s32 	%p33, %r16, %r20;
	@%p33 bra 	$L__BB5_164;
	not.b32 	%r42, %r16;
	add.s32 	%r43, %r37, %r42;
	sub.s32 	%r21, %r43, %r383;
	and.b32  	%r44, %r21, 768;
	setp.eq.s32 	%p34, %r44, 768;
	mov.u32 	%r387, %r16;
	@%p34 bra 	$L__BB5_149;
	add.s32 	%r385, %r16, %r383;
	shr.u32 	%r45, %r21, 8;
	add.s32 	%r46, %r45, 1;
	and.b32  	%r47, %r46, 3;
	neg.s32 	%r384, %r47;
	mov.u32 	%r387, %r16;
$L__BB5_145:
	.pragma "nounroll";
	mov.u64 	%rd127, %rd373;
	mov.f64 	%fd123, %fd234;
	mul.wide.u32 	%rd235, %r385, 16;
	add.s64 	%rd232, %rd186, %rd235;
	// begin inline asm
	ld.global.nc.u64 %rd231, [%rd232];
	// end inline asm
	add.s64 	%rd234, %rd232, 8;
	// begin inline asm
	ld.global.nc.u64 %rd233, [%rd234];
	// end inline asm
	mov.b64 	%fd124, %rd231;
	setp.lt.f64 	%p35, %fd123, %fd124;
	@%p35 bra 	$L__BB5_148;
	setp.gt.f64 	%p36, %fd123, %fd124;
	mov.f64 	%fd234, %fd124;
	mov.u64 	%rd373, %rd233;
	@%p36 bra 	$L__BB5_148;
	setp.lt.s64 	%p37, %rd127, %rd233;
	selp.f64 	%fd234, %fd123, %fd124, %p37;
	min.s64 	%rd373, %rd127, %rd233;
$L__BB5_148:
	add.s32 	%r387, %r387, 256;
	add.s32 	%r385, %r385, 256;
	add.s32 	%r384, %r384, 1;
	setp.ne.s32 	%p38, %r384, 0;
	@%p38 bra 	$L__BB5_145;
$L__BB5_149:
	setp.lt.u32 	%p39, %r21, 768;
	@%p39 bra 	$L__BB5_164;
	cvt.u64.u32 	%rd236, %r387;
	cvt.u64.u32 	%rd237, %r383;
	add.s64 	%rd238, %rd236, %rd237;
	shl.b64 	%rd239, %rd238, 4;
	add.s64 	%rd240, %rd239, %rd186;
	add.s64 	%rd368, %rd240, 12296;
	add.s32 	%r388, %r387, %r383;
$L__BB5_151:
	mul.wide.u32 	%rd245, %r388, 16;
	add.s64 	%rd242, %rd186, %rd245;
	// begin inline asm
	ld.global.nc.u64 %rd241, [%rd242];
	// end inline asm
	add.s64 	%rd244, %rd242, 8;
	// begin inline asm
	ld.global.nc.u64 %rd243, [%rd244];
	// end inline asm
	mov.b64 	%fd130, %rd241;
	setp.lt.f64 	%p40, %fd234, %fd130;
	mov.f64 	%fd231, %fd234;
	mov.u64 	%rd370, %rd373;
	@%p40 bra 	$L__BB5_154;
	setp.gt.f64 	%p41, %fd234, %fd130;
	mov.f64 	%fd231, %fd130;
	mov.u64 	%rd370, %rd243;
	@%p41 bra 	$L__BB5_154;
	setp.lt.s64 	%p42, %rd373, %rd243;
	selp.f64 	%fd231, %fd234, %fd130, %p42;
	min.s64 	%rd370, %rd373, %rd243;
$L__BB5_154:
	add.s64 	%rd247, %rd368, -8200;
	// begin inline asm
	ld.global.nc.u64 %rd246, [%rd247];
	// end inline asm
	add.s64 	%rd249, %rd368, -8192;
	// begin inline asm
	ld.global.nc.u64 %rd248, [%rd249];
	// end inline asm
	mov.b64 	%fd133, %rd246;
	setp.lt.f64 	%p43, %fd231, %fd133;
	mov.f64 	%fd232, %fd231;
	mov.u64 	%rd371, %rd370;
	@%p43 bra 	$L__BB5_157;
	setp.gt.f64 	%p44, %fd231, %fd133;
	mov.f64 	%fd232, %fd133;
	mov.u64 	%rd371, %rd248;
	@%p44 bra 	$L__BB5_157;
	setp.lt.s64 	%p45, %rd370, %rd248;
	selp.f64 	%fd232, %fd231, %fd133, %p45;
	min.s64 	%rd371, %rd370, %rd248;
$L__BB5_157:
	add.s64 	%rd251, %rd368, -4104;
	// begin inline asm
	ld.global.nc.u64 %rd250, [%rd251];
	// end inline asm
	add.s64 	%rd253, %rd368, -4096;
	// begin inline asm
	ld.global.nc.u64 %rd252, [%rd253];
	// end inline asm
	mov.b64 	%fd136, %rd250;
	setp.lt.f64 	%p46, %fd232, %fd136;
	mov.f64 	%fd233, %fd232;
	mov.u64 	%rd372, %rd371;
	@%p46 bra 	$L__BB5_160;
	setp.gt.f64 	%p47, %fd232, %fd136;
	mov.f64 	%fd233, %fd136;
	mov.u64 	%rd372, %rd252;
	@%p47 bra 	$L__BB5_160;
	setp.lt.s64 	%p48, %rd371, %rd252;
	selp.f64 	%fd233, %fd232, %fd136, %p48;
	min.s64 	%rd372, %rd371, %rd252;
$L__BB5_160:
	add.s64 	%rd255, %rd368, -8;
	// begin inline asm
	ld.global.nc.u64 %rd254, [%rd255];
	// end inline asm
	// begin inline asm
	ld.global.nc.u64 %rd256, [%rd368];
	// end inline asm
	mov.b64 	%fd139, %rd254;
	setp.lt.f64 	%p49, %fd233, %fd139;
	mov.f64 	%fd234, %fd233;
	mov.u64 	%rd373, %rd372;
	@%p49 bra 	$L__BB5_163;
	setp.gt.f64 	%p50, %fd233, %fd139;
	mov.f64 	%fd234, %fd139;
	mov.u64 	%rd373, %rd256;
	@%p50 bra 	$L__BB5_163;
	setp.lt.s64 	%p51, %rd372, %rd256;
	selp.f64 	%fd234, %fd233, %fd139, %p51;
	min.s64 	%rd373, %rd372, %rd256;
$L__BB5_163:
	add.s32 	%r387, %r387, 1024;
	add.s64 	%rd368, %rd368, 16384;
	add.s32 	%r388, %r388, 1024;
	setp.lt.s32 	%p52, %r387, %r20;
	@%p52 bra 	$L__BB5_151;
$L__BB5_164:
	// begin inline asm
	mov.u32 %r48, %laneid;
	// end inline asm
	mov.b64 	%rd258, %fd234;
	mov.b64 	{%r50, %r55}, %rd258;
	mov.b32 	%r66, 1;
	mov.b32 	%r67, 31;
	mov.b32 	%r68, -1;
	// begin inline asm
	shfl.sync.down.b32 %r49, %r50, %r66, %r67, %r68;
	// end inline asm
	// begin inline asm
	shfl.sync.down.b32 %r54, %r55, %r66, %r67, %r68;
	// end inline asm
	mov.b64 	%rd259, {%r49, %r54};
	mov.b64 	%fd143, %rd259;
	mov.b64 	{%r60, %r65}, %rd373;
	// begin inline asm
	shfl.sync.down.b32 %r59, %r60, %r66, %r67, %r68;
	// end inline asm
	// begin inline asm
	shfl.sync.down.b32 %r64, %r65, %r66, %r67, %r68;
	// end inline asm
	mov.b64 	%rd150, {%r59, %r64};
	setp.gt.s32 	%p53, %r48, 30;
	setp.lt.f64 	%p54, %fd234, %fd143;
	or.pred  	%p55, %p53, %p54;
	mov.f64 	%fd236, %fd234;
	mov.u64 	%rd375, %rd373;
	@%p55 bra 	$L__BB5_167;
	setp.gt.f64 	%p56, %fd234, %fd143;
	mov.f64 	%fd236, %fd143;
	mov.u64 	%rd375, %rd150;
	@%p56 bra 	$L__BB5_167;
	setp.lt.s64 	%p57, %rd373, %rd150;
	selp.f64 	%fd236, %fd234, %fd143, %p57;
	min.s64 	%rd375, %rd373, %rd150;
$L__BB5_167:
	mov.b64 	%rd260, %fd236;
	mov.b64 	{%r70, %r75}, %rd260;
	mov.b32 	%r86, 2;
	mov.b32 	%r87, 31;
	mov.b32 	%r88, -1;
	// begin inline asm
	shfl.sync.down.b32 %r69, %r70, %r86, %r87, %r88;
	// end inline asm
	// begin inline asm
	shfl.sync.down.b32 %r74, %r75, %r86, %r87, %r88;
	// end inline asm
	mov.b64 	%rd261, {%r69, %r74};
	mov.b64 	%fd146, %rd261;
	mov.b64 	{%r80, %r85}, %rd375;
	// begin inline asm
	shfl.sync.down.b32 %r79, %r80, %r86, %r87, %r88;
	// end inline asm
	// begin inline asm
	shfl.sync.down.b32 %r84, %r85, %r86, %r87, %r88;
	// end inline asm
	mov.b64 	%rd153, {%r79, %r84};
	setp.gt.s32 	%p58, %r48, 29;
	setp.lt.f64 	%p59, %fd236, %fd146;
	or.pred  	%p60, %p58, %p59;
	mov.f64 	%fd237, %fd236;
	mov.u64 	%rd376, %rd375;
	@%p60 bra 	$L__BB5_170;
	setp.gt.f64 	%p61, %fd236, %fd146;
	mov.f64 	%fd237, %fd146;
	mov.u64 	%rd376, %rd153;
	@%p61 bra 	$L__BB5_170;
	setp.lt.s64 	%p62, %rd375, %rd153;
	selp.f64 	%fd237, %fd236, %fd146, %p62;
	min.s64 	%rd376, %rd375, %rd153;
$L__BB5_170:
	mov.b64 	%rd262, %fd237;
	mov.b64 	{%r90, %r95}, %rd262;
	mov.b32 	%r106, 4;
	mov.b32 	%r107, 31;
	mov.b32 	%r108, -1;
	// begin inline asm
	shfl.sync.down.b32 %r89, %r90, %r106, %r107, %r108;
	// end inline asm
	// begin inline asm
	shfl.sync.down.b32 %r94, %r95, %r106, %r107, %r108;
	// end inline asm
	mov.b64 	%rd263, {%r89, %r94};
	mov.b64 	%fd149, %rd263;
	mov.b64 	{%r100, %r105}, %rd376;
	// begin inline asm
	shfl.sync.down.b32 %r99, %r100, %r106, %r107, %r108;
	// end inline asm
	// begin inline asm
	shfl.sync.down.b32 %r104, %r105, %r106, %r107, %r108;
	// end inline asm
	mov.b64 	%rd156, {%r99, %r104};
	setp.gt.s32 	%p63, %r48, 27;
	setp.lt.f64 	%p64, %fd237, %fd149;
	or.pred  	%p65, %p63, %p64;
	mov.f64 	%fd238, %fd237;
	mov.u64 	%rd377, %rd376;
	@%p65 bra 	$L__BB5_173;
	setp.gt.f64 	%p66, %fd237, %fd149;
	mov.f64 	%fd238, %fd149;
	mov.u64 	%rd377, %rd156;
	@%p66 bra 	$L__BB5_173;
	setp.lt.s64 	%p67, %rd376, %rd156;
	selp.f64 	%fd238, %fd237, %fd149, %p67;
	min.s64 	%rd377, %rd376, %rd156;
$L__BB5_173:
	mov.b64 	%rd264, %fd238;
	mov.b64 	{%r110, %r115}, %rd264;
	mov.b32 	%r126, 8;
	mov.b32 	%r127, 31;
	mov.b32 	%r128, -1;
	// begin inline asm
	shfl.sync.down.b32 %r109, %r110, %r126, %r127, %r128;
	// end inline asm
	// begin inline asm
	shfl.sync.down.b32 %r114, %r115, %r126, %r127, %r128;
	// end inline asm
	mov.b64 	%rd265, {%r109, %r114};
	mov.b64 	%fd152, %rd265;
	mov.b64 	{%r120, %r125}, %rd377;
	// begin inline asm
	shfl.sync.down.b32 %r119, %r120, %r126, %r127, %r128;
	// end inline asm
	// begin inline asm
	shfl.sync.down.b32 %r124, %r125, %r126, %r127, %r128;
	// end inline asm
	mov.b64 	%rd159, {%r119, %r124};
	setp.gt.s32 	%p68, %r48, 23;
	setp.lt.f64 	%p69, %fd238, %fd152;
	or.pred  	%p70, %p68, %p69;
	mov.f64 	%fd239, %fd238;
	mov.u64 	%rd378, %rd377;
	@%p70 bra 	$L__BB5_176;
	setp.gt.f64 	%p71, %fd238, %fd152;
	mov.f64 	%fd239, %fd152;
	mov.u64 	%rd378, %rd159;
	@%p71 bra 	$L__BB5_176;
	setp.lt.s64 	%p72, %rd377, %rd159;
	selp.f64 	%fd239, %fd238, %fd152, %p72;
	min.s64 	%rd378, %rd377, %rd159;
$L__BB5_176:
	mov.b64 	%rd266, %fd239;
	mov.b64 	{%r130, %r135}, %rd266;
	mov.b32 	%r146, 16;
	mov.b32 	%r147, 31;
	mov.b32 	%r148, -1;
	// begin inline asm
	shfl.sync.down.b32 %r129, %r130, %r146, %r147, %r148;
	// end inline asm
	// begin inline asm
	shfl.sync.down.b32 %r134, %r135, %r146, %r147, %r148;
	// end inline asm
	mov.b64 	%rd267, {%r129, %r134};
	mov.b64 	%fd155, %rd267;
	mov.b64 	{%r140, %r145}, %rd378;
	// begin inline asm
	shfl.sync.down.b32 %r139, %r140, %r146, %r147, %r148;
	// end inline asm
	// begin inline asm
	shfl.sync.down.b32 %r144, %r145, %r146, %r147, %r148;
	// end inline asm
	mov.b64 	%rd162, {%r139, %r144};
	setp.gt.s32 	%p73, %r48, 15;
	setp.lt.f64 	%p74, %fd239, %fd155;
	or.pred  	%p75, %p73, %p74;
	mov.f64 	%fd247, %fd239;
	mov.u64 	%rd386, %rd378;
	@%p75 bra 	$L__BB5_179;
	setp.gt.f64 	%p76, %fd239, %fd155;
	mov.f64 	%fd247, %fd155;
	mov.u64 	%rd386, %rd162;
	@%p76 bra 	$L__BB5_179;
	setp.lt.s64 	%p77, %rd378, %rd162;
	selp.f64 	%fd247, %fd239, %fd155, %p77;
	min.s64 	%rd386, %rd378, %rd162;
$L__BB5_179:
	setp.ne.s32 	%p78, %r48, 0;
	@%p78 bra 	$L__BB5_181;
	shr.u32 	%r149, %r16, 1;
	and.b32  	%r150, %r149, 496;
	mov.u32 	%r151, _ZN6thrust24THRUST_300001_SM_1000_NS8cuda_cub4core6detail5shmemE;
	add.s32 	%r152, %r151, %r150;
	st.shared.f64 	[%r152+8], %fd247;
	st.shared.u64 	[%r152+16], %rd386;
$L__BB5_181:
	bar.sync 	0;
	setp.ne.s32 	%p79, %r16, 0;
	@%p79 bra 	$L__BB5_203;
	ld.shared.f64 	%fd158, [_ZN6thrust24THRUST_300001_SM_1000_NS8cuda_cub4core6detail5shmemE+24];
	ld.shared.u64 	%rd165, [_ZN6thrust24THRUST_300001_SM_1000_NS8cuda_cub4core6detail5shmemE+32];
	setp.lt.f64 	%p80, %fd247, %fd158;
	mov.f64 	%fd241, %fd247;
	mov.u64 	%rd380, %rd386;
	@%p80 bra 	$L__BB5_185;
	setp.lt.f64 	%p81, %fd158, %fd247;
	mov.f64 	%fd241, %fd158;
	mov.u64 	%rd380, %rd165;
	@%p81 bra 	$L__BB5_185;
	setp.lt.s64 	%p82, %rd386, %rd165;
	selp.f64 	%fd241, %fd247, %fd158, %p82;
	min.s64 	%rd380, %rd386, %rd165;
$L__BB5_185:
	ld.shared.f64 	%fd161, [_ZN6thrust24THRUST_300001_SM_1000_NS8cuda_cub4core6detail5shmemE+40];
	ld.shared.u64 	%rd168, [_ZN6thrust24THRUST_300001_SM_1000_NS8cuda_cub4core6detail5shmemE+48];
	setp.lt.f64 	%p83, %fd241, %fd161;
	mov.f64 	%fd242, %fd241;
	mov.u64 	%rd381, %rd380;
	@%p83 bra 	$L__BB5_188;
	setp.lt.f64 	%p84, %fd161, %fd241;
	mov.f64 	%fd242, %fd161;
	mov.u64 	%rd381, %rd168;
	@%p84 bra 	$L__BB5_188;
	setp.lt.s64 	%p85, %rd380, %rd168;
	selp.f64 	%fd242, %fd241, %fd161, %p85;
	min.s64 	%rd381, %rd380, %rd168;
$L__BB5_188:
	ld.shared.f64 	%fd164, [_ZN6thrust24THRUST_300001_SM_1000_NS8cuda_cub4core6detail5shmemE+56];
	ld.shared.u64 	%rd171, [_ZN6thrust24THRUST_300001_SM_1000_NS8cuda_cub4core6detail5shmemE+64];
	setp.lt.f64 	%p86, %fd242, %fd164;
	mov.f64 	%fd243, %fd242;
	mov.u64 	%rd382, %rd381;
	@%p86 bra 	$L__BB5_191;
	setp.lt.f64 	%p87, %fd164, %fd242;
	mov.f64 	%fd243, %fd164;
	mov.u64 	%rd382, %rd171;
	@%p87 bra 	$L__BB5_191;
	setp.lt.s64 	%p88, %rd381, %rd171;
	selp.f64 	%fd243, %fd242, %fd164, %p88;
	min.s64 	%rd382, %rd381, %rd171;
$L__BB5_191:
	ld.shared.f64 	%fd167, [_ZN6thrust24THRUST_300001_SM_1000_NS8cuda_cub4core6detail5shmemE+72];
	ld.shared.u64 	%rd174, [_ZN6thrust24THRUST_300001_SM_1000_NS8cuda_cub4core6detail5shmemE+80];
	setp.lt.f64 	%p89, %fd243, %fd167;
	mov.f64 	%fd244, %fd243;
	mov.u64 	%rd383, %rd382;
	@%p89 bra 	$L__BB5_194;
	setp.lt.f64 	%p90, %fd167, %fd243;
	mov.f64 	%fd244, %fd167;
	mov.u64 	%rd383, %rd174;
	@%p90 bra 	$L__BB5_194;
	setp.lt.s64 	%p91, %rd382, %rd174;
	selp.f64 	%fd244, %fd243, %fd167, %p91;
	min.s64 	%rd383, %rd382, %rd174;
$L__BB5_194:
	ld.shared.f64 	%fd170, [_ZN6thrust24THRUST_300001_SM_1000_NS8cuda_cub4core6detail5shmemE+88];
	ld.shared.u64 	%rd177, [_ZN6thrust24THRUST_300001_SM_1000_NS8cuda_cub4core6detail5shmemE+96];
	setp.lt.f64 	%p92, %fd244, %fd170;
	mov.f64 	%fd245, %fd244;
	mov.u64 	%rd384, %rd383;
	@%p92 bra 	$L__BB5_197;
	setp.lt.f64 	%p93, %fd170, %fd244;
	mov.f64 	%fd245, %fd170;
	mov.u64 	%rd384, %rd177;
	@%p93 bra 	$L__BB5_197;
	setp.lt.s64 	%p94, %rd383, %rd177;
	selp.f64 	%fd245, %fd244, %fd170, %p94;
	min.s64 	%rd384, %rd383, %rd177;
$L__BB5_197:
	ld.shared.f64 	%fd173, [_ZN6thrust24THRUST_300001_SM_1000_NS8cuda_cub4core6detail5shmemE+104];
	ld.shared.u64 	%rd180, [_ZN6thrust24THRUST_300001_SM_1000_NS8cuda_cub4core6detail5shmemE+112];
	setp.lt.f64 	%p95, %fd245, %fd173;
	mov.f64 	%fd246, %fd245;
	mov.u64 	%rd385, %rd384;
	@%p95 bra 	$L__BB5_200;
	setp.lt.f64 	%p96, %fd173, %fd245;
	mov.f64 	%fd246, %fd173;
	mov.u64 	%rd385, %rd180;
	@%p96 bra 	$L__BB5_200;
	setp.lt.s64 	%p97, %rd384, %rd180;
	selp.f64 	%fd246, %fd245, %fd173, %p97;
	min.s64 	%rd385, %rd384, %rd180;
$L__BB5_200:
	ld.shared.f64 	%fd176, [_ZN6thrust24THRUST_300001_SM_1000_NS8cuda_cub4core6detail5shmemE+120];
	ld.shared.u64 	%rd183, [_ZN6thrust24THRUST_300001_SM_1000_NS8cuda_cub4core6detail5shmemE+128];
	setp.lt.f64 	%p98, %fd246, %fd176;
	mov.u64 	%rd386, %rd385;
	mov.f64 	%fd247, %fd246;
	@%p98 bra 	$L__BB5_203;
	setp.lt.f64 	%p99, %fd176, %fd246;
	mov.u64 	%rd386, %rd183;
	mov.f64 	%fd247, %fd176;
	@%p99 bra 	$L__BB5_203;
	setp.lt.s64 	%p100, %rd385, %rd183;
	selp.f64 	%fd247, %fd246, %fd176, %p100;
	min.s64 	%rd386, %rd385, %rd183;
$L__BB5_203:
	mov.u32 	%r376, %tid.x;
	setp.ne.s32 	%p227, %r376, 0;
	@%p227 bra 	$L__BB5_205;
	ld.param.u64 	%rd318, [_ZN6thrust24THRUST_300001_SM_1000_NS8cuda_cub4core6detail13_kernel_agentINS1_8__reduce11ReduceAgentIPN4cuda3std3__45tupleIJdlEEESC_SB_iNS1_9__extrema9arg_min_fIdlNS9_4lessIdEEEEEEJSC_SC_iSH_EEEvDpT0__param_1];
	cvta.to.global.u64 	%rd317, %rd318;
	st.global.f64 	[%rd317], %fd247;
	st.global.u64 	[%rd317+8], %rd386;
$L__BB5_205:
	ret;

}
	// .globl	_ZN6thrust24THRUST_300001_SM_1000_NS8cuda_cub4core6detail13_kernel_agentINS1_8__reduce11ReduceAgentINS0_12zip_iteratorIN4cuda3std3__45tupleIJNS0_6detail15normal_iteratorINS0_10device_ptrIdEEEENS0_17counting_iteratorIlNS0_11use_defaultESI_SI_EEEEEEEPNSB_IJdlEEESM_lNS1_9__extrema9arg_min_fIdlNSA_4lessIdEEEEEEJSL_SN_lSS_EEEvDpT0_
.visible .entry _ZN6thrust24THRUST_300001_SM_1000_NS8cuda_cub4core6detail13_kernel_agentINS1_8__reduce11ReduceAgentINS0_12zip_iteratorIN4cuda3std3__45tupleIJNS0_6detail15normal_iteratorINS0_10device_ptrIdEEEENS0_17counting_iteratorIlNS0_11use_defaultESI_SI_EEEEEEEPNSB_IJdlEEESM_lNS1_9__extrema9arg_min_fIdlNSA_4lessIdEEEEEEJSL_SN_lSS_EEEvDpT0_(
	.param .align 8 .b8 _ZN6thrust24THRUST_300001_SM_1000_NS8cuda_cub4core6detail13_kernel_agentINS1_8__reduce11ReduceAgentINS0_12zip_iteratorIN4cuda3std3__45tupleIJNS0_6detail15normal_iteratorINS0_10device_ptrIdEEEENS0_17counting_iteratorIlNS0_11use_defaultESI_SI_EEEEEEEPNSB_IJdlEEESM_lNS1_9__extrema9arg_min_fIdlNSA_4lessIdEEEEEEJSL_SN_lSS_EEEvDpT0__param_0[16],
	.param .u64 .ptr .align 1 _ZN6thrust24THRUST_300001_SM_1000_NS8cuda_cub4core6detail13_kernel_agentINS1_8__reduce11ReduceAgentINS0_12zip_iteratorIN4cuda3std3__45tupleIJNS0_6detail15normal_iteratorINS0_10device_ptrIdEEEENS0_17counting_iteratorIlNS0_11use_defaultESI_SI_EEEEEEEPNSB_IJdlEEESM_lNS1_9__extrema9arg_min_fIdlNSA_4lessIdEEEEEEJSL_SN_lSS_EEEvDpT0__param_1,
	.param .u64 _ZN6thrust24THRUST_300001_SM_1000_NS8cuda_cub4core6detail13_kernel_agentINS1_8__reduce11ReduceAgentINS0_12zip_iteratorIN4cuda3std3__45tupleIJNS0_6detail15normal_iteratorINS0_10device_ptrIdEEEENS0_17counting_iteratorIlNS0_11use_defaultESI_SI_EEEEEEEPNSB_IJdlEEESM_lNS1_9__extrema9arg_min_fIdlNSA_4lessIdEEEEEEJSL_SN_lSS_EEEvDpT0__param_2,
	.param .align 1 .b8 _ZN6thrust24THRUST_300001_SM_1000_NS8cuda_cub4core6detail13_kernel_agentINS1_8__reduce11ReduceAgentINS0_12zip_iteratorIN4cuda3std3__45tupleIJNS0_6detail15normal_iteratorINS0_10device_ptrIdEEEENS0_17counting_iteratorIlNS0_11use_defaultESI_SI_EEEEEEEPNSB_IJdlEEESM_lNS1_9__extrema9arg_min_fIdlNSA_4lessIdEEEEEEJSL_SN_lSS_EEEvDpT0__param_3[1]
)
.maxntid 256
{
	.reg .pred 	%p<223>;
	.reg .b32 	%r<391>;
	.reg .b64 	%rd<357>;
	.reg .b64 	%fd<243>;

	ld.param.u64 	%rd197, [_ZN6thrust24THRUST_300001_SM_1000_NS8cuda_cub4core6detail13_kernel_agentINS1_8__reduce11ReduceAgentINS0_12zip_iteratorIN4cuda3std3__45tupleIJNS0_6detail15normal_iteratorINS0_10device_ptrIdEEEENS0_17counting_iteratorIlNS0_11use_defaultESI_SI_EEEEEEEPNSB_IJdlEEESM_lNS1_9__extrema9arg_min_fIdlNSA_4lessIdEEEEEEJSL_SN_lSS_EEEvDpT0__param_0+8];
	ld.param.u64 	%rd196, [_ZN6thrust24THRUST_300001_SM_1000_NS8cuda_cub4core6detail13_kernel_agentINS1_8__reduce11ReduceAgentINS0_12zip_iteratorIN4cuda3std3__45tupleIJNS0_6detail15normal_iteratorINS0_10device_ptrIdEEEENS0_17counting_iteratorIlNS0_11use_defaultESI_SI_EEEEEEEPNSB_IJdlEEESM_lNS1_9__extrema9arg_min_fIdlNSA_4lessIdEEEEEEJSL_SN_lSS_EEEvDpT0__param_0];
	ld.param.u64 	%rd199, [_ZN6thrust24THRUST_300001_SM_1000_NS8cuda_cub4core6detail13_kernel_agentINS1_8__reduce11ReduceAgentINS0_12zip_iteratorIN4cuda3std3__45tupleIJNS0_6detail15normal_iteratorINS0_10device_ptrIdEEEENS0_17counting_iteratorIlNS0_11use_defaultESI_SI_EEEEEEEPNSB_IJdlEEESM_lNS1_9__extrema9arg_min_fIdlNSA_4lessIdEEEEEEJSL_SN_lSS_EEEvDpT0__param_2];
	setp.eq.s64 	%p1, %rd199, 0;
	@%p1 bra 	$L__BB6_200;
	cvta.to.global.u64 	%rd1, %rd196;
	setp.gt.s64 	%p2, %rd199, 1279;
	@%p2 bra 	$L__BB6_112;
	cvt.u32.u64 	%r1, %rd199;
	mov.u32 	%r2, %tid.x;
	setp.ge.s32 	%p96, %r2, %r1;
	mov.f64 	%fd188, 0d0000000000000000;
	mov.b64 	%rd298, 0;
	mov.u32 	%r385, %r2;
	@%p96 bra 	$L__BB6_4;
	cvt.u64.u32 	%rd254, %r2;
	mul.wide.u32 	%rd255, %r2, 8;
	add.s64 	%rd256, %rd1, %rd255;
	add.s64 	%rd298, %rd197, %rd254;
	ld.global.f64 	%fd188, [%rd256];
	add.s32 	%r385, %r2, 256;
$L__BB6_4:
	setp.ge.s32 	%p97, %r385, %r1;
	@%p97 bra 	$L__BB6_26;
	not.b32 	%r154, %r385;
	add.s32 	%r5, %r154, %r1;
	and.b32  	%r155, %r5, 768;
	setp.eq.s32 	%p98, %r155, 768;
	@%p98 bra 	$L__BB6_11;
	cvt.u64.u32 	%rd258, %r385;
	add.s64 	%rd289, %rd197, %rd258;
	mul.wide.u32 	%rd259, %r385, 8;
	add.s64 	%rd288, %rd1, %rd259;
	shr.u32 	%r156, %r5, 8;
	add.s32 	%r157, %r156, 1;
	and.b32  	%r158, %r157, 3;
	neg.s32 	%r383, %r158;
$L__BB6_7:
	.pragma "nounroll";
	mov.u64 	%rd9, %rd298;
	mov.f64 	%fd3, %fd188;
	ld.global.f64 	%fd4, [%rd288];
	setp.lt.f64 	%p99, %fd3, %fd4;
	@%p99 bra 	$L__BB6_10;
	setp.lt.f64 	%p100, %fd4, %fd3;
	mov.u64 	%rd298, %rd289;
	mov.f64 	%fd188, %fd4;
	@%p100 bra 	$L__BB6_10;
	setp.lt.s64 	%p101, %rd9, %rd289;
	min.s64 	%rd298, %rd9, %rd289;
	selp.f64 	%fd188, %fd3, %fd4, %p101;
$L__BB6_10:
	add.s32 	%r385, %r385, 256;
	add.s64 	%rd289, %rd289, 256;
	add.s64 	%rd288, %rd288, 2048;
	add.s32 	%r383, %r383, 1;
	setp.ne.s32 	%p102, %r383, 0;
	@%p102 bra 	$L__BB6_7;
$L__BB6_11:
	setp.lt.u32 	%p103, %r5, 768;
	@%p103 bra 	$L__BB6_26;
	add.s32 	%r386, %r385, 512;
$L__BB6_13:
	mov.u32 	%r13, %r386;
	add.s32 	%r159, %r13, -512;
	cvt.s64.s32 	%rd260, %r159;
	mul.wide.s32 	%rd261, %r159, 8;
	add.s64 	%rd17, %rd1, %rd261;
	add.s64 	%rd18, %rd197, %rd260;
	ld.global.f64 	%fd10, [%rd17];
	setp.lt.f64 	%p104, %fd188, %fd10;
	mov.u64 	%rd295, %rd298;
	mov.f64 	%fd185, %fd188;
	@%p104 bra 	$L__BB6_16;
	setp.lt.f64 	%p105, %fd10, %fd188;
	mov.u64 	%rd295, %rd18;
	mov.f64 	%fd185, %fd10;
	@%p105 bra 	$L__BB6_16;
	setp.lt.s64 	%p106, %rd298, %rd18;
	min.s64 	%rd295, %rd298, %rd18;
	selp.f64 	%fd185, %fd188, %fd10, %p106;
$L__BB6_16:
	add.s32 	%r160, %r13, -256;
	cvt.s64.s32 	%rd262, %r160;
	add.s64 	%rd21, %rd197, %rd262;
	ld.global.f64 	%fd13, [%rd17+2048];
	setp.lt.f64 	%p107, %fd185, %fd13;
	mov.u64 	%rd296, %rd295;
	mov.f64 	%fd186, %fd185;
	@%p107 bra 	$L__BB6_19;
	setp.lt.f64 	%p108, %fd13, %fd185;
	mov.u64 	%rd296, %rd21;
	mov.f64 	%fd186, %fd13;
	@%p108 bra 	$L__BB6_19;
	setp.lt.s64 	%p109, %rd295, %rd21;
	min.s64 	%rd296, %rd295, %rd21;
	selp.f64 	%fd186, %fd185, %fd13, %p109;
$L__BB6_19:
	cvt.s64.s32 	%rd263, %r13;
	add.s64 	%rd24, %rd197, %rd263;
	ld.global.f64 	%fd16, [%rd17+4096];
	setp.lt.f64 	%p110, %fd186, %fd16;
	mov.u64 	%rd297, %rd296;
	mov.f64 	%fd187, %fd186;
	@%p110 bra 	$L__BB6_22;
	setp.lt.f64 	%p111, %fd16, %fd186;
	mov.u64 	%rd297, %rd24;
	mov.f64 	%fd187, %fd16;
	@%p111 bra 	$L__BB6_22;
	setp.lt.s64 	%p112, %rd296, %rd24;
	min.s64 	%rd297, %rd296, %rd24;
	selp.f64 	%fd187, %fd186, %fd16, %p112;
$L__BB6_22:
	add.s32 	%r161, %r13, 256;
	cvt.s64.s32 	%rd264, %r161;
	add.s64 	%rd27, %rd197, %rd264;
	ld.global.f64 	%fd19, [%rd17+6144];
	setp.lt.f64 	%p113, %fd187, %fd19;
	mov.u64 	%rd298, %rd297;
	mov.f64 	%fd188, %fd187;
	@%p113 bra 	$L__BB6_25;
	setp.lt.f64 	%p114, %fd19, %fd187;
	mov.u64 	%rd298, %rd27;
	mov.f64 	%fd188, %fd19;
	@%p114 bra 	$L__BB6_25;
	setp.lt.s64 	%p115, %rd297, %rd27;
	min.s64 	%rd298, %rd297, %rd27;
	selp.f64 	%fd188, %fd187, %fd19, %p115;
$L__BB6_25:
	add.s32 	%r386, %r13, 1024;
	add.s32 	%r162, %r13, 512;
	setp.lt.s32 	%p116, %r162, %r1;
	@%p116 bra 	$L__BB6_13;
$L__BB6_26:
	setp.lt.s32 	%p117, %r1, 256;
	@%p117 bra 	$L__BB6_66;
	// begin inline asm
	mov.u32 %r276, %laneid;
	// end inline asm
	mov.b64 	%rd275, %fd188;
	mov.b64 	{%r278, %r283}, %rd275;
	mov.b32 	%r294, 1;
	mov.b32 	%r295, 31;
	mov.b32 	%r296, -1;
	// begin inline asm
	shfl.sync.down.b32 %r277, %r278, %r294, %r295, %r296;
	// end inline asm
	// begin inline asm
	shfl.sync.down.b32 %r282, %r283, %r294, %r295, %r296;
	// end inline asm
	mov.b64 	%rd276, {%r277, %r282};
	mov.b64 	%fd23, %rd276;
	mov.b64 	{%r288, %r293}, %rd298;
	// begin inline asm
	shfl.sync.down.b32 %r287, %r288, %r294, %r295, %r296;
	// end inline asm
	// begin inline asm
	shfl.sync.down.b32 %r292, %r293, %r294, %r295, %r296;
	// end inline asm
	mov.b64 	%rd31, {%r287, %r292};
	setp.gt.s32 	%p174, %r276, 30;
	setp.lt.f64 	%p175, %fd188, %fd23;
	or.pred  	%p176, %p174, %p175;
	mov.u64 	%rd300, %rd298;
	mov.f64 	%fd190, %fd188;
	@%p176 bra 	$L__BB6_30;
	setp.gt.f64 	%p177, %fd188, %fd23;
	mov.u64 	%rd300, %rd31;
	mov.f64 	%fd190, %fd23;
	@%p177 bra 	$L__BB6_30;
	setp.lt.s64 	%p178, %rd298, %rd31;
	min.s64 	%rd300, %rd298, %rd31;
	selp.f64 	%fd190, %fd188, %fd23, %p178;
$L__BB6_30:
	mov.b64 	%rd277, %fd190;
	mov.b64 	{%r298, %r303}, %rd277;
	mov.b32 	%r314, 2;
	mov.b32 	%r315, 31;
	mov.b32 	%r316, -1;
	// begin inline asm
	shfl.sync.down.b32 %r297, %r298, %r314, %r315, %r316;
	// end inline asm
	// begin inline asm
	shfl.sync.down.b32 %r302, %r303, %r314, %r315, %r316;
	// end inline asm
	mov.b64 	%rd278, {%r297, %r302};
	mov.b64 	%fd26, %rd278;
	mov.b64 	{%r308, %r313}, %rd300;
	// begin inline asm
	shfl.sync.down.b32 %r307, %r308, %r314, %r315, %r316;
	// end inline asm
	// begin inline asm
	shfl.sync.down.b32 %r312, %r313, %r314, %r315, %r316;
	// end inline asm
	mov.b64 	%rd34, {%r307, %r312};
	setp.gt.s32 	%p179, %r276, 29;
	setp.lt.f64 	%p180, %fd190, %fd26;
	or.pred  	%p181, %p179, %p180;
	mov.u64 	%rd301, %rd300;
	mov.f64 	%fd191, %fd190;
	@%p181 bra 	$L__BB6_33;
	setp.gt.f64 	%p182, %fd190, %fd26;
	mov.u64 	%rd301, %rd34;
	mov.f64 	%fd191, %fd26;
	@%p182 bra 	$L__BB6_33;
	setp.lt.s64 	%p183, %rd300, %rd34;
	min.s64 	%rd301, %rd300, %rd34;
	selp.f64 	%fd191, %fd190, %fd26, %p183;
$L__BB6_33:
	mov.b64 	%rd279, %fd191;
	mov.b64 	{%r318, %r323}, %rd279;
	mov.b32 	%r334, 4;
	mov.b32 	%r335, 31;
	mov.b32 	%r336, -1;
	// begin inline asm
	shfl.sync.down.b32 %r317, %r318, %r334, %r335, %r336;
	// end inline asm
	// begin inline asm
	shfl.sync.down.b32 %r322, %r323, %r334, %r335, %r336;
	// end inline asm
	mov.b64 	%rd280, {%r317, %r322};
	mov.b64 	%fd29, %rd280;
	mov.b64 	{%r328, %r333}, %rd301;
	// begin inline asm
	shfl.sync.down.b32 %r327, %r328, %r334, %r335, %r336;
	// end inline asm
	// begin inline asm
	shfl.sync.down.b32 %r332, %r333, %r334, %r335, %r336;
	// end inline asm
	mov.b64 	%rd37, {%r327, %r332};
	setp.gt.s32 	%p184, %r276, 27;
	setp.lt.f64 	%p185, %fd191, %fd29;
	or.pred  	%p186, %p184, %p185;
	mov.u64 	%rd302, %rd301;
	mov.f64 	%fd192, %fd191;
	@%p186 bra 	$L__BB6_36;
	setp.gt.f64 	%p187, %fd191, %fd29;
	mov.u64 	%rd302, %rd37;
	mov.f64 	%fd192, %fd29;
	@%p187 bra 	$L__BB6_36;
	setp.lt.s64 	%p188, %rd301, %rd37;
	min.s64 	%rd302, %rd301, %rd37;
	selp.f64 	%fd192, %fd191, %fd29, %p188;
$L__BB6_36:
	mov.b64 	%rd281, %fd192;
	mov.b64 	{%r338, %r343}, %rd281;
	mov.b32 	%r354, 8;
	mov.b32 	%r355, 31;
	mov.b32 	%r356, -1;
	// begin inline asm
	shfl.sync.down.b32 %r337, %r338, %r354, %r355, %r356;
	// end inline asm
	// begin inline asm
	shfl.sync.down.b32 %r342, %r343, %r354, %r355, %r356;
	// end inline asm
	mov.b64 	%rd282, {%r337, %r342};
	mov.b64 	%fd32, %rd282;
	mov.b64 	{%r348, %r353}, %rd302;
	// begin inline asm
	shfl.sync.down.b32 %r347, %r348, %r354, %r355, %r356;
	// end inline asm
	// begin inline asm
	shfl.sync.down.b32 %r352, %r353, %r354, %r355, %r356;
	// end inline asm
	mov.b64 	%rd40, {%r347, %r352};
	setp.gt.s32 	%p189, %r276, 23;
	setp.lt.f64 	%p190, %fd192, %fd32;
	or.pred  	%p191, %p189, %p190;
	mov.u64 	%rd303, %rd302;
	mov.f64 	%fd193, %fd192;
	@%p191 bra 	$L__BB6_39;
	setp.gt.f64 	%p192, %fd192, %fd32;
	mov.u64 	%rd303, %rd40;
	mov.f64 	%fd193, %fd32;
	@%p192 bra 	$L__BB6_39;
	setp.lt.s64 	%p193, %rd302, %rd40;
	min.s64 	%rd303, %rd302, %rd40;
	selp.f64 	%fd193, %fd192, %fd32, %p193;
$L__BB6_39:
	mov.b64 	%rd283, %fd193;
	mov.b64 	{%r358, %r363}, %rd283;
	mov.b32 	%r374, 16;
	mov.b32 	%r375, 31;
	mov.b32 	%r376, -1;
	// begin inline asm
	shfl.sync.down.b32 %r357, %r358, %r374, %r375, %r376;
	// end inline asm
	// begin inline asm
	shfl.sync.down.b32 %r362, %r363, %r374, %r375, %r376;
	// end inline asm
	mov.b64 	%rd284, {%r357, %r362};
	mov.b64 	%fd35, %rd284;
	mov.b64 	{%r368, %r373}, %rd303;
	// begin inline asm
	shfl.sync.down.b32 %r367, %r368, %r374, %r375, %r376;
	// end inline asm
	// begin inline asm
	shfl.sync.down.b32 %r372, %r373, %r374, %r375, %r376;
	// end inline asm
	mov.b64 	%rd43, {%r367, %r372};
	setp.gt.s32 	%p194, %r276, 15;
	setp.lt.f64 	%p195, %fd193, %fd35;
	or.pred  	%p196, %p194, %p195;
	mov.u64 	%rd356, %rd303;
	mov.f64 	%fd242, %fd193;
	@%p196 bra 	$L__BB6_42;
	setp.gt.f64 	%p197, %fd193, %fd35;
	mov.u64 	%rd356, %rd43;
	mov.f64 	%fd242, %fd35;
	@%p197 bra 	$L__BB6_42;
	setp.lt.s64 	%p198, %rd303, %rd43;
	min.s64 	%rd356, %rd303, %rd43;
	selp.f64 	%fd242, %fd193, %fd35, %p198;
$L__BB6_42:
	setp.ne.s32 	%p199, %r276, 0;
	@%p199 bra 	$L__BB6_44;
	shr.u32 	%r377, %r2, 1;
	and.b32  	%r378, %r377, 496;
	mov.u32 	%r379, _ZN6thrust24THRUST_300001_SM_1000_NS8cuda_cub4core6detail5shmemE;
	add.s32 	%r380, %r379, %r378;
	st.shared.f64 	[%r380+8], %fd242;
	st.shared.u64 	[%r380+16], %rd356;
$L__BB6_44:
	bar.sync 	0;
	setp.ne.s32 	%p200, %r2, 0;
	@%p200 bra 	$L__BB6_198;
	ld.shared.f64 	%fd38, [_ZN6thrust24THRUST_300001_SM_1000_NS8cuda_cub4core6detail5shmemE+24];
	ld.shared.u64 	%rd46, [_ZN6thrust24THRUST_300001_SM_1000_NS8cuda_cub4core6detail5shmemE+32];
	setp.lt.f64 	%p201, %fd242, %fd38;
	mov.u64 	%rd305, %rd356;
	mov.f64 	%fd195, %fd242;
	@%p201 bra 	$L__BB6_48;
	setp.lt.f64 	%p202, %fd38, %fd242;
	mov.u64 	%rd305, %rd46;
	mov.f64 	%fd195, %fd38;
	@%p202 bra 	$L__BB6_48;
	setp.lt.s64 	%p203, %rd356, %rd46;
	min.s64 	%rd305, %rd356, %rd46;
	selp.f64 	%fd195, %fd242, %fd38, %p203;
$L__BB6_48:
	ld.shared.f64 	%fd41, [_ZN6thrust24THRUST_300001_SM_1000_NS8cuda_cub4core6detail5shmemE+40];
	ld.shared.u64 	%rd49, [_ZN6thrust24THRUST_300001_SM_1000_NS8cuda_cub4core6detail5shmemE+48];
	setp.lt.f64 	%p204, %fd195, %fd41;
	mov.u64 	%rd306, %rd305;
	mov.f64 	%fd196, %fd195;
	@%p204 bra 	$L__BB6_51;
	setp.lt.f64 	%p205, %fd41, %fd195;
	mov.u64 	%rd306, %rd49;
	mov.f64 	%fd196, %fd41;
	@%p205 bra 	$L__BB6_51;
	setp.lt.s64 	%p206, %rd305, %rd49;
	min.s64 	%rd306, %rd305, %rd49;
	selp.f64 	%fd196, %fd195, %fd41, %p206;
$L__BB6_51:
	ld.shared.f64 	%fd44, [_ZN6thrust24THRUST_300001_SM_1000_NS8cuda_cub4core6detail5shmemE+56];
	ld.shared.u64 	%rd52, [_ZN6thrust24THRUST_300001_SM_1000_NS8cuda_cub4core6detail5shmemE+64];
	setp.lt.f64 	%p207, %fd196, %fd44;
	mov.u64 	%rd307, %rd306;
	mov.f64 	%fd197, %fd196;
	@%p207 bra 	$L__BB6_54;
	setp.lt.f64 	%p208, %fd44, %fd196;
	mov.u64 	%rd307, %rd52;
	mov.f64 	%fd197, %fd44;
	@%p208 bra 	$L__BB6_54;
	setp.lt.s64 	%p209, %rd306, %rd52;
	min.s64 	%rd307, %rd306, %rd52;
	selp.f64 	%fd197, %fd196, %fd44, %p209;
$L__BB6_54:
	ld.shared.f64 	%fd47, [_ZN6thrust24THRUST_300001_SM_1000_NS8cuda_cub4core6detail5shmemE+72];
	ld.shared.u64 	%rd55, [_ZN6thrust24THRUST_300001_SM_1000_NS8cuda_cub4core6detail5shmemE+80];
	setp.lt.f64 	%p210, %fd197, %fd47;
	mov.u64 	%rd308, %rd307;
	mov.f64 	%fd198, %fd197;
	@%p210 bra 	$L__BB6_57;
	setp.lt.f64 	%p211, %fd47, %fd197;
	mov.u64 	%rd308, %rd55;
	mov.f64 	%fd198, %fd47;
	@%p211 bra 	$L__BB6_57;
	setp.lt.s64 	%p212, %rd307, %rd55;
	min.s64 	%rd308, %rd307, %rd55;
	selp.f64 	%fd198, %fd197, %fd47, %p212;
$L__BB6_57:
	ld.shared.f64 	%fd50, [_ZN6thrust24THRUST_300001_SM_1000_NS8cuda_cub4core6detail5shmemE+88];
	ld.shared.u64 	%rd58, [_ZN6thrust24THRUST_300001_SM_1000_NS8cuda_cub4core6detail5shmemE+96];
	setp.lt.f64 	%p213, %fd198, %fd50;
	mov.u64 	%rd309, %rd308;
	mov.f64 	%fd199, %fd198;
	@%p213 bra 	$L__BB6_60;
	setp.lt.f64 	%p214, %fd50, %fd198;
	mov.u64 	%rd309, %rd58;
	mov.f64 	%fd199, %fd50;
	@%p214 bra 	$L__BB6_60;
	setp.lt.s64 	%p215, %rd308, %rd58;
	min.s64 	%rd309, %rd308, %rd58;
	selp.f64 	%fd199, %fd198, %fd50, %p215;
$L__BB6_60:
	ld.shared.f64 	%fd53, [_ZN6thrust24THRUST_300001_SM_1000_NS8cuda_cub4core6detail5shmemE+104];
	ld.shared.u64 	%rd61, [_ZN6thrust24THRUST_300001_SM_1000_NS8cuda_cub4core6detail5shmemE+112];
	setp.lt.f64 	%p216, %fd199, %fd53;
	mov.u64 	%rd310, %rd309;
	mov.f64 	%fd200, %fd199;
	@%p216 bra 	$L__BB6_63;
	setp.lt.f64 	%p217, %fd53, %fd199;
	mov.u64 	%rd310, %rd61;
	mov.f64 	%fd200, %fd53;
	@%p217 bra 	$L__BB6_63;
	setp.lt.s64 	%p218, %rd309, %rd61;
	min.s64 	%rd310, %rd309, %rd61;
	selp.f64 	%fd200, %fd199, %fd53, %p218;
$L__BB6_63:
	ld.shared.f64 	%fd56, [_ZN6thrust24THRUST_300001_SM_1000_NS8cuda_cub4core6detail5shmemE+120];
	ld.shared.u64 	%rd64, [_ZN6thrust24THRUST_300001_SM_1000_NS8cuda_cub4core6detail5shmemE+128];
	setp.lt.f64 	%p219, %fd200, %fd56;
	mov.u64 	%rd356, %rd310;
	mov.f64 	%fd242, %fd200;
	@%p219 bra 	$L__BB6_198;
	setp.lt.f64 	%p220, %fd56, %fd200;
	mov.u64 	%rd356, %rd64;
	mov.f64 	%fd242, %fd56;
	@%p220 bra 	$L__BB6_198;
	setp.lt.s64 	%p221, %rd310, %rd64;
	min.s64 	%rd356, %rd310, %rd64;
	selp.f64 	%fd242, %fd200, %fd56, %p221;
	bra.uni 	$L__BB6_198;
$L__BB6_66:
	// begin inline asm
	mov.u32 %r163, %laneid;
	// end inline asm
	and.b32  	%r184, %r2, 992;
	add.s32 	%r185, %r184, 32;
	setp.gt.s32 	%p118, %r185, %r1;
	not.b32 	%r186, %r184;
	add.s32 	%r187, %r1, %r186;
	selp.b32 	%r182, %r187, 31, %p118;
	mov.b64 	%rd265, %fd188;
	mov.b64 	{%r165, %r170}, %rd265;
	mov.b32 	%r181, 1;
	mov.b32 	%r183, -1;
	// begin inline asm
	shfl.sync.down.b32 %r164, %r165, %r181, %r182, %r183;
	// end inline asm
	// begin inline asm
	shfl.sync.down.b32 %r169, %r170, %r181, %r182, %r183;
	// end inline asm
	mov.b64 	%rd266, {%r164, %r169};
	mov.b64 	%fd58, %rd266;
	mov.b64 	{%r175, %r180}, %rd298;
	// begin inline asm
	shfl.sync.down.b32 %r174, %r175, %r181, %r182, %r183;
	// end inline asm
	// begin inline asm
	shfl.sync.down.b32 %r179, %r180, %r181, %r182, %r183;
	// end inline asm
	mov.b64 	%rd66, {%r174, %r179};
	setp.ge.s32 	%p119, %r163, %r182;
	setp.lt.f64 	%p120, %fd188, %fd58;
	or.pred  	%p121, %p119, %p120;
	mov.u64 	%rd311, %rd298;
	mov.f64 	%fd201, %fd188;
	@%p121 bra 	$L__BB6_69;
	setp.gt.f64 	%p122, %fd188, %fd58;
	mov.u64 	%rd311, %rd66;
	mov.f64 	%fd201, %fd58;
	@%p122 bra 	$L__BB6_69;
	setp.lt.s64 	%p123, %rd298, %rd66;
	min.s64 	%rd311, %rd298, %rd66;
	selp.f64 	%fd201, %fd188, %fd58, %p123;
$L__BB6_69:
	mov.b64 	%rd267, %fd201;
	mov.b64 	{%r189, %r194}, %rd267;
	mov.b32 	%r205, 2;
	mov.b32 	%r207, -1;
	// begin inline asm
	shfl.sync.down.b32 %r188, %r189, %r205, %r182, %r207;
	// end inline asm
	// begin inline asm
	shfl.sync.down.b32 %r193, %r194, %r205, %r182, %r207;
	// end inline asm
	mov.b64 	%rd268, {%r188, %r193};
	mov.b64 	%fd61, %rd268;
	mov.b64 	{%r199, %r204}, %rd311;
	// begin inline asm
	shfl.sync.down.b32 %r198, %r199, %r205, %r182, %r207;
	// end inline asm
	// begin inline asm
	shfl.sync.down.b32 %r203, %r204, %r205, %r182, %r207;
	// end inline asm
	mov.b64 	%rd69, {%r198, %r203};
	add.s32 	%r208, %r163, 2;
	setp.gt.s32 	%p124, %r208, %r182;
	setp.lt.f64 	%p125, %fd201, %fd61;
	or.pred  	%p126, %p124, %p125;
	mov.u64 	%rd312, %rd311;
	mov.f64 	%fd202, %fd201;
	@%p126 bra 	$L__BB6_72;
	setp.gt.f64 	%p127, %fd201, %fd61;
	mov.u64 	%rd312, %rd69;
	mov.f64 	%fd202, %fd61;
	@%p127 bra 	$L__BB6_72;
	setp.lt.s64 	%p128, %rd311, %rd69;
	min.s64 	%rd312, %rd311, %rd69;
	selp.f64 	%fd202, %fd201, %fd61, %p128;
$L__BB6_72:
	mov.b64 	%rd269, %fd202;
	mov.b64 	{%r210, %r215}, %rd269;
	mov.b32 	%r226, 4;
	mov.b32 	%r228, -1;
	// begin inline asm
	shfl.sync.down.b32 %r209, %r210, %r226, %r182, %r228;
	// end inline asm
	// begin inline asm
	shfl.sync.down.b32 %r214, %r215, %r226, %r182, %r228;
	// end inline asm
	mov.b64 	%rd270, {%r209, %r214};
	mov.b64 	%fd64, %rd270;
	mov.b64 	{%r220, %r225}, %rd312;
	// begin inline asm
	shfl.sync.down.b32 %r219, %r220, %r226, %r182, %r228;
	// end inline asm
	// begin inline asm
	shfl.sync.down.b32 %r224, %r225, %r226, %r182, %r228;
	// end inline asm
	mov.b64 	%rd72, {%r219, %r224};
	add.s32 	%r229, %r163, 4;
	setp.gt.s32 	%p129, %r229, %r182;
	setp.lt.f64 	%p130, %fd202, %fd64;
	or.pred  	%p131, %p129, %p130;
	mov.u64 	%rd313, %rd312;
	mov.f64 	%fd203, %fd202;
	@%p131 bra 	$L__BB6_75;
	setp.gt.f64 	%p132, %fd202, %fd64;
	mov.u64 	%rd313, %rd72;
	mov.f64 	%fd203, %fd64;
	@%p132 bra 	$L__BB6_75;
	setp.lt.s64 	%p133, %rd312, %rd72;
	min.s64 	%rd313, %rd312, %rd72;
	selp.f64 	%fd203, %fd202, %fd64, %p133;
$L__BB6_75:
	mov.b64 	%rd271, %fd203;
	mov.b64 	{%r231, %r236}, %rd271;
	mov.b32 	%r247, 8;
	mov.b32 	%r249, -1;
	// begin inline asm
	shfl.sync.down.b32 %r230, %r231, %r247, %r182, %r249;
	// end inline asm
	// begin inline asm
	shfl.sync.down.b32 %r235, %r236, %r247, %r182, %r249;
	// end inline asm
	mov.b64 	%rd272, {%r230, %r235};
	mov.b64 	%fd67, %rd272;
	mov.b64 	{%r241, %r246}, %rd313;
	// begin inline asm
	shfl.sync.down.b32 %r240, %r241, %r247, %r182, %r249;
	// end inline asm
	// begin inline asm
	shfl.sync.down.b32 %r245, %r246, %r247, %r182, %r249;
	// end inline asm
	mov.b64 	%rd75, {%r240, %r245};
	add.s32 	%r250, %r163, 8;
	setp.gt.s32 	%p134, %r250, %r182;
	setp.lt.f64 	%p135, %fd203, %fd67;
	or.pred  	%p136, %p134, %p135;
	mov.f64 	%fd204, %fd203;
	mov.u64 	%rd314, %rd313;
	@%p136 bra 	$L__BB6_78;
	setp.gt.f64 	%p137, %fd203, %fd67;
	mov.f64 	%fd204, %fd67;
	mov.u64 	%rd314, %rd75;
	@%p137 bra 	$L__BB6_78;
	setp.lt.s64 	%p138, %rd313, %rd75;
	selp.f64 	%fd204, %fd203, %fd67, %p138;
	min.s64 	%rd314, %rd313, %rd75;
$L__BB6_78:
	mov.b64 	%rd273, %fd204;
	mov.b64 	{%r252, %r257}, %rd273;
	mov.b32 	%r268, 16;
	mov.b32 	%r270, -1;
	// begin inline asm
	shfl.sync.down.b32 %r251, %r252, %r268, %r182, %r270;
	// end inline asm
	// begin inline asm
	shfl.sync.down.b32 %r256, %r257, %r268, %r182, %r270;
	// end inline asm
	mov.b64 	%rd274, {%r251, %r256};
	mov.b64 	%fd70, %rd274;
	mov.b64 	{%r262, %r267}, %rd314;
	// begin inline asm
	shfl.sync.down.b32 %r261, %r262, %r268, %r182, %r270;
	// end inline asm
	// begin inline asm
	shfl.sync.down.b32 %r266, %r267, %r268, %r182, %r270;
	// end inline asm
	mov.b64 	%rd78, {%r261, %r266};
	add.s32 	%r271, %r163, 16;
	setp.gt.s32 	%p139, %r271, %r182;
	setp.lt.f64 	%p140, %fd204, %fd70;
	or.pred  	%p141, %p139, %p140;
	mov.f64 	%fd242, %fd204;
	mov.u64 	%rd356, %rd314;
	@%p141 bra 	$L__BB6_81;
	setp.gt.f64 	%p142, %fd204, %fd70;
	mov.f64 	%fd242, %fd70;
	mov.u64 	%rd356, %rd78;
	@%p142 bra 	$L__BB6_81;
	setp.lt.s64 	%p143, %rd314, %rd78;
	selp.f64 	%fd242, %fd204, %fd70, %p143;
	min.s64 	%rd356, %rd314, %rd78;
$L__BB6_81:
	setp.ne.s32 	%p144, %r163, 0;
	@%p144 bra 	$L__BB6_83;
	shr.u32 	%r272, %r2, 1;
	and.b32  	%r273, %r272, 496;
	mov.u32 	%r274, _ZN6thrust24THRUST_300001_SM_1000_NS8cuda_cub4core6detail5shmemE;
	add.s32 	%r275, %r274, %r273;
	st.shared.f64 	[%r275+8], %fd242;
	st.shared.u64 	[%r275+16], %rd356;
$L__BB6_83:
	bar.sync 	0;
	setp.ne.s32 	%p145, %r2, 0;
	@%p145 bra 	$L__BB6_198;
	setp.lt.s32 	%p146, %r1, 33;
	mov.f64 	%fd206, %fd242;
	mov.u64 	%rd316, %rd356;
	@%p146 bra 	$L__BB6_88;
	ld.shared.f64 	%fd73, [_ZN6thrust24THRUST_300001_SM_1000_NS8cuda_cub4core6detail5shmemE+24];
	ld.shared.u64 	%rd81, [_ZN6thrust24THRUST_300001_SM_1000_NS8cuda_cub4core6detail5shmemE+32];
	setp.lt.f64 	%p147, %fd242, %fd73;
	mov.f64 	%fd206, %fd242;
	mov.u64 	%rd316, %rd356;
	@%p147 bra 	$L__BB6_88;
	setp.lt.f64 	%p148, %fd73, %fd242;
	mov.f64 	%fd206, %fd73;
	mov.u64 	%rd316, %rd81;
	@%p148 bra 	$L__BB6_88;
	setp.lt.s64 	%p149, %rd356, %rd81;
	selp.f64 	%fd206, %fd242, %fd73, %p149;
	min.s64 	%rd316, %rd356, %rd81;
$L__BB6_88:
	setp.lt.s32 	%p150, %r1, 65;
	mov.f64 	%fd207, %fd206;
	mov.u64 	%rd317, %rd316;
	@%p150 bra 	$L__BB6_92;
	ld.shared.f64 	%fd76, [_ZN6thrust24THRUST_300001_SM_1000_NS8cuda_cub4core6detail5shmemE+40];
	ld.shared.u64 	%rd84, [_ZN6thrust24THRUST_300001_SM_1000_NS8cuda_cub4core6detail5shmemE+48];
	setp.lt.f64 	%p151, %fd206, %fd76;
	mov.f64 	%fd207, %fd206;
	mov.u64 	%rd317, %rd316;
	@%p151 bra 	$L__BB6_92;
	setp.lt.f64 	%p152, %fd76, %fd206;
	mov.f64 	%fd207, %fd76;
	mov.u64 	%rd317, %rd84;
	@%p152 bra 	$L__BB6_92;
	setp.lt.s64 	%p153, %rd316, %rd84;
	selp.f64 	%fd207, %fd206, %fd76, %p153;
	min.s64 	%rd317, %rd316, %rd84;
$L__BB6_92:
	setp.lt.s32 	%p154, %r1, 97;
	mov.f64 	%fd208, %fd207;
	mov.u64 	%rd318, %rd317;
	@%p154 bra 	$L__BB6_96;
	ld.shared.f64 	%fd79, [_ZN6thrust24THRUST_300001_SM_1000_NS8cuda_cub4core6detail5shmemE+56];
	ld.shared.u64 	%rd87, [_ZN6thrust24THRUST_300001_SM_1000_NS8cuda_cub4core6detail5shmemE+64];
	setp.lt.f64 	%p155, %fd207, %fd79;
	mov.f64 	%fd208, %fd207;
	mov.u64 	%rd318, %rd317;
	@%p155 bra 	$L__BB6_96;
	setp.lt.f64 	%p156, %fd79, %fd207;
	mov.f64 	%fd208, %fd79;
	mov.u64 	%rd318, %rd87;
	@%p156 bra 	$L__BB6_96;
	setp.lt.s64 	%p157, %rd317, %rd87;
	selp.f64 	%fd208, %fd207, %fd79, %p157;
	min.s64 	%rd318, %rd317, %rd87;
$L__BB6_96:
	setp.lt.s32 	%p158, %r1, 129;
	mov.f64 	%fd209, %fd208;
	mov.u64 	%rd319, %rd318;
	@%p158 bra 	$L__BB6_100;
	ld.shared.f64 	%fd82, [_ZN6thrust24THRUST_300001_SM_1000_NS8cuda_cub4core6detail5shmemE+72];
	ld.shared.u64 	%rd90, [_ZN6thrust24THRUST_300001_SM_1000_NS8cuda_cub4core6detail5shmemE+80];
	setp.lt.f64 	%p159, %fd208, %fd82;
	mov.f64 	%fd209, %fd208;
	mov.u64 	%rd319, %rd318;
	@%p159 bra 	$L__BB6_100;
	setp.lt.f64 	%p160, %fd82, %fd208;
	mov.f64 	%fd209, %fd82;
	mov.u64 	%rd319, %rd90;
	@%p160 bra 	$L__BB6_100;
	setp.lt.s64 	%p161, %rd318, %rd90;
	selp.f64 	%fd209, %fd208, %fd82, %p161;
	min.s64 	%rd319, %rd318, %rd90;
$L__BB6_100:
	setp.lt.s32 	%p162, %r1, 161;
	mov.f64 	%fd210, %fd209;
	mov.u64 	%rd320, %rd319;
	@%p162 bra 	$L__BB6_104;
	ld.shared.f64 	%fd85, [_ZN6thrust24THRUST_300001_SM_1000_NS8cuda_cub4core6detail5shmemE+88];
	ld.shared.u64 	%rd93, [_ZN6thrust24THRUST_300001_SM_1000_NS8cuda_cub4core6detail5shmemE+96];
	setp.lt.f64 	%p163, %fd209, %fd85;
	mov.f64 	%fd210, %fd209;
	mov.u64 	%rd320, %rd319;
	@%p163 bra 	$L__BB6_104;
	setp.lt.f64 	%p164, %fd85, %fd209;
	mov.f64 	%fd210, %fd85;
	mov.u64 	%rd320, %rd93;
	@%p164 bra 	$L__BB6_104;
	setp.lt.s64 	%p165, %rd319, %rd93;
	selp.f64 	%fd210, %fd209, %fd85, %p165;
	min.s64 	%rd320, %rd319, %rd93;
$L__BB6_104:
	setp.lt.s32 	%p166, %r1, 193;
	mov.f64 	%fd211, %fd210;
	mov.u64 	%rd321, %rd320;
	@%p166 bra 	$L__BB6_108;
	ld.shared.f64 	%fd88, [_ZN6thrust24THRUST_300001_SM_1000_NS8cuda_cub4core6detail5shmemE+104];
	ld.shared.u64 	%rd96, [_ZN6thrust24THRUST_300001_SM_1000_NS8cuda_cub4core6detail5shmemE+112];
	setp.lt.f64 	%p167, %fd210, %fd88;
	mov.f64 	%fd211, %fd210;
	mov.u64 	%rd321, %rd320;
	@%p167 bra 	$L__BB6_108;
	setp.lt.f64 	%p168, %fd88, %fd210;
	mov.f64 	%fd211, %fd88;
	mov.u64 	%rd321, %rd96;
	@%p168 bra 	$L__BB6_108;
	setp.lt.s64 	%p169, %rd320, %rd96;
	selp.f64 	%fd211, %fd210, %fd88, %p169;
	min.s64 	%rd321, %rd320, %rd96;
$L__BB6_108:
	setp.lt.s32 	%p170, %r1, 225;
	mov.u64 	%rd356, %rd321;
	mov.f64 	%fd242, %fd211;
	@%p170 bra 	$L__BB6_198;
	ld.shared.f64 	%fd91, [_ZN6thrust24THRUST_300001_SM_1000_NS8cuda_cub4core6detail5shmemE+120];
	ld.shared.u64 	%rd99, [_ZN6thrust24THRUST_300001_SM_1000_NS8cuda_cub4core6detail5shmemE+128];
	setp.lt.f64 	%p171, %fd211, %fd91;
	mov.u64 	%rd356, %rd321;
	mov.f64 	%fd242, %fd211;
	@%p171 bra 	$L__BB6_198;
	setp.lt.f64 	%p172, %fd91, %fd211;
	mov.u64 	%rd356, %rd99;
	mov.f64 	%fd242, %fd91;
	@%p172 bra 	$L__BB6_198;
	setp.lt.s64 	%p173, %rd321, %rd99;
	selp.f64 	%fd242, %fd211, %fd91, %p173;
	min.s64 	%rd356, %rd321, %rd99;
	bra.uni 	$L__BB6_198;
$L__BB6_112:
	mov.u32 	%r18, %tid.x;
	cvt.u64.u32 	%rd200, %r18;
	cvta.to.global.u64 	%rd201, %rd196;
	mul.wide.u32 	%rd202, %r18, 8;
	add.s64 	%rd203, %rd201, %rd202;
	ld.global.f64 	%fd172, [%rd203];
	add.s32 	%r31, %r18, 256;
	cvt.u64.u32 	%rd204, %r31;
	ld.global.f64 	%fd173, [%rd203+2048];
	add.s32 	%r32, %r18, 512;
	cvt.u64.u32 	%rd205, %r32;
	ld.global.f64 	%fd174, [%rd203+4096];
	ld.global.f64 	%fd93, [%rd203+6144];
	or.b32  	%r33, %r18, 1024;
	cvt.u64.u32 	%rd101, %r33;
	add.s64 	%rd103, %rd197, %rd101;
	ld.global.f64 	%fd94, [%rd203+8192];
	setp.lt.f64 	%p3, %fd173, %fd172;
	selp.f64 	%fd175, %fd173, %fd172, %p3;
	selp.b64 	%rd206, %rd204, %rd200, %p3;
	setp.lt.f64 	%p4, %fd174, %fd175;
	selp.f64 	%fd95, %fd174, %fd175, %p4;
	selp.b64 	%rd104, %rd205, %rd206, %p4;
	setp.lt.f64 	%p5, %fd95, %fd93;
	mov.f64 	%fd212, %fd95;
	mov.u64 	%rd322, %rd104;
	@%p5 bra 	$L__BB6_115;
	add.s32 	%r34, %r18, 768;
	cvt.u64.u32 	%rd322, %r34;
	setp.lt.f64 	%p6, %fd93, %fd95;
	mov.f64 	%fd212, %fd93;
	@%p6 bra 	$L__BB6_115;
	mov.f64 	%fd212, %fd95;
	mov.u64 	%rd322, %rd104;
$L__BB6_115:
	add.s64 	%rd107, %rd197, %rd322;
	setp.lt.f64 	%p7, %fd212, %fd94;
	mov.f64 	%fd229, %fd212;
	mov.u64 	%rd343, %rd107;
	@%p7 bra 	$L__BB6_118;
	setp.lt.f64 	%p8, %fd94, %fd212;
	mov.f64 	%fd229, %fd94;
	mov.u64 	%rd343, %rd103;
	@%p8 bra 	$L__BB6_118;
	setp.lt.s64 	%p9, %rd322, %rd101;
	selp.f64 	%fd229, %fd212, %fd94, %p9;
	selp.b64 	%rd343, %rd107, %rd103, %p9;
$L__BB6_118:
	setp.lt.u64 	%p10, %rd199, 2560;
	mov.b64 	%rd332, 1280;
	@%p10 bra 	$L__BB6_136;
	mov.b64 	%rd332, 1280;
$L__BB6_120:
	mov.u64 	%rd110, %rd332;
	add.s64 	%rd209, %rd110, %rd200;
	shl.b64 	%rd210, %rd110, 3;
	cvta.to.global.u64 	%rd211, %rd196;
	add.s64 	%rd213, %rd211, %rd202;
	add.s64 	%rd214, %rd213, %rd210;
	add.s64 	%rd113, %rd209, %rd197;
	ld.global.f64 	%fd100, [%rd214];
	ld.global.f64 	%fd101, [%rd214+2048];
	ld.global.f64 	%fd102, [%rd214+4096];
	ld.global.f64 	%fd103, [%rd214+6144];
	ld.global.f64 	%fd104, [%rd214+8192];
	setp.lt.f64 	%p11, %fd229, %fd100;
	mov.f64 	%fd215, %fd229;
	mov.u64 	%rd326, %rd343;
	@%p11 bra 	$L__BB6_123;
	setp.lt.f64 	%p12, %fd100, %fd229;
	mov.f64 	%fd215, %fd100;
	mov.u64 	%rd326, %rd113;
	@%p12 bra 	$L__BB6_123;
	setp.lt.s64 	%p13, %rd343, %rd113;
	selp.f64 	%fd215, %fd229, %fd100, %p13;
	min.s64 	%rd326, %rd343, %rd113;
$L__BB6_123:
	setp.lt.f64 	%p14, %fd215, %fd101;
	mov.f64 	%fd216, %fd215;
	mov.u64 	%rd327, %rd326;
	@%p14 bra 	$L__BB6_126;
	add.s64 	%rd215, %rd110, %rd200;
	add.s64 	%rd216, %rd215, %rd197;
	add.s64 	%rd327, %rd216, 256;
	setp.lt.f64 	%p15, %fd101, %fd215;
	mov.f64 	%fd216, %fd101;
	@%p15 bra 	$L__BB6_126;
	add.s64 	%rd219, %rd216, 256;
	setp.lt.s64 	%p16, %rd326, %rd219;
	selp.f64 	%fd216, %fd215, %fd101, %p16;
	min.s64 	%rd327, %rd326, %rd219;
$L__BB6_126:
	setp.lt.f64 	%p17, %fd216, %fd102;
	mov.f64 	%fd217, %fd216;
	mov.u64 	%rd328, %rd327;
	@%p17 bra 	$L__BB6_129;
	add.s64 	%rd220, %rd110, %rd200;
	add.s64 	%rd221, %rd220, %rd197;
	add.s64 	%rd328, %rd221, 512;
	setp.lt.f64 	%p18, %fd102, %fd216;
	mov.f64 	%fd217, %fd102;
	@%p18 bra 	$L__BB6_129;
	add.s64 	%rd224, %rd221, 512;
	setp.lt.s64 	%p19, %rd327, %rd224;
	selp.f64 	%fd217, %fd216, %fd102, %p19;
	min.s64 	%rd328, %rd327, %rd224;
$L__BB6_129:
	setp.lt.f64 	%p20, %fd217, %fd103;
	mov.f64 	%fd218, %fd217;
	mov.u64 	%rd329, %rd328;
	@%p20 bra 	$L__BB6_132;
	add.s64 	%rd225, %rd110, %rd200;
	add.s64 	%rd226, %rd225, %rd197;
	add.s64 	%rd329, %rd226, 768;
	setp.lt.f64 	%p21, %fd103, %fd217;
	mov.f64 	%fd218, %fd103;
	@%p21 bra 	$L__BB6_132;
	setp.lt.s64 	%p22, %rd328, %rd329;
	selp.f64 	%fd218, %fd217, %fd103, %p22;
	min.s64 	%rd329, %rd328, %rd329;
$L__BB6_132:
	setp.lt.f64 	%p23, %fd218, %fd104;
	mov.f64 	%fd229, %fd218;
	mov.u64 	%rd343, %rd329;
	@%p23 bra 	$L__BB6_135;
	add.s64 	%rd227, %rd110, %rd200;
	add.s64 	%rd228, %rd227, %rd197;
	add.s64 	%rd343, %rd228, 1024;
	setp.lt.f64 	%p24, %fd104, %fd218;
	mov.f64 	%fd229, %fd104;
	@%p24 bra 	$L__BB6_135;
	setp.lt.s64 	%p25, %rd329, %rd343;
	selp.f64 	%fd229, %fd218, %fd104, %p25;
	min.s64 	%rd343, %rd329, %rd343;
$L__BB6_135:
	add.s64 	%rd332, %rd110, 1280;
	add.s64 	%rd229, %rd110, 2560;
	setp.le.s64 	%p26, %rd229, %rd199;
	@%p26 bra 	$L__BB6_120;
$L__BB6_136:
	setp.le.s64 	%p27, %rd199, %rd332;
	@%p27 bra 	$L__BB6_159;
	cvt.u32.u64 	%r35, %rd332;
	cvt.u32.u64 	%r36, %rd199;
	sub.s32 	%r19, %r36, %r35;
	setp.ge.s32 	%p28, %r18, %r19;
	@%p28 bra 	$L__BB6_159;
	cvta.to.global.u64 	%rd133, %rd196;
	not.b32 	%r38, %r18;
	add.s32 	%r39, %r38, %r36;
	sub.s32 	%r20, %r39, %r35;
	and.b32  	%r41, %r20, 768;
	setp.eq.s32 	%p29, %r41, 768;
	mov.u32 	%r389, %r18;
	@%p29 bra 	$L__BB6_144;
	add.s64 	%rd232, %rd332, %rd200;
	add.s64 	%rd334, %rd232, %rd197;
	shl.b64 	%rd233, %rd232, 3;
	add.s64 	%rd333, %rd133, %rd233;
	shr.u32 	%r42, %r20, 8;
	add.s32 	%r43, %r42, 1;
	and.b32  	%r44, %r43, 3;
	neg.s32 	%r387, %r44;
	mov.u32 	%r389, %r18;
$L__BB6_140:
	.pragma "nounroll";
	mov.u64 	%rd138, %rd343;
	mov.f64 	%fd116, %fd229;
	ld.global.f64 	%fd117, [%rd333];
	setp.lt.f64 	%p30, %fd116, %fd117;
	@%p30 bra 	$L__BB6_143;
	setp.lt.f64 	%p31, %fd117, %fd116;
	mov.f64 	%fd229, %fd117;
	mov.u64 	%rd343, %rd334;
	@%p31 bra 	$L__BB6_143;
	setp.lt.s64 	%p32, %rd138, %rd334;
	selp.f64 	%fd229, %fd116, %fd117, %p32;
	min.s64 	%rd343, %rd138, %rd334;
$L__BB6_143:
	add.s32 	%r389, %r389, 256;
	add.s64 	%rd334, %rd334, 256;
	add.s64 	%rd333, %rd333, 2048;
	add.s32 	%r387, %r387, 1;
	setp.ne.s32 	%p33, %r387, 0;
	@%p33 bra 	$L__BB6_140;
$L__BB6_144:
	setp.lt.u32 	%p34, %r20, 768;
	@%p34 bra 	$L__BB6_159;
	add.s32 	%r390, %r389, 512;
$L__BB6_146:
	mov.u32 	%r28, %r390;
	add.s32 	%r45, %r28, -512;
	cvt.u64.u32 	%rd234, %r45;
	add.s64 	%rd235, %rd332, %rd234;
	shl.b64 	%rd236, %rd235, 3;
	add.s64 	%rd146, %rd133, %rd236;
	add.s64 	%rd147, %rd235, %rd197;
	ld.global.f64 	%fd123, [%rd146];
	setp.lt.f64 	%p35, %fd229, %fd123;
	mov.f64 	%fd226, %fd229;
	mov.u64 	%rd340, %rd343;
	@%p35 bra 	$L__BB6_149;
	setp.lt.f64 	%p36, %fd123, %fd229;
	mov.f64 	%fd226, %fd123;
	mov.u64 	%rd340, %rd147;
	@%p36 bra 	$L__BB6_149;
	setp.lt.s64 	%p37, %rd343, %rd147;
	selp.f64 	%fd226, %fd229, %fd123, %p37;
	min.s64 	%rd340, %rd343, %rd147;
$L__BB6_149:
	add.s32 	%r46, %r28, -256;
	cvt.u64.u32 	%rd237, %r46;
	add.s64 	%rd238, %rd332, %rd237;
	add.s64 	%rd150, %rd238, %rd197;
	ld.global.f64 	%fd126, [%rd146+2048];
	setp.lt.f64 	%p38, %fd226, %fd126;
	mov.f64 	%fd227, %fd226;
	mov.u64 	%rd341, %rd340;
	@%p38 bra 	$L__BB6_152;
	setp.lt.f64 	%p39, %fd126, %fd226;
	mov.f64 	%fd227, %fd126;
	mov.u64 	%rd341, %rd150;
	@%p39 bra 	$L__BB6_152;
	setp.lt.s64 	%p40, %rd340, %rd150;
	selp.f64 	%fd227, %fd226, %fd126, %p40;
	min.s64 	%rd341, %rd340, %rd150;
$L__BB6_152:
	cvt.u64.u32 	%rd239, %r28;
	add.s64 	%rd240, %rd332, %rd239;
	add.s64 	%rd153, %rd240, %rd197;
	ld.global.f64 	%fd129, [%rd146+4096];
	setp.lt.f64 	%p41, %fd227, %fd129;
	mov.f64 	%fd228, %fd227;
	mov.u64 	%rd342, %rd341;
	@%p41 bra 	$L__BB6_155;
	setp.lt.f64 	%p42, %fd129, %fd227;
	mov.f64 	%fd228, %fd129;
	mov.u64 	%rd342, %rd153;
	@%p42 bra 	$L__BB6_155;
	setp.lt.s64 	%p43, %rd341, %rd153;
	selp.f64 	%fd228, %fd227, %fd129, %p43;
	min.s64 	%rd342, %rd341, %rd153;
$L__BB6_155:
	add.s32 	%r47, %r28, 256;
	cvt.u64.u32 	%rd241, %r47;
	add.s64 	%rd242, %rd332, %rd241;
	add.s64 	%rd156, %rd242, %rd197;
	ld.global.f64 	%fd132, [%rd146+6144];
	setp.lt.f64 	%p44, %fd228, %fd132;
	mov.f64 	%fd229, %fd228;
	mov.u64 	%rd343, %rd342;
	@%p44 bra 	$L__BB6_158;
	setp.lt.f64 	%p45, %fd132, %fd228;
	mov.f64 	%fd229, %fd132;
	mov.u64 	%rd343, %rd156;
	@%p45 bra 	$L__BB6_158;
	setp.lt.s64 	%p46, %rd342, %rd156;
	selp.f64 	%fd229, %fd228, %fd132, %p46;
	min.s64 	%rd343, %rd342, %rd156;
$L__BB6_158:
	add.s32 	%r390, %r28, 1024;
	add.s32 	%r48, %r28, 512;
	setp.lt.s32 	%p47, %r48, %r19;
	@%p47 bra 	$L__BB6_146;
$L__BB6_159:
	// begin inline asm
	mov.u32 %r49, %laneid;
	// end inline asm
	mov.b64 	%rd243, %fd229;
	mov.b64 	{%r51, %r56}, %rd243;
	mov.b32 	%r67, 1;
	mov.b32 	%r68, 31;
	mov.b32 	%r69, -1;
	// begin inline asm
	shfl.sync.down.b32 %r50, %r51, %r67, %r68, %r69;
	// end inline asm
	// begin inline asm
	shfl.sync.down.b32 %r55, %r56, %r67, %r68, %r69;
	// end inline asm
	mov.b64 	%rd244, {%r50, %r55};
	mov.b64 	%fd136, %rd244;
	mov.b64 	{%r61, %r66}, %rd343;
	// begin inline asm
	shfl.sync.down.b32 %r60, %r61, %r67, %r68, %r69;
	// end inline asm
	// begin inline asm
	shfl.sync.down.b32 %r65, %r66, %r67, %r68, %r69;
	// end inline asm
	mov.b64 	%rd160, {%r60, %r65};
	setp.gt.s32 	%p48, %r49, 30;
	setp.lt.f64 	%p49, %fd229, %fd136;
	or.pred  	%p50, %p48, %p49;
	mov.f64 	%fd231, %fd229;
	mov.u64 	%rd345, %rd343;
	@%p50 bra 	$L__BB6_162;
	setp.gt.f64 	%p51, %fd229, %fd136;
	mov.f64 	%fd231, %fd136;
	mov.u64 	%rd345, %rd160;
	@%p51 bra 	$L__BB6_162;
	setp.lt.s64 	%p52, %rd343, %rd160;
	selp.f64 	%fd231, %fd229, %fd136, %p52;
	min.s64 	%rd345, %rd343, %rd160;
$L__BB6_162:
	mov.b64 	%rd245, %fd231;
	mov.b64 	{%r71, %r76}, %rd245;
	mov.b32 	%r87, 2;
	mov.b32 	%r88, 31;
	mov.b32 	%r89, -1;
	// begin inline asm
	shfl.sync.down.b32 %r70, %r71, %r87, %r88, %r89;
	// end inline asm
	// begin inline asm
	shfl.sync.down.b32 %r75, %r76, %r87, %r88, %r89;
	// end inline asm
	mov.b64 	%rd246, {%r70, %r75};
	mov.b64 	%fd139, %rd246;
	mov.b64 	{%r81, %r86}, %rd345;
	// begin inline asm
	shfl.sync.down.b32 %r80, %r81, %r87, %r88, %r89;
	// end inline asm
	// begin inline asm
	shfl.sync.down.b32 %r85, %r86, %r87, %r88, %r89;
	// end inline asm
	mov.b64 	%rd163, {%r80, %r85};
	setp.gt.s32 	%p53, %r49, 29;
	setp.lt.f64 	%p54, %fd231, %fd139;
	or.pred  	%p55, %p53, %p54;
	mov.f64 	%fd232, %fd231;
	mov.u64 	%rd346, %rd345;
	@%p55 bra 	$L__BB6_165;
	setp.gt.f64 	%p56, %fd231, %fd139;
	mov.f64 	%fd232, %fd139;
	mov.u64 	%rd346, %rd163;
	@%p56 bra 	$L__BB6_165;
	setp.lt.s64 	%p57, %rd345, %rd163;
	selp.f64 	%fd232, %fd231, %fd139, %p57;
	min.s64 	%rd346, %rd345, %rd163;
$L__BB6_165:
	mov.b64 	%rd247, %fd232;
	mov.b64 	{%r91, %r96}, %rd247;
	mov.b32 	%r107, 4;
	mov.b32 	%r108, 31;
	mov.b32 	%r109, -1;
	// begin inline asm
	shfl.sync.down.b32 %r90, %r91, %r107, %r108, %r109;
	// end inline asm
	// begin inline asm
	shfl.sync.down.b32 %r95, %r96, %r107, %r108, %r109;
	// end inline asm
	mov.b64 	%rd248, {%r90, %r95};
	mov.b64 	%fd142, %rd248;
	mov.b64 	{%r101, %r106}, %rd346;
	// begin inline asm
	shfl.sync.down.b32 %r100, %r101, %r107, %r108, %r109;
	// end inline asm
	// begin inline asm
	shfl.sync.down.b32 %r105, %r106, %r107, %r108, %r109;
	// end inline asm
	mov.b64 	%rd166, {%r100, %r105};
	setp.gt.s32 	%p58, %r49, 27;
	setp.lt.f64 	%p59, %fd232, %fd142;
	or.pred  	%p60, %p58, %p59;
	mov.f64 	%fd233, %fd232;
	mov.u64 	%rd347, %rd346;
	@%p60 bra 	$L__BB6_168;
	setp.gt.f64 	%p61, %fd232, %fd142;
	mov.f64 	%fd233, %fd142;
	mov.u64 	%rd347, %rd166;
	@%p61 bra 	$L__BB6_168;
	setp.lt.s64 	%p62, %rd346, %rd166;
	selp.f64 	%fd233, %fd232, %fd142, %p62;
	min.s64 	%rd347, %rd346, %rd166;
$L__BB6_168:
	mov.b64 	%rd249, %fd233;
	mov.b64 	{%r111, %r116}, %rd249;
	mov.b32 	%r127, 8;
	mov.b32 	%r128, 31;
	mov.b32 	%r129, -1;
	// begin inline asm
	shfl.sync.down.b32 %r110, %r111, %r127, %r128, %r129;
	// end inline asm
	// begin inline asm
	shfl.sync.down.b32 %r115, %r116, %r127, %r128, %r129;
	// end inline asm
	mov.b64 	%rd250, {%r110, %r115};
	mov.b64 	%fd145, %rd250;
	mov.b64 	{%r121, %r126}, %rd347;
	// begin inline asm
	shfl.sync.down.b32 %r120, %r121, %r127, %r128, %r129;
	// end inline asm
	// begin inline asm
	shfl.sync.down.b32 %r125, %r126, %r127, %r128, %r129;
	// end inline asm
	mov.b64 	%rd169, {%r120, %r125};
	setp.gt.s32 	%p63, %r49, 23;
	setp.lt.f64 	%p64, %fd233, %fd145;
	or.pred  	%p65, %p63, %p64;
	mov.f64 	%fd234, %fd233;
	mov.u64 	%rd348, %rd347;
	@%p65 bra 	$L__BB6_171;
	setp.gt.f64 	%p66, %fd233, %fd145;
	mov.f64 	%fd234, %fd145;
	mov.u64 	%rd348, %rd169;
	@%p66 bra 	$L__BB6_171;
	setp.lt.s64 	%p67, %rd347, %rd169;
	selp.f64 	%fd234, %fd233, %fd145, %p67;
	min.s64 	%rd348, %rd347, %rd169;
$L__BB6_171:
	mov.b64 	%rd251, %fd234;
	mov.b64 	{%r131, %r136}, %rd251;
	mov.b32 	%r147, 16;
	mov.b32 	%r148, 31;
	mov.b32 	%r149, -1;
	// begin inline asm
	shfl.sync.down.b32 %r130, %r131, %r147, %r148, %r149;
	// end inline asm
	// begin inline asm
	shfl.sync.down.b32 %r135, %r136, %r147, %r148, %r149;
	// end inline asm
	mov.b64 	%rd252, {%r130, %r135};
	mov.b64 	%fd148, %rd252;
	mov.b64 	{%r141, %r146}, %rd348;
	// begin inline asm
	shfl.sync.down.b32 %r140, %r141, %r147, %r148, %r149;
	// end inline asm
	// begin inline asm
	shfl.sync.down.b32 %r145, %r146, %r147, %r148, %r149;
	// end inline asm
	mov.b64 	%rd172, {%r140, %r145};
	setp.gt.s32 	%p68, %r49, 15;
	setp.lt.f64 	%p69, %fd234, %fd148;
	or.pred  	%p70, %p68, %p69;
	mov.f64 	%fd242, %fd234;
	mov.u64 	%rd356, %rd348;
	@%p70 bra 	$L__BB6_174;
	setp.gt.f64 	%p71, %fd234, %fd148;
	mov.f64 	%fd242, %fd148;
	mov.u64 	%rd356, %rd172;
	@%p71 bra 	$L__BB6_174;
	setp.lt.s64 	%p72, %rd348, %rd172;
	selp.f64 	%fd242, %fd234, %fd148, %p72;
	min.s64 	%rd356, %rd348, %rd172;
$L__BB6_174:
	setp.ne.s32 	%p73, %r49, 0;
	@%p73 bra 	$L__BB6_176;
	shr.u32 	%r150, %r18, 1;
	and.b32  	%r151, %r150, 496;
	mov.u32 	%r152, _ZN6thrust24THRUST_300001_SM_1000_NS8cuda_cub4core6detail5shmemE;
	add.s32 	%r153, %r152, %r151;
	st.shared.f64 	[%r153+8], %fd242;
	st.shared.u64 	[%r153+16], %rd356;
$L__BB6_176:
	bar.sync 	0;
	setp.ne.s32 	%p74, %r18, 0;
	@%p74 bra 	$L__BB6_198;
	ld.shared.f64 	%fd151, [_ZN6thrust24THRUST_300001_SM_1000_NS8cuda_cub4core6detail5shmemE+24];
	ld.shared.u64 	%rd175, [_ZN6thrust24THRUST_300001_SM_1000_NS8cuda_cub4core6detail5shmemE+32];
	setp.lt.f64 	%p75, %fd242, %fd151;
	mov.f64 	%fd236, %fd242;
	mov.u64 	%rd350, %rd356;
	@%p75 bra 	$L__BB6_180;
	setp.lt.f64 	%p76, %fd151, %fd242;
	mov.f64 	%fd236, %fd151;
	mov.u64 	%rd350, %rd175;
	@%p76 bra 	$L__BB6_180;
	setp.lt.s64 	%p77, %rd356, %rd175;
	selp.f64 	%fd236, %fd242, %fd151, %p77;
	min.s64 	%rd350, %rd356, %rd175;
$L__BB6_180:
	ld.shared.f64 	%fd154, [_ZN6thrust24THRUST_300001_SM_1000_NS8cuda_cub4core6detail5shmemE+40];
	ld.shared.u64 	%rd178, [_ZN6thrust24THRUST_300001_SM_1000_NS8cuda_cub4core6detail5shmemE+48];
	setp.lt.f64 	%p78, %fd236, %fd154;
	mov.f64 	%fd237, %fd236;
	mov.u64 	%rd351, %rd350;
	@%p78 bra 	$L__BB6_183;
	setp.lt.f64 	%p79, %fd154, %fd236;
	mov.f64 	%fd237, %fd154;
	mov.u64 	%rd351, %rd178;
	@%p79 bra 	$L__BB6_183;
	setp.lt.s64 	%p80, %rd350, %rd178;
	selp.f64 	%fd237, %fd236, %fd154, %p80;
	min.s64 	%rd351, %rd350, %rd178;
$L__BB6_183:
	ld.shared.f64 	%fd157, [_ZN6thrust24THRUST_300001_SM_1000_NS8cuda_cub4core6detail5shmemE+56];
	ld.shared.u64 	%rd181, [_ZN6thrust24THRUST_300001_SM_1000_NS8cuda_cub4core6detail5shmemE+64];
	setp.lt.f64 	%p81, %fd237, %fd157;
	mov.f64 	%fd238, %fd237;
	mov.u64 	%rd352, %rd351;
	@%p81 bra 	$L__BB6_186;
	setp.lt.f64 	%p82, %fd157, %fd237;
	mov.f64 	%fd238, %fd157;
	mov.u64 	%rd352, %rd181;
	@%p82 bra 	$L__BB6_186;
	setp.lt.s64 	%p83, %rd351, %rd181;
	selp.f64 	%fd238, %fd237, %fd157, %p83;
	min.s64 	%rd352, %rd351, %rd181;
$L__BB6_186:
	ld.shared.f64 	%fd160, [_ZN6thrust24THRUST_300001_SM_1000_NS8cuda_cub4core6detail5shmemE+72];
	ld.shared.u64 	%rd184, [_ZN6thrust24THRUST_300001_SM_1000_NS8cuda_cub4core6detail5shmemE+80];
	setp.lt.f64 	%p84, %fd238, %fd160;
	mov.f64 	%fd239, %fd238;
	mov.u64 	%rd353, %rd352;
	@%p84 bra 	$L__BB6_189;
	setp.lt.f64 	%p85, %fd160, %fd238;
	mov.f64 	%fd239, %fd160;
	mov.u64 	%rd353, %rd184;
	@%p85 bra 	$L__BB6_189;
	setp.lt.s64 	%p86, %rd352, %rd184;
	selp.f64 	%fd239, %fd238, %fd160, %p86;
	min.s64 	%rd353, %rd352, %rd184;
$L__BB6_189:
	ld.shared.f64 	%fd163, [_ZN6thrust24THRUST_300001_SM_1000_NS8cuda_cub4core6detail5shmemE+88];
	ld.shared.u64 	%rd187, [_ZN6thrust24THRUST_300001_SM_1000_NS8cuda_cub4core6detail5shmemE+96];
	setp.lt.f64 	%p87, %fd239, %fd163;
	mov.f64 	%fd240, %fd239;
	mov.u64 	%rd354, %rd353;
	@%p87 bra 	$L__BB6_192;
	setp.lt.f64 	%p88, %fd163, %fd239;
	mov.f64 	%fd240, %fd163;
	mov.u64 	%rd354, %rd187;
	@%p88 bra 	$L__BB6_192;
	setp.lt.s64 	%p89, %rd353, %rd187;
	selp.f64 	%fd240, %fd239, %fd163, %p89;
	min.s64 	%rd354, %rd353, %rd187;
$L__BB6_192:
	ld.shared.f64 	%fd166, [_ZN6thrust24THRUST_300001_SM_1000_NS8cuda_cub4core6detail5shmemE+104];
	ld.shared.u64 	%rd190, [_ZN6thrust24THRUST_300001_SM_1000_NS8cuda_cub4core6detail5shmemE+112];
	setp.lt.f64 	%p90, %fd240, %fd166;
	mov.f64 	%fd241, %fd240;
	mov.u64 	%rd355, %rd354;
	@%p90 bra 	$L__BB6_195;
	setp.lt.f64 	%p91, %fd166, %fd240;
	mov.f64 	%fd241, %fd166;
	mov.u64 	%rd355, %rd190;
	@%p91 bra 	$L__BB6_195;
	setp.lt.s64 	%p92, %rd354, %rd190;
	selp.f64 	%fd241, %fd240, %fd166, %p92;
	min.s64 	%rd355, %rd354, %rd190;
$L__BB6_195:
	ld.shared.f64 	%fd169, [_ZN6thrust24THRUST_300001_SM_1000_NS8cuda_cub4core6detail5shmemE+120];
	ld.shared.u64 	%rd193, [_ZN6thrust24THRUST_300001_SM_1000_NS8cuda_cub4core6detail5shmemE+128];
	setp.lt.f64 	%p93, %fd241, %fd169;
	mov.u64 	%rd356, %rd355;
	mov.f64 	%fd242, %fd241;
	@%p93 bra 	$L__BB6_198;
	setp.lt.f64 	%p94, %fd169, %fd241;
	mov.u64 	%rd356, %rd193;
	mov.f64 	%fd242, %fd169;
	@%p94 bra 	$L__BB6_198;
	setp.lt.s64 	%p95, %rd355, %rd193;
	selp.f64 	%fd242, %fd241, %fd169, %p95;
	min.s64 	%rd356, %rd355, %rd193;
$L__BB6_198:
	mov.u32 	%r381, %tid.x;
	setp.ne.s32 	%p222, %r381, 0;
	@%p222 bra 	$L__BB6_200;
	ld.param.u64 	%rd286, [_ZN6thrust24THRUST_300001_SM_1000_NS8cuda_cub4core6detail13_kernel_agentINS1_8__reduce11ReduceAgentINS0_12zip_iteratorIN4cuda3std3__45tupleIJNS0_6detail15normal_iteratorINS0_10device_ptrIdEEEENS0_17counting_iteratorIlNS0_11use_defaultESI_SI_EEEEEEEPNSB_IJdlEEESM_lNS1_9__extrema9arg_min_fIdlNSA_4lessIdEEEEEEJSL_SN_lSS_EEEvDpT0__param_1];
	cvta.to.global.u64 	%rd285, %rd286;
	st.global.f64 	[%rd285], %fd242;
	st.global.u64 	[%rd285+8], %rd356;
$L__BB6_200:
	ret;

}
	// .globl	_ZN6thrust24THRUST_300001_SM_1000_NS8cuda_cub4core6detail13_kernel_agentINS1_8__reduce11ReduceAgentINS0_12zip_iteratorIN4cuda3std3__45tupleIJNS0_6detail15normal_iteratorINS0_10device_ptrIdEEEENS0_17counting_iteratorIlNS0_11use_defaultESI_SI_EEEEEEEPNSB_IJdlEEESM_lNS1_9__extrema9arg_min_fIdlNSA_4lessIdEEEEEEJSL_SN_lN3cub18CUB_300001_SM_100013GridEvenShareIlEENSV_9GridQueueIyEESS_EEEvDpT0_
.visible .entry _ZN6thrust24THRUST_300001_SM_1000_NS8cuda_cub4core6detail13_kernel_agentINS1_8__reduce11ReduceAgentINS0_12zip_iteratorIN4cuda3std3__45tupleIJNS0_6detail15normal_iteratorINS0_10device_ptrIdEEEENS0_17counting_iteratorIlNS0_11use_defaultESI_SI_EEEEEEEPNSB_IJdlEEESM_lNS1_9__extrema9arg_min_fIdlNSA_4lessIdEEEEEEJSL_SN_lN3cub18CUB_300001_SM_100013GridEvenShareIlEENSV_9GridQueueIyEESS_EEEvDpT0_(
	.param .align 8 .b8 _ZN6thrust24THRUST_300001_SM_1000_NS8cuda_cub4core6detail13_kernel_agentINS1_8__reduce11ReduceAgentINS0_12zip_iteratorIN4cuda3std3__45tupleIJNS0_6detail15normal_iteratorINS0_10device_ptrIdEEEENS0_17counting_iteratorIlNS0_11use_defaultESI_SI_EEEEEEEPNSB_IJdlEEESM_lNS1_9__extrema9arg_min_fIdlNSA_4lessIdEEEEEEJSL_SN_lN3cub18CUB_300001_SM_100013GridEvenShareIlEENSV_9GridQueueIyEESS_EEEvDpT0__param_0[16],
	.param .u64 .ptr .align 1 _ZN6thrust24THRUST_300001_SM_1000_NS8cuda_cub4core6detail13_kernel_agentINS1_8__reduce11ReduceAgentINS0_12zip_iteratorIN4cuda3std3__45tupleIJNS0_6detail15normal_iteratorINS0_10device_ptrIdEEEENS0_17counting_iteratorIlNS0_11use_defaultESI_SI_EEEEEEEPNSB_IJdlEEESM_lNS1_9__extrema9arg_min_fIdlNSA_4lessIdEEEEEEJSL_SN_lN3cub18CUB_300001_SM_100013GridEvenShareIlEENSV_9GridQueueIyEESS_EEEvDpT0__param_1,
	.param .u64 _ZN6thrust24THRUST_300001_SM_1000_NS8cuda_cub4core6detail13_kernel_agentINS1_8__reduce11ReduceAgentINS0_12zip_iteratorIN4cuda3std3__45tupleIJNS0_6detail15normal_iteratorINS0_10device_ptrIdEEEENS0_17counting_iteratorIlNS0_11use_defaultESI_SI_EEEEEEEPNSB_IJdlEEESM_lNS1_9__extrema9arg_min_fIdlNSA_4lessIdEEEEEEJSL_SN_lN3cub18CUB_300001_SM_100013GridEvenShareIlEENSV_9GridQueueIyEESS_EEEvDpT0__param_2,
	.param .align 8 .b8 _ZN6thrust24THRUST_300001_SM_1000_NS8cuda_cub4core6detail13_kernel_agentINS1_8__reduce11ReduceAgentINS0_12zip_iteratorIN4cuda3std3__45tupleIJNS0_6detail15normal_iteratorINS0_10device_ptrIdEEEENS0_17counting_iteratorIlNS0_11use_defaultESI_SI_EEEEEEEPNSB_IJdlEEESM_lNS1_9__extrema9arg_min_fIdlNSA_4lessIdEEEEEEJSL_SN_lN3cub18CUB_300001_SM_100013GridEvenShareIlEENSV_9GridQueueIyEESS_EEEvDpT0__param_3[72],
	.param .align 8 .b8 _ZN6thrust24THRUST_300001_SM_1000_NS8cuda_cub4core6detail13_kernel_agentINS1_8__reduce11ReduceAgentINS0_12zip_iteratorIN4cuda3std3__45tupleIJNS0_6detail15normal_iteratorINS0_10device_ptrIdEEEENS0_17counting_iteratorIlNS0_11use_defaultESI_SI_EEEEEEEPNSB_IJdlEEESM_lNS1_9__extrema9arg_min_fIdlNSA_4lessIdEEEEEEJSL_SN_lN3cub18CUB_300001_SM_100013GridEvenShareIlEENSV_9GridQueueIyEESS_EEEvDpT0__param_4[8],
	.param .align 1 .b8 _ZN6thrust24THRUST_300001_SM_1000_NS8cuda_cub4core6detail13_kernel_agentINS1_8__reduce11ReduceAgentINS0_12zip_iteratorIN4cuda3std3__45tupleIJNS0_6detail15normal_iteratorINS0_10device_ptrIdEEEENS0_17counting_iteratorIlNS0_11use_defaultESI_SI_EEEEEEEPNSB_IJdlEEESM_lNS1_9__extrema9arg_min_fIdlNSA_4lessIdEEEEEEJSL_SN_lN3cub18CUB_300001_SM_100013GridEvenShareIlEENSV_9GridQueueIyEESS_EEEvDpT0__param_5[1]
)
.maxntid 256
{
	.reg .pred 	%p<225>;
	.reg .b32 	%r<399>;
	.reg .b64 	%rd<351>;
	.reg .b64 	%fd<243>;

	ld.param.u64 	%rd3, [_ZN6thrust24THRUST_300001_SM_1000_NS8cuda_cub4core6detail13_kernel_agentINS1_8__reduce11ReduceAgentINS0_12zip_iteratorIN4cuda3std3__45tupleIJNS0_6detail15normal_iteratorINS0_10device_ptrIdEEEENS0_17counting_iteratorIlNS0_11use_defaultESI_SI_EEEEEEEPNSB_IJdlEEESM_lNS1_9__extrema9arg_min_fIdlNSA_4lessIdEEEEEEJSL_SN_lN3cub18CUB_300001_SM_100013GridEvenShareIlEENSV_9GridQueueIyEESS_EEEvDpT0__param_0+8];
	ld.param.u64 	%rd199, [_ZN6thrust24THRUST_300001_SM_1000_NS8cuda_cub4core6detail13_kernel_agentINS1_8__reduce11ReduceAgentINS0_12zip_iteratorIN4cuda3std3__45tupleIJNS0_6detail15normal_iteratorINS0_10device_ptrIdEEEENS0_17counting_iteratorIlNS0_11use_defaultESI_SI_EEEEEEEPNSB_IJdlEEESM_lNS1_9__extrema9arg_min_fIdlNSA_4lessIdEEEEEEJSL_SN_lN3cub18CUB_300001_SM_100013GridEvenShareIlEENSV_9GridQueueIyEESS_EEEvDpT0__param_0];
	ld.param.u64 	%rd200, [_ZN6thrust24THRUST_300001_SM_1000_NS8cuda_cub4core6detail13_kernel_agentINS1_8__reduce11ReduceAgentINS0_12zip_iteratorIN4cuda3std3__45tupleIJNS0_6detail15normal_iteratorINS0_10device_ptrIdEEEENS0_17counting_iteratorIlNS0_11use_defaultESI_SI_EEEEEEEPNSB_IJdlEEESM_lNS1_9__extrema9arg_min_fIdlNSA_4lessIdEEEEEEJSL_SN_lN3cub18CUB_300001_SM_100013GridEvenShareIlEENSV_9GridQueueIyEESS_EEEvDpT0__param_4];
	ld.param.u64 	%rd198, [_ZN6thrust24THRUST_300001_SM_1000_NS8cuda_cub4core6detail13_kernel_agentINS1_8__reduce11ReduceAgentINS0_12zip_iteratorIN4cuda3std3__45tupleIJNS0_6detail15normal_iteratorINS0_10device_ptrIdEEEENS0_17counting_iteratorIlNS0_11use_defaultESI_SI_EEEEEEEPNSB_IJdlEEESM_lNS1_9__extrema9arg_min_fIdlNSA_4lessIdEEEEEEJSL_SN_lN3cub18CUB_300001_SM_100013GridEvenShareIlEENSV_9GridQueueIyEESS_EEEvDpT0__param_2];
	cvta.to.global.u64 	%rd1, %rd200;
	cvta.to.global.u64 	%rd2, %rd199;
	mov.u32 	%r1, %ctaid.x;
	mul.lo.s32 	%r33, %r1, 1280;
	cvt.u64.u32 	%rd4, %r33;
	mov.u32 	%r34, %nctaid.x;
	mul.lo.s32 	%r35, %r34, 1280;
	cvt.u64.u32 	%rd5, %r35;
	add.s64 	%rd201, %rd4, 1280;
	setp.le.s64 	%p1, %rd201, %rd198;
	@%p1 bra 	$L__BB7_111;
	cvt.u32.u64 	%r159, %rd4;
	cvt.u32.u64 	%r2, %rd198;
	sub.s32 	%r3, %r2, %r159;
	mov.u32 	%r4, %tid.x;
	setp.ge.s32 	%p98, %r4, %r3;
	mov.f64 	%fd188, 0d0000000000000000;
	mov.b64 	%rd292, 0;
	mov.u32 	%r393, %r4;
	@%p98 bra 	$L__BB7_3;
	cvt.u64.u32 	%rd240, %r4;
	add.s64 	%rd241, %rd4, %rd240;
	shl.b64 	%rd242, %rd241, 3;
	add.s64 	%rd243, %rd2, %rd242;
	add.s64 	%rd292, %rd3, %rd241;
	ld.global.f64 	%fd188, [%rd243];
	add.s32 	%r393, %r4, 256;
$L__BB7_3:
	setp.ge.s32 	%p99, %r393, %r3;
	@%p99 bra 	$L__BB7_25;
	not.b32 	%r161, %r393;
	add.s32 	%r162, %r161, %r2;
	sub.s32 	%r7, %r162, %r159;
	and.b32  	%r163, %r7, 768;
	setp.eq.s32 	%p100, %r163, 768;
	@%p100 bra 	$L__BB7_10;
	cvt.u64.u32 	%rd245, %r393;
	add.s64 	%rd246, %rd245, %rd4;
	add.s64 	%rd283, %rd246, %rd3;
	shl.b64 	%rd247, %rd246, 3;
	add.s64 	%rd282, %rd2, %rd247;
	shr.u32 	%r164, %r7, 8;
	add.s32 	%r165, %r164, 1;
	and.b32  	%r166, %r165, 3;
	neg.s32 	%r391, %r166;
$L__BB7_6:
	.pragma "nounroll";
	mov.u64 	%rd12, %rd292;
	mov.f64 	%fd3, %fd188;
	ld.global.f64 	%fd4, [%rd282];
	setp.lt.f64 	%p101, %fd3, %fd4;
	@%p101 bra 	$L__BB7_9;
	setp.lt.f64 	%p102, %fd4, %fd3;
	mov.u64 	%rd292, %rd283;
	mov.f64 	%fd188, %fd4;
	@%p102 bra 	$L__BB7_9;
	setp.lt.s64 	%p103, %rd12, %rd283;
	min.s64 	%rd292, %rd12, %rd283;
	selp.f64 	%fd188, %fd3, %fd4, %p103;
$L__BB7_9:
	add.s32 	%r393, %r393, 256;
	add.s64 	%rd283, %rd283, 256;
	add.s64 	%rd282, %rd282, 2048;
	add.s32 	%r391, %r391, 1;
	setp.ne.s32 	%p104, %r391, 0;
	@%p104 bra 	$L__BB7_6;
$L__BB7_10:
	setp.lt.u32 	%p105, %r7, 768;
	@%p105 bra 	$L__BB7_25;
	add.s32 	%r394, %r393, 512;
$L__BB7_12:
	mov.u32 	%r15, %r394;
	add.s32 	%r167, %r15, -512;
	cvt.s64.s32 	%rd248, %r167;
	add.s64 	%rd249, %rd248, %rd4;
	shl.b64 	%rd250, %rd249, 3;
	add.s64 	%rd20, %rd2, %rd250;
	add.s64 	%rd21, %rd249, %rd3;
	ld.global.f64 	%fd10, [%rd20];
	setp.lt.f64 	%p106, %fd188, %fd10;
	mov.u64 	%rd289, %rd292;
	mov.f64 	%fd185, %fd188;
	@%p106 bra 	$L__BB7_15;
	setp.lt.f64 	%p107, %fd10, %fd188;
	mov.u64 	%rd289, %rd21;
	mov.f64 	%fd185, %fd10;
	@%p107 bra 	$L__BB7_15;
	setp.lt.s64 	%p108, %rd292, %rd21;
	min.s64 	%rd289, %rd292, %rd21;
	selp.f64 	%fd185, %fd188, %fd10, %p108;
$L__BB7_15:
	add.s32 	%r168, %r15, -256;
	cvt.s64.s32 	%rd251, %r168;
	add.s64 	%rd252, %rd251, %rd4;
	add.s64 	%rd24, %rd252, %rd3;
	ld.global.f64 	%fd13, [%rd20+2048];
	setp.lt.f64 	%p109, %fd185, %fd13;
	mov.u64 	%rd290, %rd289;
	mov.f64 	%fd186, %fd185;
	@%p109 bra 	$L__BB7_18;
	setp.lt.f64 	%p110, %fd13, %fd185;
	mov.u64 	%rd290, %rd24;
	mov.f64 	%fd186, %fd13;
	@%p110 bra 	$L__BB7_18;
	setp.lt.s64 	%p111, %rd289, %rd24;
	min.s64 	%rd290, %rd289, %rd24;
	selp.f64 	%fd186, %fd185, %fd13, %p111;
$L__BB7_18:
	cvt.s64.s32 	%rd253, %r15;
	add.s64 	%rd254, %rd253, %rd4;
	add.s64 	%rd27, %rd254, %rd3;
	ld.global.f64 	%fd16, [%rd20+4096];
	setp.lt.f64 	%p112, %fd186, %fd16;
	mov.u64 	%rd291, %rd290;
	mov.f64 	%fd187, %fd186;
	@%p112 bra 	$L__BB7_21;
	setp.lt.f64 	%p113, %fd16, %fd186;
	mov.u64 	%rd291, %rd27;
	mov.f64 	%fd187, %fd16;
	@%p113 bra 	$L__BB7_21;
	setp.lt.s64 	%p114, %rd290, %rd27;
	min.s64 	%rd291, %rd290, %rd27;
	selp.f64 	%fd187, %fd186, %fd16, %p114;
$L__BB7_21:
	add.s32 	%r169, %r15, 256;
	cvt.s64.s32 	%rd255, %r169;
	add.s64 	%rd256, %rd255, %rd4;
	add.s64 	%rd30, %rd256, %rd3;
	ld.global.f64 	%fd19, [%rd20+6144];
	setp.lt.f64 	%p115, %fd187, %fd19;
	mov.u64 	%rd292, %rd291;
	mov.f64 	%fd188, %fd187;
	@%p115 bra 	$L__BB7_24;
	setp.lt.f64 	%p116, %fd19, %fd187;
	mov.u64 	%rd292, %rd30;
	mov.f64 	%fd188, %fd19;
	@%p116 bra 	$L__BB7_24;
	setp.lt.s64 	%p117, %rd291, %rd30;
	min.s64 	%rd292, %rd291, %rd30;
	selp.f64 	%fd188, %fd187, %fd19, %p117;
$L__BB7_24:
	add.s32 	%r394, %r15, 1024;
	add.s32 	%r170, %r15, 512;
	setp.lt.s32 	%p118, %r170, %r3;
	@%p118 bra 	$L__BB7_12;
$L__BB7_25:
	setp.lt.s32 	%p119, %r3, 256;
	@%p119 bra 	$L__BB7_65;
	// begin inline asm
	mov.u32 %r284, %laneid;
	// end inline asm
	mov.b64 	%rd267, %fd188;
	mov.b64 	{%r286, %r291}, %rd267;
	mov.b32 	%r302, 1;
	mov.b32 	%r303, 31;
	mov.b32 	%r304, -1;
	// begin inline asm
	shfl.sync.down.b32 %r285, %r286, %r302, %r303, %r304;
	// end inline asm
	// begin inline asm
	shfl.sync.down.b32 %r290, %r291, %r302, %r303, %r304;
	// end inline asm
	mov.b64 	%rd268, {%r285, %r290};
	mov.b64 	%fd23, %rd268;
	mov.b64 	{%r296, %r301}, %rd292;
	// begin inline asm
	shfl.sync.down.b32 %r295, %r296, %r302, %r303, %r304;
	// end inline asm
	// begin inline asm
	shfl.sync.down.b32 %r300, %r301, %r302, %r303, %r304;
	// end inline asm
	mov.b64 	%rd34, {%r295, %r300};
	setp.gt.s32 	%p176, %r284, 30;
	setp.lt.f64 	%p177, %fd188, %fd23;
	or.pred  	%p178, %p176, %p177;
	mov.u64 	%rd294, %rd292;
	mov.f64 	%fd190, %fd188;
	@%p178 bra 	$L__BB7_29;
	setp.gt.f64 	%p179, %fd188, %fd23;
	mov.u64 	%rd294, %rd34;
	mov.f64 	%fd190, %fd23;
	@%p179 bra 	$L__BB7_29;
	setp.lt.s64 	%p180, %rd292, %rd34;
	min.s64 	%rd294, %rd292, %rd34;
	selp.f64 	%fd190, %fd188, %fd23, %p180;
$L__BB7_29:
	mov.b64 	%rd269, %fd190;
	mov.b64 	{%r306, %r311}, %rd269;
	mov.b32 	%r322, 2;
	mov.b32 	%r323, 31;
	mov.b32 	%r324, -1;
	// begin inline asm
	shfl.sync.down.b32 %r305, %r306, %r322, %r323, %r324;
	// end inline asm
	// begin inline asm
	shfl.sync.down.b32 %r310, %r311, %r322, %r323, %r324;
	// end inline asm
	mov.b64 	%rd270, {%r305, %r310};
	mov.b64 	%fd26, %rd270;
	mov.b64 	{%r316, %r321}, %rd294;
	// begin inline asm
	shfl.sync.down.b32 %r315, %r316, %r322, %r323, %r324;
	// end inline asm
	// begin inline asm
	shfl.sync.down.b32 %r320, %r321, %r322, %r323, %r324;
	// end inline asm
	mov.b64 	%rd37, {%r315, %r320};
	setp.gt.s32 	%p181, %r284, 29;
	setp.lt.f64 	%p182, %fd190, %fd26;
	or.pred  	%p183, %p181, %p182;
	mov.u64 	%rd295, %rd294;
	mov.f64 	%fd191, %fd190;
	@%p183 bra 	$L__BB7_32;
	setp.gt.f64 	%p184, %fd190, %fd26;
	mov.u64 	%rd295, %rd37;
	mov.f64 	%fd191, %fd26;
	@%p184 bra 	$L__BB7_32;
	setp.lt.s64 	%p185, %rd294, %rd37;
	min.s64 	%rd295, %rd294, %rd37;
	selp.f64 	%fd191, %fd190, %fd26, %p185;
$L__BB7_32:
	mov.b64 	%rd271, %fd191;
	mov.b64 	{%r326, %r331}, %rd271;
	mov.b32 	%r342, 4;
	mov.b32 	%r343, 31;
	mov.b32 	%r344, -1;
	// begin inline asm
	shfl.sync.down.b32 %r325, %r326, %r342, %r343, %r344;
	// end inline asm
	// begin inline asm
	shfl.sync.down.b32 %r330, %r331, %r342, %r343, %r344;
	// end inline asm
	mov.b64 	%rd272, {%r325, %r330};
	mov.b64 	%fd29, %rd272;
	mov.b64 	{%r336, %r341}, %rd295;
	// begin inline asm
	shfl.sync.down.b32 %r335, %r336, %r342, %r343, %r344;
	// end inline asm
	// begin inline asm
	shfl.sync.down.b32 %r340, %r341, %r342, %r343, %r344;
	// end inline asm
	mov.b64 	%rd40, {%r335, %r340};
	setp.gt.s32 	%p186, %r284, 27;
	setp.lt.f64 	%p187, %fd191, %fd29;
	or.pred  	%p188, %p186, %p187;
	mov.u64 	%rd296, %rd295;
	mov.f64 	%fd192, %fd191;
	@%p188 bra 	$L__BB7_35;
	setp.gt.f64 	%p189, %fd191, %fd29;
	mov.u64 	%rd296, %rd40;
	mov.f64 	%fd192, %fd29;
	@%p189 bra 	$L__BB7_35;
	setp.lt.s64 	%p190, %rd295, %rd40;
	min.s64 	%rd296, %rd295, %rd40;
	selp.f64 	%fd192, %fd191, %fd29, %p190;
$L__BB7_35:
	mov.b64 	%rd273, %fd192;
	mov.b64 	{%r346, %r351}, %rd273;
	mov.b32 	%r362, 8;
	mov.b32 	%r363, 31;
	mov.b32 	%r364, -1;
	// begin inline asm
	shfl.sync.down.b32 %r345, %r346, %r362, %r363, %r364;
	// end inline asm
	// begin inline asm
	shfl.sync.down.b32 %r350, %r351, %r362, %r363, %r364;
	// end inline asm
	mov.b64 	%rd274, {%r345, %r350};
	mov.b64 	%fd32, %rd274;
	mov.b64 	{%r356, %r361}, %rd296;
	// begin inline asm
	shfl.sync.down.b32 %r355, %r356, %r362, %r363, %r364;
	// end inline asm
	// begin inline asm
	shfl.sync.down.b32 %r360, %r361, %r362, %r363, %r364;
	// end inline asm
	mov.b64 	%rd43, {%r355, %r360};
	setp.gt.s32 	%p191, %r284, 23;
	setp.lt.f64 	%p192, %fd192, %fd32;
	or.pred  	%p193, %p191, %p192;
	mov.u64 	%rd297, %rd296;
	mov.f64 	%fd193, %fd192;
	@%p193 bra 	$L__BB7_38;
	setp.gt.f64 	%p194, %fd192, %fd32;
	mov.u64 	%rd297, %rd43;
	mov.f64 	%fd193, %fd32;
	@%p194 bra 	$L__BB7_38;
	setp.lt.s64 	%p195, %rd296, %rd43;
	min.s64 	%rd297, %rd296, %rd43;
	selp.f64 	%fd193, %fd192, %fd32, %p195;
$L__BB7_38:
	mov.b64 	%rd275, %fd193;
	mov.b64 	{%r366, %r371}, %rd275;
	mov.b32 	%r382, 16;
	mov.b32 	%r383, 31;
	mov.b32 	%r384, -1;
	// begin inline asm
	shfl.sync.down.b32 %r365, %r366, %r382, %r383, %r384;
	// end inline asm
	// begin inline asm
	shfl.sync.down.b32 %r370, %r371, %r382, %r383, %r384;
	// end inline asm
	mov.b64 	%rd276, {%r365, %r370};
	mov.b64 	%fd35, %rd276;
	mov.b64 	{%r376, %r381}, %rd297;
	// begin inline asm
	shfl.sync.down.b32 %r375, %r376, %r382, %r383, %r384;
	// end inline asm
	// begin inline asm
	shfl.sync.down.b32 %r380, %r381, %r382, %r383, %r384;
	// end inline asm
	mov.b64 	%rd46, {%r375, %r380};
	setp.gt.s32 	%p196, %r284, 15;
	setp.lt.f64 	%p197, %fd193, %fd35;
	or.pred  	%p198, %p196, %p197;
	mov.u64 	%rd350, %rd297;
	mov.f64 	%fd242, %fd193;
	@%p198 bra 	$L__BB7_41;
	setp.gt.f64 	%p199, %fd193, %fd35;
	mov.u64 	%rd350, %rd46;
	mov.f64 	%fd242, %fd35;
	@%p199 bra 	$L__BB7_41;
	setp.lt.s64 	%p200, %rd297, %rd46;
	min.s64 	%rd350, %rd297, %rd46;
	selp.f64 	%fd242, %fd193, %fd35, %p200;
$L__BB7_41:
	setp.ne.s32 	%p201, %r284, 0;
	@%p201 bra 	$L__BB7_43;
	shr.u32 	%r385, %r4, 1;
	and.b32  	%r386, %r385, 496;
	mov.u32 	%r387, _ZN6thrust24THRUST_300001_SM_1000_NS8cuda_cub4core6detail5shmemE;
	add.s32 	%r388, %r387, %r386;
	st.shared.f64 	[%r388+8], %fd242;
	st.shared.u64 	[%r388+16], %rd350;
$L__BB7_43:
	bar.sync 	0;
	setp.ne.s32 	%p202, %r4, 0;
	@%p202 bra 	$L__BB7_201;
	ld.shared.f64 	%fd38, [_ZN6thrust24THRUST_300001_SM_1000_NS8cuda_cub4core6detail5shmemE+24];
	ld.shared.u64 	%rd49, [_ZN6thrust24THRUST_300001_SM_1000_NS8cuda_cub4core6detail5shmemE+32];
	setp.lt.f64 	%p203, %fd242, %fd38;
	mov.u64 	%rd299, %rd350;
	mov.f64 	%fd195, %fd242;
	@%p203 bra 	$L__BB7_47;
	setp.lt.f64 	%p204, %fd38, %fd242;
	mov.u64 	%rd299, %rd49;
	mov.f64 	%fd195, %fd38;
	@%p204 bra 	$L__BB7_47;
	setp.lt.s64 	%p205, %rd350, %rd49;
	min.s64 	%rd299, %rd350, %rd49;
	selp.f64 	%fd195, %fd242, %fd38, %p205;
$L__BB7_47:
	ld.shared.f64 	%fd41, [_ZN6thrust24THRUST_300001_SM_1000_NS8cuda_cub4core6detail5shmemE+40];
	ld.shared.u64 	%rd52, [_ZN6thrust24THRUST_300001_SM_1000_NS8cuda_cub4core6detail5shmemE+48];
	setp.lt.f64 	%p206, %fd195, %fd41;
	mov.u64 	%rd300, %rd299;
	mov.f64 	%fd196, %fd195;
	@%p206 bra 	$L__BB7_50;
	setp.lt.f64 	%p207, %fd41, %fd195;
	mov.u64 	%rd300, %rd52;
	mov.f64 	%fd196, %fd41;
	@%p207 bra 	$L__BB7_50;
	setp.lt.s64 	%p208, %rd299, %rd52;
	min.s64 	%rd300, %rd299, %rd52;
	selp.f64 	%fd196, %fd195, %fd41, %p208;
$L__BB7_50:
	ld.shared.f64 	%fd44, [_ZN6thrust24THRUST_300001_SM_1000_NS8cuda_cub4core6detail5shmemE+56];
	ld.shared.u64 	%rd55, [_ZN6thrust24THRUST_300001_SM_1000_NS8cuda_cub4core6detail5shmemE+64];
	setp.lt.f64 	%p209, %fd196, %fd44;
	mov.u64 	%rd301, %rd300;
	mov.f64 	%fd197, %fd196;
	@%p209 bra 	$L__BB7_53;
	setp.lt.f64 	%p210, %fd44, %fd196;
	mov.u64 	%rd301, %rd55;
	mov.f64 	%fd197, %fd44;
	@%p210 bra 	$L__BB7_53;
	setp.lt.s64 	%p211, %rd300, %rd55;
	min.s64 	%rd301, %rd300, %rd55;
	selp.f64 	%fd197, %fd196, %fd44, %p211;
$L__BB7_53:
	ld.shared.f64 	%fd47, [_ZN6thrust24THRUST_300001_SM_1000_NS8cuda_cub4core6detail5shmemE+72];
	ld.shared.u64 	%rd58, [_ZN6thrust24THRUST_300001_SM_1000_NS8cuda_cub4core6detail5shmemE+80];
	setp.lt.f64 	%p212, %fd197, %fd47;
	mov.u64 	%rd302, %rd301;
	mov.f64 	%fd198, %fd197;
	@%p212 bra 	$L__BB7_56;
	setp.lt.f64 	%p213, %fd47, %fd197;
	mov.u64 	%rd302, %rd58;
	mov.f64 	%fd198, %fd47;
	@%p213 bra 	$L__BB7_56;
	setp.lt.s64 	%p214, %rd301, %rd58;
	min.s64 	%rd302, %rd301, %rd58;
	selp.f64 	%fd198, %fd197, %fd47, %p214;
$L__BB7_56:
	ld.shared.f64 	%fd50, [_ZN6thrust24THRUST_300001_SM_1000_NS8cuda_cub4core6detail5shmemE+88];
	ld.shared.u64 	%rd61, [_ZN6thrust24THRUST_300001_SM_1000_NS8cuda_cub4core6detail5shmemE+96];
	setp.lt.f64 	%p215, %fd198, %fd50;
	mov.u64 	%rd303, %rd302;
	mov.f64 	%fd199, %fd198;
	@%p215 bra 	$L__BB7_59;
	setp.lt.f64 	%p216, %fd50, %fd198;
	mov.u64 	%rd303, %rd61;
	mov.f64 	%fd199, %fd50;
	@%p216 bra 	$L__BB7_59;
	setp.lt.s64 	%p217, %rd302, %rd61;
	min.s64 	%rd303, %rd302, %rd61;
	selp.f64 	%fd199, %fd198, %fd50, %p217;
$L__BB7_59:
	ld.shared.f64 	%fd53, [_ZN6thrust24THRUST_300001_SM_1000_NS8cuda_cub4core6detail5shmemE+104];
	ld.shared.u64 	%rd64, [_ZN6thrust24THRUST_300001_SM_1000_NS8cuda_cub4core6detail5shmemE+112];
	setp.lt.f64 	%p218, %fd199, %fd53;
	mov.u64 	%rd304, %rd303;
	mov.f64 	%fd200, %fd199;
	@%p218 bra 	$L__BB7_62;
	setp.lt.f64 	%p219, %fd53, %fd199;
	mov.u64 	%rd304, %rd64;
	mov.f64 	%fd200, %fd53;
	@%p219 bra 	$L__BB7_62;
	setp.lt.s64 	%p220, %rd303, %rd64;
	min.s64 	%rd304, %rd303, %rd64;
	selp.f64 	%fd200, %fd199, %fd53, %p220;
$L__BB7_62:
	ld.shared.f64 	%fd56, [_ZN6thrust24THRUST_300001_SM_1000_NS8cuda_cub4core6detail5shmemE+120];
	ld.shared.u64 	%rd67, [_ZN6thrust24THRUST_300001_SM_1000_NS8cuda_cub4core6detail5shmemE+128];
	setp.lt.f64 	%p221, %fd200, %fd56;
	mov.u64 	%rd350, %rd304;
	mov.f64 	%fd242, %fd200;
	@%p221 bra 	$L__BB7_201;
	setp.lt.f64 	%p222, %fd56, %fd200;
	mov.u64 	%rd350, %rd67;
	mov.f64 	%fd242, %fd56;
	@%p222 bra 	$L__BB7_201;
	setp.lt.s64 	%p223, %rd304, %rd67;
	min.s64 	%rd350, %rd304, %rd67;
	selp.f64 	%fd242, %fd200, %fd56, %p223;
	bra.uni 	$L__BB7_201;
$L__BB7_65:
	// begin inline asm
	mov.u32 %r171, %laneid;
	// end inline asm
	and.b32  	%r192, %r4, 992;
	add.s32 	%r193, %r192, 32;
	setp.gt.s32 	%p120, %r193, %r3;
	not.b32 	%r194, %r192;
	add.s32 	%r195, %r3, %r194;
	selp.b32 	%r190, %r195, 31, %p120;
	mov.b64 	%rd257, %fd188;
	mov.b64 	{%r173, %r178}, %rd257;
	mov.b32 	%r189, 1;
	mov.b32 	%r191, -1;
	// begin inline asm
	shfl.sync.down.b32 %r172, %r173, %r189, %r190, %r191;
	// end inline asm
	// begin inline asm
	shfl.sync.down.b32 %r177, %r178, %r189, %r190, %r191;
	// end inline asm
	mov.b64 	%rd258, {%r172, %r177};
	mov.b64 	%fd58, %rd258;
	mov.b64 	{%r183, %r188}, %rd292;
	// begin inline asm
	shfl.sync.down.b32 %r182, %r183, %r189, %r190, %r191;
	// end inline asm
	// begin inline asm
	shfl.sync.down.b32 %r187, %r188, %r189, %r190, %r191;
	// end inline asm
	mov.b64 	%rd69, {%r182, %r187};
	setp.ge.s32 	%p121, %r171, %r190;
	setp.lt.f64 	%p122, %fd188, %fd58;
	or.pred  	%p123, %p121, %p122;
	mov.f64 	%fd201, %fd188;
	mov.u64 	%rd305, %rd292;
	@%p123 bra 	$L__BB7_68;
	setp.gt.f64 	%p124, %fd188, %fd58;
	mov.f64 	%fd201, %fd58;
	mov.u64 	%rd305, %rd69;
	@%p124 bra 	$L__BB7_68;
	setp.lt.s64 	%p125, %rd292, %rd69;
	selp.f64 	%fd201, %fd188, %fd58, %p125;
	min.s64 	%rd305, %rd292, %rd69;
$L__BB7_68:
	mov.b64 	%rd259, %fd201;
	mov.b64 	{%r197, %r202}, %rd259;
	mov.b32 	%r213, 2;
	mov.b32 	%r215, -1;
	// begin inline asm
	shfl.sync.down.b32 %r196, %r197, %r213, %r190, %r215;
	// end inline asm
	// begin inline asm
	shfl.sync.down.b32 %r201, %r202, %r213, %r190, %r215;
	// end inline asm
	mov.b64 	%rd260, {%r196, %r201};
	mov.b64 	%fd61, %rd260;
	mov.b64 	{%r207, %r212}, %rd305;
	// begin inline asm
	shfl.sync.down.b32 %r206, %r207, %r213, %r190, %r215;
	// end inline asm
	// begin inline asm
	shfl.sync.down.b32 %r211, %r212, %r213, %r190, %r215;
	// end inline asm
	mov.b64 	%rd72, {%r206, %r211};
	add.s32 	%r216, %r171, 2;
	setp.gt.s32 	%p126, %r216, %r190;
	setp.lt.f64 	%p127, %fd201, %fd61;
	or.pred  	%p128, %p126, %p127;
	mov.f64 	%fd202, %fd201;
	mov.u64 	%rd306, %rd305;
	@%p128 bra 	$L__BB7_71;
	setp.gt.f64 	%p129, %fd201, %fd61;
	mov.f64 	%fd202, %fd61;
	mov.u64 	%rd306, %rd72;
	@%p129 bra 	$L__BB7_71;
	setp.lt.s64 	%p130, %rd305, %rd72;
	selp.f64 	%fd202, %fd201, %fd61, %p130;
	min.s64 	%rd306, %rd305, %rd72;
$L__BB7_71:
	mov.b64 	%rd261, %fd202;
	mov.b64 	{%r218, %r223}, %rd261;
	mov.b32 	%r234, 4;
	mov.b32 	%r236, -1;
	// begin inline asm
	shfl.sync.down.b32 %r217, %r218, %r234, %r190, %r236;
	// end inline asm
	// begin inline asm
	shfl.sync.down.b32 %r222, %r223, %r234, %r190, %r236;
	// end inline asm
	mov.b64 	%rd262, {%r217, %r222};
	mov.b64 	%fd64, %rd262;
	mov.b64 	{%r228, %r233}, %rd306;
	// begin inline asm
	shfl.sync.down.b32 %r227, %r228, %r234, %r190, %r236;
	// end inline asm
	// begin inline asm
	shfl.sync.down.b32 %r232, %r233, %r234, %r190, %r236;
	// end inline asm
	mov.b64 	%rd75, {%r227, %r232};
	add.s32 	%r237, %r171, 4;
	setp.gt.s32 	%p131, %r237, %r190;
	setp.lt.f64 	%p132, %fd202, %fd64;
	or.pred  	%p133, %p131, %p132;
	mov.f64 	%fd203, %fd202;
	mov.u64 	%rd307, %rd306;
	@%p133 bra 	$L__BB7_74;
	setp.gt.f64 	%p134, %fd202, %fd64;
	mov.f64 	%fd203, %fd64;
	mov.u64 	%rd307, %rd75;
	@%p134 bra 	$L__BB7_74;
	setp.lt.s64 	%p135, %rd306, %rd75;
	selp.f64 	%fd203, %fd202, %fd64, %p135;
	min.s64 	%rd307, %rd306, %rd75;
$L__BB7_74:
	mov.b64 	%rd263, %fd203;
	mov.b64 	{%r239, %r244}, %rd263;
	mov.b32 	%r255, 8;
	mov.b32 	%r257, -1;
	// begin inline asm
	shfl.sync.down.b32 %r238, %r239, %r255, %r190, %r257;
	// end inline asm
	// begin inline asm
	shfl.sync.down.b32 %r243, %r244, %r255, %r190, %r257;
	// end inline asm
	mov.b64 	%rd264, {%r238, %r243};
	mov.b64 	%fd67, %rd264;
	mov.b64 	{%r249, %r254}, %rd307;
	// begin inline asm
	shfl.sync.down.b32 %r248, %r249, %r255, %r190, %r257;
	// end inline asm
	// begin inline asm
	shfl.sync.down.b32 %r253, %r254, %r255, %r190, %r257;
	// end inline asm
	mov.b64 	%rd78, {%r248, %r253};
	add.s32 	%r258, %r171, 8;
	setp.gt.s32 	%p136, %r258, %r190;
	setp.lt.f64 	%p137, %fd203, %fd67;
	or.pred  	%p138, %p136, %p137;
	mov.f64 	%fd204, %fd203;
	mov.u64 	%rd308, %rd307;
	@%p138 bra 	$L__BB7_77;
	setp.gt.f64 	%p139, %fd203, %fd67;
	mov.f64 	%fd204, %fd67;
	mov.u64 	%rd308, %rd78;
	@%p139 bra 	$L__BB7_77;
	setp.lt.s64 	%p140, %rd307, %rd78;
	selp.f64 	%fd204, %fd203, %fd67, %p140;
	min.s64 	%rd308, %rd307, %rd78;
$L__BB7_77:
	mov.b64 	%rd265, %fd204;
	mov.b64 	{%r260, %r265}, %rd265;
	mov.b32 	%r276, 16;
	mov.b32 	%r278, -1;
	// begin inline asm
	shfl.sync.down.b32 %r259, %r260, %r276, %r190, %r278;
	// end inline asm
	// begin inline asm
	shfl.sync.down.b32 %r264, %r265, %r276, %r190, %r278;
	// end inline asm
	mov.b64 	%rd266, {%r259, %r264};
	mov.b64 	%fd70, %rd266;
	mov.b64 	{%r270, %r275}, %rd308;
	// begin inline asm
	shfl.sync.down.b32 %r269, %r270, %r276, %r190, %r278;
	// end inline asm
	// begin inline asm
	shfl.sync.down.b32 %r274, %r275, %r276, %r190, %r278;
	// end inline asm
	mov.b64 	%rd81, {%r269, %r274};
	add.s32 	%r279, %r171, 16;
	setp.gt.s32 	%p141, %r279, %r190;
	setp.lt.f64 	%p142, %fd204, %fd70;
	or.pred  	%p143, %p141, %p142;
	mov.f64 	%fd242, %fd204;
	mov.u64 	%rd350, %rd308;
	@%p143 bra 	$L__BB7_80;
	setp.gt.f64 	%p144, %fd204, %fd70;
	mov.f64 	%fd242, %fd70;
	mov.u64 	%rd350, %rd81;
	@%p144 bra 	$L__BB7_80;
	setp.lt.s64 	%p145, %rd308, %rd81;
	selp.f64 	%fd242, %fd204, %fd70, %p145;
	min.s64 	%rd350, %rd308, %rd81;
$L__BB7_80:
	setp.ne.s32 	%p146, %r171, 0;
	@%p146 bra 	$L__BB7_82;
	shr.u32 	%r280, %r4, 1;
	and.b32  	%r281, %r280, 496;
	mov.u32 	%r282, _ZN6thrust24THRUST_300001_SM_1000_NS8cuda_cub4core6detail5shmemE;
	add.s32 	%r283, %r282, %r281;
	st.shared.f64 	[%r283+8], %fd242;
	st.shared.u64 	[%r283+16], %rd350;
$L__BB7_82:
	bar.sync 	0;
	setp.ne.s32 	%p147, %r4, 0;
	@%p147 bra 	$L__BB7_201;
	setp.lt.s32 	%p148, %r3, 33;
	mov.f64 	%fd206, %fd242;
	mov.u64 	%rd310, %rd350;
	@%p148 bra 	$L__BB7_87;
	ld.shared.f64 	%fd73, [_ZN6thrust24THRUST_300001_SM_1000_NS8cuda_cub4core6detail5shmemE+24];
	ld.shared.u64 	%rd84, [_ZN6thrust24THRUST_300001_SM_1000_NS8cuda_cub4core6detail5shmemE+32];
	setp.lt.f64 	%p149, %fd242, %fd73;
	mov.f64 	%fd206, %fd242;
	mov.u64 	%rd310, %rd350;
	@%p149 bra 	$L__BB7_87;
	setp.lt.f64 	%p150, %fd73, %fd242;
	mov.f64 	%fd206, %fd73;
	mov.u64 	%rd310, %rd84;
	@%p150 bra 	$L__BB7_87;
	setp.lt.s64 	%p151, %rd350, %rd84;
	selp.f64 	%fd206, %fd242, %fd73, %p151;
	min.s64 	%rd310, %rd350, %rd84;
$L__BB7_87:
	setp.lt.s32 	%p152, %r3, 65;
	mov.f64 	%fd207, %fd206;
	mov.u64 	%rd311, %rd310;
	@%p152 bra 	$L__BB7_91;
	ld.shared.f64 	%fd76, [_ZN6thrust24THRUST_300001_SM_1000_NS8cuda_cub4core6detail5shmemE+40];
	ld.shared.u64 	%rd87, [_ZN6thrust24THRUST_300001_SM_1000_NS8cuda_cub4core6detail5shmemE+48];
	setp.lt.f64 	%p153, %fd206, %fd76;
	mov.f64 	%fd207, %fd206;
	mov.u64 	%rd311, %rd310;
	@%p153 bra 	$L__BB7_91;
	setp.lt.f64 	%p154, %fd76, %fd206;
	mov.f64 	%fd207, %fd76;
	mov.u64 	%rd311, %rd87;
	@%p154 bra 	$L__BB7_91;
	setp.lt.s64 	%p155, %rd310, %rd87;
	selp.f64 	%fd207, %fd206, %fd76, %p155;
	min.s64 	%rd311, %rd310, %rd87;
$L__BB7_91:
	setp.lt.s32 	%p156, %r3, 97;
	mov.f64 	%fd208, %fd207;
	mov.u64 	%rd312, %rd311;
	@%p156 bra 	$L__BB7_95;
	ld.shared.f64 	%fd79, [_ZN6thrust24THRUST_300001_SM_1000_NS8cuda_cub4core6detail5shmemE+56];
	ld.shared.u64 	%rd90, [_ZN6thrust24THRUST_300001_SM_1000_NS8cuda_cub4core6detail5shmemE+64];
	setp.lt.f64 	%p157, %fd207, %fd79;
	mov.f64 	%fd208, %fd207;
	mov.u64 	%rd312, %rd311;
	@%p157 bra 	$L__BB7_95;
	setp.lt.f64 	%p158, %fd79, %fd207;
	mov.f64 	%fd208, %fd79;
	mov.u64 	%rd312, %rd90;
	@%p158 bra 	$L__BB7_95;
	setp.lt.s64 	%p159, %rd311, %rd90;
	selp.f64 	%fd208, %fd207, %fd79, %p159;
	min.s64 	%rd312, %rd311, %rd90;
$L__BB7_95:
	setp.lt.s32 	%p160, %r3, 129;
	mov.f64 	%fd209, %fd208;
	mov.u64 	%rd313, %rd312;
	@%p160 bra 	$L__BB7_99;
	ld.shared.f64 	%fd82, [_ZN6thrust24THRUST_300001_SM_1000_NS8cuda_cub4core6detail5shmemE+72];
	ld.shared.u64 	%rd93, [_ZN6thrust24THRUST_300001_SM_1000_NS8cuda_cub4core6detail5shmemE+80];
	setp.lt.f64 	%p161, %fd208, %fd82;
	mov.f64 	%fd209, %fd208;
	mov.u64 	%rd313, %rd312;
	@%p161 bra 	$L__BB7_99;
	setp.lt.f64 	%p162, %fd82, %fd208;
	mov.f64 	%fd209, %fd82;
	mov.u64 	%rd313, %rd93;
	@%p162 bra 	$L__BB7_99;
	setp.lt.s64 	%p163, %rd312, %rd93;
	selp.f64 	%fd209, %fd208, %fd82, %p163;
	min.s64 	%rd313, %rd312, %rd93;
$L__BB7_99:
	setp.lt.s32 	%p164, %r3, 161;
	mov.f64 	%fd210, %fd209;
	mov.u64 	%rd314, %rd313;
	@%p164 bra 	$L__BB7_103;
	ld.shared.f64 	%fd85, [_ZN6thrust24THRUST_300001_SM_1000_NS8cuda_cub4core6detail5shmemE+88];
	ld.shared.u64 	%rd96, [_ZN6thrust24THRUST_300001_SM_1000_NS8cuda_cub4core6detail5shmemE+96];
	setp.lt.f64 	%p165, %fd209, %fd85;
	mov.f64 	%fd210, %fd209;
	mov.u64 	%rd314, %rd313;
	@%p165 bra 	$L__BB7_103;
	setp.lt.f64 	%p166, %fd85, %fd209;
	mov.f64 	%fd210, %fd85;
	mov.u64 	%rd314, %rd96;
	@%p166 bra 	$L__BB7_103;
	setp.lt.s64 	%p167, %rd313, %rd96;
	selp.f64 	%fd210, %fd209, %fd85, %p167;
	min.s64 	%rd314, %rd313, %rd96;
$L__BB7_103:
	setp.lt.s32 	%p168, %r3, 193;
	mov.f64 	%fd211, %fd210;
	mov.u64 	%rd315, %rd314;
	@%p168 bra 	$L__BB7_107;
	ld.shared.f64 	%fd88, [_ZN6thrust24THRUST_300001_SM_1000_NS8cuda_cub4core6detail5shmemE+104];
	ld.shared.u64 	%rd99, [_ZN6thrust24THRUST_300001_SM_1000_NS8cuda_cub4core6detail5shmemE+112];
	setp.lt.f64 	%p169, %fd210, %fd88;
	mov.f64 	%fd211, %fd210;
	mov.u64 	%rd315, %rd314;
	@%p169 bra 	$L__BB7_107;
	setp.lt.f64 	%p170, %fd88, %fd210;
	mov.f64 	%fd211, %fd88;
	mov.u64 	%rd315, %rd99;
	@%p170 bra 	$L__BB7_107;
	setp.lt.s64 	%p171, %rd314, %rd99;
	selp.f64 	%fd211, %fd210, %fd88, %p171;
	min.s64 	%rd315, %rd314, %rd99;
$L__BB7_107:
	setp.lt.s32 	%p172, %r3, 225;
	mov.u64 	%rd350, %rd315;
	mov.f64 	%fd242, %fd211;
	@%p172 bra 	$L__BB7_201;
	ld.shared.f64 	%fd91, [_ZN6thrust24THRUST_300001_SM_1000_NS8cuda_cub4core6detail5shmemE+120];
	ld.shared.u64 	%rd102, [_ZN6thrust24THRUST_300001_SM_1000_NS8cuda_cub4core6detail5shmemE+128];
	setp.lt.f64 	%p173, %fd211, %fd91;
	mov.u64 	%rd350, %rd315;
	mov.f64 	%fd242, %fd211;
	@%p173 bra 	$L__BB7_201;
	setp.lt.f64 	%p174, %fd91, %fd211;
	mov.u64 	%rd350, %rd102;
	mov.f64 	%fd242, %fd91;
	@%p174 bra 	$L__BB7_201;
	setp.lt.s64 	%p175, %rd315, %rd102;
	selp.f64 	%fd242, %fd211, %fd91, %p175;
	min.s64 	%rd350, %rd315, %rd102;
	bra.uni 	$L__BB7_201;
$L__BB7_111:
	mov.u32 	%r20, %tid.x;
	add.s64 	%rd104, %rd3, %rd4;
	cvt.u64.u32 	%rd105, %r20;
	add.s64 	%rd202, %rd105, %rd4;
	shl.b64 	%rd203, %rd202, 3;
	add.s64 	%rd204, %rd2, %rd203;
	ld.global.f64 	%fd172, [%rd204];
	add.s32 	%r36, %r20, 256;
	cvt.u64.u32 	%rd205, %r36;
	ld.global.f64 	%fd173, [%rd204+2048];
	add.s32 	%r37, %r20, 512;
	cvt.u64.u32 	%rd206, %r37;
	ld.global.f64 	%fd174, [%rd204+4096];
	ld.global.f64 	%fd93, [%rd204+6144];
	or.b32  	%r38, %r20, 1024;
	cvt.u64.u32 	%rd106, %r38;
	add.s64 	%rd107, %rd104, %rd106;
	ld.global.f64 	%fd94, [%rd204+8192];
	setp.lt.f64 	%p2, %fd173, %fd172;
	selp.f64 	%fd175, %fd173, %fd172, %p2;
	selp.b64 	%rd207, %rd205, %rd105, %p2;
	setp.lt.f64 	%p3, %fd174, %fd175;
	selp.f64 	%fd95, %fd174, %fd175, %p3;
	selp.b64 	%rd108, %rd206, %rd207, %p3;
	setp.lt.f64 	%p4, %fd95, %fd93;
	mov.f64 	%fd212, %fd95;
	mov.u64 	%rd316, %rd108;
	@%p4 bra 	$L__BB7_114;
	add.s32 	%r39, %r20, 768;
	cvt.u64.u32 	%rd316, %r39;
	setp.lt.f64 	%p5, %fd93, %fd95;
	mov.f64 	%fd212, %fd93;
	@%p5 bra 	$L__BB7_114;
	mov.f64 	%fd212, %fd95;
	mov.u64 	%rd316, %rd108;
$L__BB7_114:
	add.s64 	%rd111, %rd104, %rd316;
	setp.lt.f64 	%p6, %fd212, %fd94;
	mov.f64 	%fd230, %fd212;
	mov.u64 	%rd338, %rd111;
	@%p6 bra 	$L__BB7_117;
	setp.lt.f64 	%p7, %fd94, %fd212;
	mov.f64 	%fd230, %fd94;
	mov.u64 	%rd338, %rd107;
	@%p7 bra 	$L__BB7_117;
	setp.lt.s64 	%p8, %rd316, %rd106;
	selp.f64 	%fd230, %fd212, %fd94, %p8;
	selp.b64 	%rd338, %rd111, %rd107, %p8;
$L__BB7_117:
	setp.le.u64 	%p9, %rd198, %rd5;
	@%p9 bra 	$L__BB7_162;
	setp.ne.s32 	%p10, %r20, 0;
	@%p10 bra 	$L__BB7_120;
	atom.global.add.u64 	%rd208, [%rd1+8], 1280;
	add.s64 	%rd209, %rd208, %rd5;
	st.shared.u64 	[_ZN6thrust24THRUST_300001_SM_1000_NS8cuda_cub4core6detail5shmemE+152], %rd209;
$L__BB7_120:
	bar.sync 	0;
	ld.shared.u64 	%rd326, [_ZN6thrust24THRUST_300001_SM_1000_NS8cuda_cub4core6detail5shmemE+152];
	add.s64 	%rd210, %rd326, 1280;
	setp.gt.s64 	%p11, %rd210, %rd198;
	@%p11 bra 	$L__BB7_139;
$L__BB7_121:
	add.s64 	%rd211, %rd326, %rd105;
	shl.b64 	%rd212, %rd211, 3;
	add.s64 	%rd213, %rd2, %rd212;
	add.s64 	%rd117, %rd211, %rd3;
	ld.global.f64 	%fd100, [%rd213];
	add.s64 	%rd118, %rd117, 256;
	ld.global.f64 	%fd101, [%rd213+2048];
	add.s64 	%rd119, %rd117, 512;
	ld.global.f64 	%fd102, [%rd213+4096];
	add.s64 	%rd120, %rd117, 768;
	ld.global.f64 	%fd103, [%rd213+6144];
	add.s64 	%rd121, %rd117, 1024;
	ld.global.f64 	%fd104, [%rd213+8192];
	setp.lt.f64 	%p12, %fd230, %fd100;
	mov.f64 	%fd215, %fd230;
	mov.u64 	%rd320, %rd338;
	@%p12 bra 	$L__BB7_124;
	setp.lt.f64 	%p13, %fd100, %fd230;
	mov.f64 	%fd215, %fd100;
	mov.u64 	%rd320, %rd117;
	@%p13 bra 	$L__BB7_124;
	setp.lt.s64 	%p14, %rd338, %rd117;
	selp.f64 	%fd215, %fd230, %fd100, %p14;
	min.s64 	%rd320, %rd338, %rd117;
$L__BB7_124:
	setp.lt.f64 	%p15, %fd215, %fd101;
	mov.f64 	%fd216, %fd215;
	mov.u64 	%rd321, %rd320;
	@%p15 bra 	$L__BB7_127;
	setp.lt.f64 	%p16, %fd101, %fd215;
	mov.f64 	%fd216, %fd101;
	mov.u64 	%rd321, %rd118;
	@%p16 bra 	$L__BB7_127;
	setp.lt.s64 	%p17, %rd320, %rd118;
	selp.f64 	%fd216, %fd215, %fd101, %p17;
	min.s64 	%rd321, %rd320, %rd118;
$L__BB7_127:
	setp.lt.f64 	%p18, %fd216, %fd102;
	mov.f64 	%fd217, %fd216;
	mov.u64 	%rd322, %rd321;
	@%p18 bra 	$L__BB7_130;
	setp.lt.f64 	%p19, %fd102, %fd216;
	mov.f64 	%fd217, %fd102;
	mov.u64 	%rd322, %rd119;
	@%p19 bra 	$L__BB7_130;
	setp.lt.s64 	%p20, %rd321, %rd119;
	selp.f64 	%fd217, %fd216, %fd102, %p20;
	min.s64 	%rd322, %rd321, %rd119;
$L__BB7_130:
	setp.lt.f64 	%p21, %fd217, %fd103;
	mov.f64 	%fd218, %fd217;
	mov.u64 	%rd323, %rd322;
	@%p21 bra 	$L__BB7_133;
	setp.lt.f64 	%p22, %fd103, %fd217;
	mov.f64 	%fd218, %fd103;
	mov.u64 	%rd323, %rd120;
	@%p22 bra 	$L__BB7_133;
	setp.lt.s64 	%p23, %rd322, %rd120;
	selp.f64 	%fd218, %fd217, %fd103, %p23;
	min.s64 	%rd323, %rd322, %rd120;
$L__BB7_133:
	setp.lt.f64 	%p24, %fd218, %fd104;
	mov.f64 	%fd230, %fd218;
	mov.u64 	%rd338, %rd323;
	@%p24 bra 	$L__BB7_136;
	setp.lt.f64 	%p25, %fd104, %fd218;
	mov.f64 	%fd230, %fd104;
	mov.u64 	%rd338, %rd121;
	@%p25 bra 	$L__BB7_136;
	setp.lt.s64 	%p26, %rd323, %rd121;
	selp.f64 	%fd230, %fd218, %fd104, %p26;
	min.s64 	%rd338, %rd323, %rd121;
$L__BB7_136:
	setp.ne.s32 	%p27, %r20, 0;
	bar.sync 	0;
	@%p27 bra 	$L__BB7_138;
	atom.global.add.u64 	%rd214, [%rd1+8], 1280;
	add.s64 	%rd215, %rd214, %rd5;
	st.shared.u64 	[_ZN6thrust24THRUST_300001_SM_1000_NS8cuda_cub4core6detail5shmemE+152], %rd215;
$L__BB7_138:
	bar.sync 	0;
	ld.shared.u64 	%rd326, [_ZN6thrust24THRUST_300001_SM_1000_NS8cuda_cub4core6detail5shmemE+152];
	add.s64 	%rd216, %rd326, 1280;
	setp.le.s64 	%p28, %rd216, %rd198;
	@%p28 bra 	$L__BB7_121;
$L__BB7_139:
	setp.le.s64 	%p29, %rd198, %rd326;
	@%p29 bra 	$L__BB7_162;
	cvt.u32.u64 	%r40, %rd326;
	cvt.u32.u64 	%r41, %rd198;
	sub.s32 	%r21, %r41, %r40;
	setp.ge.s32 	%p30, %r20, %r21;
	@%p30 bra 	$L__BB7_162;
	not.b32 	%r43, %r20;
	add.s32 	%r44, %r43, %r41;
	sub.s32 	%r22, %r44, %r40;
	and.b32  	%r46, %r22, 768;
	setp.eq.s32 	%p31, %r46, 768;
	mov.u32 	%r397, %r20;
	@%p31 bra 	$L__BB7_147;
	add.s64 	%rd218, %rd326, %rd105;
	add.s64 	%rd328, %rd218, %rd3;
	shl.b64 	%rd219, %rd218, 3;
	add.s64 	%rd327, %rd2, %rd219;
	shr.u32 	%r47, %r22, 8;
	add.s32 	%r48, %r47, 1;
	and.b32  	%r49, %r48, 3;
	neg.s32 	%r395, %r49;
	mov.u32 	%r397, %r20;
$L__BB7_143:
	.pragma "nounroll";
	mov.u64 	%rd139, %rd338;
	mov.f64 	%fd116, %fd230;
	ld.global.f64 	%fd117, [%rd327];
	setp.lt.f64 	%p32, %fd116, %fd117;
	@%p32 bra 	$L__BB7_146;
	setp.lt.f64 	%p33, %fd117, %fd116;
	mov.f64 	%fd230, %fd117;
	mov.u64 	%rd338, %rd328;
	@%p33 bra 	$L__BB7_146;
	setp.lt.s64 	%p34, %rd139, %rd328;
	selp.f64 	%fd230, %fd116, %fd117, %p34;
	min.s64 	%rd338, %rd139, %rd328;
$L__BB7_146:
	add.s32 	%r397, %r397, 256;
	add.s64 	%rd328, %rd328, 256;
	add.s64 	%rd327, %rd327, 2048;
	add.s32 	%r395, %r395, 1;
	setp.ne.s32 	%p35, %r395, 0;
	@%p35 bra 	$L__BB7_143;
$L__BB7_147:
	setp.lt.u32 	%p36, %r22, 768;
	@%p36 bra 	$L__BB7_162;
	add.s32 	%r398, %r397, 512;
$L__BB7_149:
	mov.u32 	%r30, %r398;
	add.s32 	%r50, %r30, -512;
	cvt.u64.u32 	%rd220, %r50;
	add.s64 	%rd221, %rd326, %rd220;
	shl.b64 	%rd222, %rd221, 3;
	add.s64 	%rd147, %rd2, %rd222;
	add.s64 	%rd148, %rd221, %rd3;
	ld.global.f64 	%fd123, [%rd147];
	setp.lt.f64 	%p37, %fd230, %fd123;
	mov.f64 	%fd226, %fd230;
	mov.u64 	%rd334, %rd338;
	@%p37 bra 	$L__BB7_152;
	setp.lt.f64 	%p38, %fd123, %fd230;
	mov.f64 	%fd226, %fd123;
	mov.u64 	%rd334, %rd148;
	@%p38 bra 	$L__BB7_152;
	setp.lt.s64 	%p39, %rd338, %rd148;
	selp.f64 	%fd226, %fd230, %fd123, %p39;
	min.s64 	%rd334, %rd338, %rd148;
$L__BB7_152:
	add.s32 	%r51, %r30, -256;
	cvt.u64.u32 	%rd223, %r51;
	add.s64 	%rd224, %rd326, %rd223;
	add.s64 	%rd151, %rd224, %rd3;
	ld.global.f64 	%fd126, [%rd147+2048];
	setp.lt.f64 	%p40, %fd226, %fd126;
	mov.f64 	%fd227, %fd226;
	mov.u64 	%rd335, %rd334;
	@%p40 bra 	$L__BB7_155;
	setp.lt.f64 	%p41, %fd126, %fd226;
	mov.f64 	%fd227, %fd126;
	mov.u64 	%rd335, %rd151;
	@%p41 bra 	$L__BB7_155;
	setp.lt.s64 	%p42, %rd334, %rd151;
	selp.f64 	%fd227, %fd226, %fd126, %p42;
	min.s64 	%rd335, %rd334, %rd151;
$L__BB7_155:
	cvt.u64.u32 	%rd225, %r30;
	add.s64 	%rd226, %rd326, %rd225;
	add.s64 	%rd154, %rd226, %rd3;
	ld.global.f64 	%fd129, [%rd147+4096];
	setp.lt.f64 	%p43, %fd227, %fd129;
	mov.f64 	%fd228, %fd227;
	mov.u64 	%rd336, %rd335;
	@%p43 bra 	$L__BB7_158;
	setp.lt.f64 	%p44, %fd129, %fd227;
	mov.f64 	%fd228, %fd129;
	mov.u64 	%rd336, %rd154;
	@%p44 bra 	$L__BB7_158;
	setp.lt.s64 	%p45, %rd335, %rd154;
	selp.f64 	%fd228, %fd227, %fd129, %p45;
	min.s64 	%rd336, %rd335, %rd154;
$L__BB7_158:
	add.s32 	%r52, %r30, 256;
	cvt.u64.u32 	%rd227, %r52;
	add.s64 	%rd228, %rd326, %rd227;
	add.s64 	%rd157, %rd228, %rd3;
	ld.global.f64 	%fd132, [%rd147+6144];
	setp.lt.f64 	%p46, %fd228, %fd132;
	mov.f64 	%fd230, %fd228;
	mov.u64 	%rd338, %rd336;
	@%p46 bra 	$L__BB7_161;
	setp.lt.f64 	%p47, %fd132, %fd228;
	mov.f64 	%fd230, %fd132;
	mov.u64 	%rd338, %rd157;
	@%p47 bra 	$L__BB7_161;
	setp.lt.s64 	%p48, %rd336, %rd157;
	selp.f64 	%fd230, %fd228, %fd132, %p48;
	min.s64 	%rd338, %rd336, %rd157;
$L__BB7_161:
	add.s32 	%r398, %r30, 1024;
	add.s32 	%r53, %r30, 512;
	setp.lt.s32 	%p49, %r53, %r21;
	@%p49 bra 	$L__BB7_149;
$L__BB7_162:
	// begin inline asm
	mov.u32 %r54, %laneid;
	// end inline asm
	mov.b64 	%rd229, %fd230;
	mov.b64 	{%r56, %r61}, %rd229;
	mov.b32 	%r72, 1;
	mov.b32 	%r73, 31;
	mov.b32 	%r74, -1;
	// begin inline asm
	shfl.sync.down.b32 %r55, %r56, %r72, %r73, %r74;
	// end inline asm
	// begin inline asm
	shfl.sync.down.b32 %r60, %r61, %r72, %r73, %r74;
	// end inline asm
	mov.b64 	%rd230, {%r55, %r60};
	mov.b64 	%fd136, %rd230;
	mov.b64 	{%r66, %r71}, %rd338;
	// begin inline asm
	shfl.sync.down.b32 %r65, %r66, %r72, %r73, %r74;
	// end inline asm
	// begin inline asm
	shfl.sync.down.b32 %r70, %r71, %r72, %r73, %r74;
	// end inline asm
	mov.b64 	%rd161, {%r65, %r70};
	setp.gt.s32 	%p50, %r54, 30;
	setp.lt.f64 	%p51, %fd230, %fd136;
	or.pred  	%p52, %p50, %p51;
	mov.f64 	%fd231, %fd230;
	mov.u64 	%rd339, %rd338;
	@%p52 bra 	$L__BB7_165;
	setp.gt.f64 	%p53, %fd230, %fd136;
	mov.f64 	%fd231, %fd136;
	mov.u64 	%rd339, %rd161;
	@%p53 bra 	$L__BB7_165;
	setp.lt.s64 	%p54, %rd338, %rd161;
	selp.f64 	%fd231, %fd230, %fd136, %p54;
	min.s64 	%rd339, %rd338, %rd161;
$L__BB7_165:
	mov.b64 	%rd231, %fd231;
	mov.b64 	{%r76, %r81}, %rd231;
	mov.b32 	%r92, 2;
	mov.b32 	%r93, 31;
	mov.b32 	%r94, -1;
	// begin inline asm
	shfl.sync.down.b32 %r75, %r76, %r92, %r93, %r94;
	// end inline asm
	// begin inline asm
	shfl.sync.down.b32 %r80, %r81, %r92, %r93, %r94;
	// end inline asm
	mov.b64 	%rd232, {%r75, %r80};
	mov.b64 	%fd139, %rd232;
	mov.b64 	{%r86, %r91}, %rd339;
	// begin inline asm
	shfl.sync.down.b32 %r85, %r86, %r92, %r93, %r94;
	// end inline asm
	// begin inline asm
	shfl.sync.down.b32 %r90, %r91, %r92, %r93, %r94;
	// end inline asm
	mov.b64 	%rd164, {%r85, %r90};
	setp.gt.s32 	%p55, %r54, 29;
	setp.lt.f64 	%p56, %fd231, %fd139;
	or.pred  	%p57, %p55, %p56;
	mov.f64 	%fd232, %fd231;
	mov.u64 	%rd340, %rd339;
	@%p57 bra 	$L__BB7_168;
	setp.gt.f64 	%p58, %fd231, %fd139;
	mov.f64 	%fd232, %fd139;
	mov.u64 	%rd340, %rd164;
	@%p58 bra 	$L__BB7_168;
	setp.lt.s64 	%p59, %rd339, %rd164;
	selp.f64 	%fd232, %fd231, %fd139, %p59;
	min.s64 	%rd340, %rd339, %rd164;
$L__BB7_168:
	mov.b64 	%rd233, %fd232;
	mov.b64 	{%r96, %r101}, %rd233;
	mov.b32 	%r112, 4;
	mov.b32 	%r113, 31;
	mov.b32 	%r114, -1;
	// begin inline asm
	shfl.sync.down.b32 %r95, %r96, %r112, %r113, %r114;
	// end inline asm
	// begin inline asm
	shfl.sync.down.b32 %r100, %r101, %r112, %r113, %r114;
	// end inline asm
	mov.b64 	%rd234, {%r95, %r100};
	mov.b64 	%fd142, %rd234;
	mov.b64 	{%r106, %r111}, %rd340;
	// begin inline asm
	shfl.sync.down.b32 %r105, %r106, %r112, %r113, %r114;
	// end inline asm
	// begin inline asm
	shfl.sync.down.b32 %r110, %r111, %r112, %r113, %r114;
	// end inline asm
	mov.b64 	%rd167, {%r105, %r110};
	setp.gt.s32 	%p60, %r54, 27;
	setp.lt.f64 	%p61, %fd232, %fd142;
	or.pred  	%p62, %p60, %p61;
	mov.f64 	%fd233, %fd232;
	mov.u64 	%rd341, %rd340;
	@%p62 bra 	$L__BB7_171;
	setp.gt.f64 	%p63, %fd232, %fd142;
	mov.f64 	%fd233, %fd142;
	mov.u64 	%rd341, %rd167;
	@%p63 bra 	$L__BB7_171;
	setp.lt.s64 	%p64, %rd340, %rd167;
	selp.f64 	%fd233, %fd232, %fd142, %p64;
	min.s64 	%rd341, %rd340, %rd167;
$L__BB7_171:
	mov.b64 	%rd235, %fd233;
	mov.b64 	{%r116, %r121}, %rd235;
	mov.b32 	%r132, 8;
	mov.b32 	%r133, 31;
	mov.b32 	%r134, -1;
	// begin inline asm
	shfl.sync.down.b32 %r115, %r116, %r132, %r133, %r134;
	// end inline asm
	// begin inline asm
	shfl.sync.down.b32 %r120, %r121, %r132, %r133, %r134;
	// end inline asm
	mov.b64 	%rd236, {%r115, %r120};
	mov.b64 	%fd145, %rd236;
	mov.b64 	{%r126, %r131}, %rd341;
	// begin inline asm
	shfl.sync.down.b32 %r125, %r126, %r132, %r133, %r134;
	// end inline asm
	// begin inline asm
	shfl.sync.down.b32 %r130, %r131, %r132, %r133, %r134;
	// end inline asm
	mov.b64 	%rd170, {%r125, %r130};
	setp.gt.s32 	%p65, %r54, 23;
	setp.lt.f64 	%p66, %fd233, %fd145;
	or.pred  	%p67, %p65, %p66;
	mov.f64 	%fd234, %fd233;
	mov.u64 	%rd342, %rd341;
	@%p67 bra 	$L__BB7_174;
	setp.gt.f64 	%p68, %fd233, %fd145;
	mov.f64 	%fd234, %fd145;
	mov.u64 	%rd342, %rd170;
	@%p68 bra 	$L__BB7_174;
	setp.lt.s64 	%p69, %rd341, %rd170;
	selp.f64 	%fd234, %fd233, %fd145, %p69;
	min.s64 	%rd342, %rd341, %rd170;
$L__BB7_174:
	mov.b64 	%rd237, %fd234;
	mov.b64 	{%r136, %r141}, %rd237;
	mov.b32 	%r152, 16;
	mov.b32 	%r153, 31;
	mov.b32 	%r154, -1;
	// begin inline asm
	shfl.sync.down.b32 %r135, %r136, %r152, %r153, %r154;
	// end inline asm
	// begin inline asm
	shfl.sync.down.b32 %r140, %r141, %r152, %r153, %r154;
	// end inline asm
	mov.b64 	%rd238, {%r135, %r140};
	mov.b64 	%fd148, %rd238;
	mov.b64 	{%r146, %r151}, %rd342;
	// begin inline asm
	shfl.sync.down.b32 %r145, %r146, %r152, %r153, %r154;
	// end inline asm
	// begin inline asm
	shfl.sync.down.b32 %r150, %r151, %r152, %r153, %r154;
	// end inline asm
	mov.b64 	%rd173, {%r145, %r150};
	setp.gt.s32 	%p70, %r54, 15;
	setp.lt.f64 	%p71, %fd234, %fd148;
	or.pred  	%p72, %p70, %p71;
	mov.f64 	%fd242, %fd234;
	mov.u64 	%rd350, %rd342;
	@%p72 bra 	$L__BB7_177;
	setp.gt.f64 	%p73, %fd234, %fd148;
	mov.f64 	%fd242, %fd148;
	mov.u64 	%rd350, %rd173;
	@%p73 bra 	$L__BB7_177;
	setp.lt.s64 	%p74, %rd342, %rd173;
	selp.f64 	%fd242, %fd234, %fd148, %p74;
	min.s64 	%rd350, %rd342, %rd173;
$L__BB7_177:
	setp.ne.s32 	%p75, %r54, 0;
	@%p75 bra 	$L__BB7_179;
	shr.u32 	%r155, %r20, 1;
	and.b32  	%r156, %r155, 496;
	mov.u32 	%r157, _ZN6thrust24THRUST_300001_SM_1000_NS8cuda_cub4core6detail5shmemE;
	add.s32 	%r158, %r157, %r156;
	st.shared.f64 	[%r158+8], %fd242;
	st.shared.u64 	[%r158+16], %rd350;
$L__BB7_179:
	bar.sync 	0;
	setp.ne.s32 	%p76, %r20, 0;
	@%p76 bra 	$L__BB7_201;
	ld.shared.f64 	%fd151, [_ZN6thrust24THRUST_300001_SM_1000_NS8cuda_cub4core6detail5shmemE+24];
	ld.shared.u64 	%rd176, [_ZN6thrust24THRUST_300001_SM_1000_NS8cuda_cub4core6detail5shmemE+32];
	setp.lt.f64 	%p77, %fd242, %fd151;
	mov.f64 	%fd236, %fd242;
	mov.u64 	%rd344, %rd350;
	@%p77 bra 	$L__BB7_183;
	setp.lt.f64 	%p78, %fd151, %fd242;
	mov.f64 	%fd236, %fd151;
	mov.u64 	%rd344, %rd176;
	@%p78 bra 	$L__BB7_183;
	setp.lt.s64 	%p79, %rd350, %rd176;
	selp.f64 	%fd236, %fd242, %fd151, %p79;
	min.s64 	%rd344, %rd350, %rd176;
$L__BB7_183:
	ld.shared.f64 	%fd154, [_ZN6thrust24THRUST_300001_SM_1000_NS8cuda_cub4core6detail5shmemE+40];
	ld.shared.u64 	%rd179, [_ZN6thrust24THRUST_300001_SM_1000_NS8cuda_cub4core6detail5shmemE+48];
	setp.lt.f64 	%p80, %fd236, %fd154;
	mov.f64 	%fd237, %fd236;
	mov.u64 	%rd345, %rd344;
	@%p80 bra 	$L__BB7_186;
	setp.lt.f64 	%p81, %fd154, %fd236;
	mov.f64 	%fd237, %fd154;
	mov.u64 	%rd345, %rd179;
	@%p81 bra 	$L__BB7_186;
	setp.lt.s64 	%p82, %rd344, %rd179;
	selp.f64 	%fd237, %fd236, %fd154, %p82;
	min.s64 	%rd345, %rd344, %rd179;
$L__BB7_186:
	ld.shared.f64 	%fd157, [_ZN6thrust24THRUST_300001_SM_1000_NS8cuda_cub4core6detail5shmemE+56];
	ld.shared.u64 	%rd182, [_ZN6thrust24THRUST_300001_SM_1000_NS8cuda_cub4core6detail5shmemE+64];
	setp.lt.f64 	%p83, %fd237, %fd157;
	mov.f64 	%fd238, %fd237;
	mov.u64 	%rd346, %rd345;
	@%p83 bra 	$L__BB7_189;
	setp.lt.f64 	%p84, %fd157, %fd237;
	mov.f64 	%fd238, %fd157;
	mov.u64 	%rd346, %rd182;
	@%p84 bra 	$L__BB7_189;
	setp.lt.s64 	%p85, %rd345, %rd182;
	selp.f64 	%fd238, %fd237, %fd157, %p85;
	min.s64 	%rd346, %rd345, %rd182;
$L__BB7_189:
	ld.shared.f64 	%fd160, [_ZN6thrust24THRUST_300001_SM_1000_NS8cuda_cub4core6detail5shmemE+72];
	ld.shared.u64 	%rd185, [_ZN6thrust24THRUST_300001_SM_1000_NS8cuda_cub4core6detail5shmemE+80];
	setp.lt.f64 	%p86, %fd238, %fd160;
	mov.f64 	%fd239, %fd238;
	mov.u64 	%rd347, %rd346;
	@%p86 bra 	$L__BB7_192;
	setp.lt.f64 	%p87, %fd160, %fd238;
	mov.f64 	%fd239, %fd160;
	mov.u64 	%rd347, %rd185;
	@%p87 bra 	$L__BB7_192;
	setp.lt.s64 	%p88, %rd346, %rd185;
	selp.f64 	%fd239, %fd238, %fd160, %p88;
	min.s64 	%rd347, %rd346, %rd185;
$L__BB7_192:
	ld.shared.f64 	%fd163, [_ZN6thrust24THRUST_300001_SM_1000_NS8cuda_cub4core6detail5shmemE+88];
	ld.shared.u64 	%rd188, [_ZN6thrust24THRUST_300001_SM_1000_NS8cuda_cub4core6detail5shmemE+96];
	setp.lt.f64 	%p89, %fd239, %fd163;
	mov.f64 	%fd240, %fd239;
	mov.u64 	%rd348, %rd347;
	@%p89 bra 	$L__BB7_195;
	setp.lt.f64 	%p90, %fd163, %fd239;
	mov.f64 	%fd240, %fd163;
	mov.u64 	%rd348, %rd188;
	@%p90 bra 	$L__BB7_195;
	setp.lt.s64 	%p91, %rd347, %rd188;
	selp.f64 	%fd240, %fd239, %fd163, %p91;
	min.s64 	%rd348, %rd347, %rd188;
$L__BB7_195:
	ld.shared.f64 	%fd166, [_ZN6thrust24THRUST_300001_SM_1000_NS8cuda_cub4core6detail5shmemE+104];
	ld.shared.u64 	%rd191, [_ZN6thrust24THRUST_300001_SM_1000_NS8cuda_cub4core6detail5shmemE+112];
	setp.lt.f64 	%p92, %fd240, %fd166;
	mov.f64 	%fd241, %fd240;
	mov.u64 	%rd349, %rd348;
	@%p92 bra 	$L__BB7_198;
	setp.lt.f64 	%p93, %fd166, %fd240;
	mov.f64 	%fd241, %fd166;
	mov.u64 	%rd349, %rd191;
	@%p93 bra 	$L__BB7_198;
	setp.lt.s64 	%p94, %rd348, %rd191;
	selp.f64 	%fd241, %fd240, %fd166, %p94;
	min.s64 	%rd349, %rd348, %rd191;
$L__BB7_198:
	ld.shared.f64 	%fd169, [_ZN6thrust24THRUST_300001_SM_1000_NS8cuda_cub4core6detail5shmemE+120];
	ld.shared.u64 	%rd194, [_ZN6thrust24THRUST_300001_SM_1000_NS8cuda_cub4core6detail5shmemE+128];
	setp.lt.f64 	%p95, %fd241, %fd169;
	mov.u64 	%rd350, %rd349;
	mov.f64 	%fd242, %fd241;
	@%p95 bra 	$L__BB7_201;
	setp.lt.f64 	%p96, %fd169, %fd241;
	mov.u64 	%rd350, %rd194;
	mov.f64 	%fd242, %fd169;
	@%p96 bra 	$L__BB7_201;
	setp.lt.s64 	%p97, %rd349, %rd194;
	selp.f64 	%fd242, %fd241, %fd169, %p97;
	min.s64 	%rd350, %rd349, %rd194;
$L__BB7_201:
	mov.u32 	%r389, %tid.x;
	setp.ne.s32 	%p224, %r389, 0;
	@%p224 bra 	$L__BB7_203;
	ld.param.u64 	%rd280, [_ZN6thrust24THRUST_300001_SM_1000_NS8cuda_cub4core6detail13_kernel_agentINS1_8__reduce11ReduceAgentINS0_12zip_iteratorIN4cuda3std3__45tupleIJNS0_6detail15normal_iteratorINS0_10device_ptrIdEEEENS0_17counting_iteratorIlNS0_11use_defaultESI_SI_EEEEEEEPNSB_IJdlEEESM_lNS1_9__extrema9arg_min_fIdlNSA_4lessIdEEEEEEJSL_SN_lN3cub18CUB_300001_SM_100013GridEvenShareIlEENSV_9GridQueueIyEESS_EEEvDpT0__param_1];
	cvta.to.global.u64 	%rd277, %rd280;
	mul.wide.u32 	%rd278, %r1, 16;
	add.s64 	%rd279, %rd277, %rd278;
	st.global.f64 	[%rd279], %fd242;
	st.global.u64 	[%rd279+8], %rd350;
$L__BB7_203:
	ret;

}
	// .globl	_ZN6thrust24THRUST_300001_SM_1000_NS8cuda_cub4core6detail13_kernel_agentINS1_8__reduce10DrainAgentIlEEJN3cub18CUB_300001_SM_10009GridQueueIyEElEEEvDpT0_
.visible .entry _ZN6thrust24THRUST_300001_SM_1000_NS8cuda_cub4core6detail13_kernel_agentINS1_8__reduce10DrainAgentIlEEJN3cub18CUB_300001_SM_10009GridQueueIyEElEEEvDpT0_(
	.param .align 8 .b8 _ZN6thrust24THRUST_300001_SM_1000_NS8cuda_cub4core6detail13_kernel_agentINS1_8__reduce10DrainAgentIlEEJN3cub18CUB_300001_SM_10009GridQueueIyEElEEEvDpT0__param_0[8],
	.param .u64 _ZN6thrust24THRUST_300001_SM_1000_NS8cuda_cub4core6detail13_kernel_agentINS1_8__reduce10DrainAgentIlEEJN3cub18CUB_300001_SM_10009GridQueueIyEElEEEvDpT0__param_1
)
.maxntid 1
{
	.reg .b64 	%rd<5>;

	ld.param.u64 	%rd1, [_ZN6thrust24THRUST_300001_SM_1000_NS8cuda_cub4core6detail13_kernel_agentINS1_8__reduce10DrainAgentIlEEJN3cub18CUB_300001_SM_10009GridQueueIyEElEEEvDpT0__param_0];
	ld.param.u64 	%rd2, [_ZN6thrust24THRUST_300001_SM_1000_NS8cuda_cub4core6detail13_kernel_agentINS1_8__reduce10DrainAgentIlEEJN3cub18CUB_300001_SM_10009GridQueueIyEElEEEvDpT0__param_1];
	cvta.to.global.u64 	%rd3, %rd1;
	st.global.u64 	[%rd3], %rd2;
	mov.b64 	%rd4, 0;
	st.global.u64 	[%rd3+8], %rd4;
	ret;

}
	// .globl	_ZN6thrust24THRUST_300001_SM_1000_NS8cuda_cub4core6detail13_kernel_agentINS1_8__reduce11ReduceAgentIPN4cuda3std3__45tupleIJdlEEESC_SB_lNS1_9__extrema9arg_min_fIdlNS9_4lessIdEEEEEEJSC_SC_iSH_EEEvDpT0_
.visible .entry _ZN6thrust24THRUST_300001_SM_1000_NS8cuda_cub4core6detail13_kernel_agentINS1_8__reduce11ReduceAgentIPN4cuda3std3__45tupleIJdlEEESC_SB_lNS1_9__extrema9arg_min_fIdlNS9_4lessIdEEEEEEJSC_SC_iSH_EEEvDpT0_(
	.param .u64 .ptr .align 1 _ZN6thrust24THRUST_300001_SM_1000_NS8cuda_cub4core6detail13_kernel_agentINS1_8__reduce11ReduceAgentIPN4cuda3std3__45tupleIJdlEEESC_SB_lNS1_9__extrema9arg_min_fIdlNS9_4lessIdEEEEEEJSC_SC_iSH_EEEvDpT0__param_0,
	.param .u64 .ptr .align 1 _ZN6thrust24THRUST_300001_SM_1000_NS8cuda_cub4core6detail13_kernel_agentINS1_8__reduce11ReduceAgentIPN4cuda3std3__45tupleIJdlEEESC_SB_lNS1_9__extrema9arg_min_fIdlNS9_4lessIdEEEEEEJSC_SC_iSH_EEEvDpT0__param_1,
	.param .u32 _ZN6thrust24THRUST_300001_SM_1000_NS8cuda_cub4core6detail13_kernel_agentINS1_8__reduce11ReduceAgentIPN4cuda3std3__45tupleIJdlEEESC_SB_lNS1_9__extrema9arg_min_fIdlNS9_4lessIdEEEEEEJSC_SC_iSH_EEEvDpT0__param_2,
	.param .align 1 .b8 _ZN6thrust24THRUST_300001_SM_1000_NS8cuda_cub4core6detail13_kernel_agentINS1_8__reduce11ReduceAgentIPN4cuda3std3__45tupleIJdlEEESC_SB_lNS1_9__extrema9arg_min_fIdlNS9_4lessIdEEEEEEJSC_SC_iSH_EEEvDpT0__param_3[1]
)
.maxntid 256
{
	.reg .pred 	%p<260>;
	.reg .b32 	%r<374>;
	.reg .b64 	%rd<508>;
	.reg .b64 	%fd<293>;

	ld.param.u64 	%rd237, [_ZN6thrust24THRUST_300001_SM_1000_NS8cuda_cub4core6detail13_kernel_agentINS1_8__reduce11ReduceAgentIPN4cuda3std3__45tupleIJdlEEESC_SB_lNS1_9__extrema9arg_min_fIdlNS9_4lessIdEEEEEEJSC_SC_iSH_EEEvDpT0__param_0];
	ld.param.u32 	%r29, [_ZN6thrust24THRUST_300001_SM_1000_NS8cuda_cub4core6detail13_kernel_agentINS1_8__reduce11ReduceAgentIPN4cuda3std3__45tupleIJdlEEESC_SB_lNS1_9__extrema9arg_min_fIdlNS9_4lessIdEEEEEEJSC_SC_iSH_EEEvDpT0__param_2];
	cvt.s64.s32 	%rd1, %r29;
	setp.eq.s32 	%p1, %r29, 0;
	@%p1 bra 	$L__BB9_238;
	setp.gt.s32 	%p2, %r29, 1279;
	@%p2 bra 	$L__BB9_111;
	mov.u32 	%r1, %tid.x;
	setp.ge.s32 	%p133, %r1, %r29;
	mov.f64 	%fd224, 0d0000000000000000;
	mov.b64 	%rd431, 0;
	mov.u32 	%r368, %r1;
	@%p133 bra 	$L__BB9_4;
	mul.wide.u32 	%rd375, %r1, 16;
	add.s64 	%rd372, %rd237, %rd375;
	// begin inline asm
	ld.global.nc.u64 %rd371, [%rd372];
	// end inline asm
	add.s64 	%rd374, %rd372, 8;
	// begin inline asm
	ld.global.nc.u64 %rd431, [%rd374];
	// end inline asm
	mov.b64 	%fd224, %rd371;
	add.s32 	%r368, %r1, 256;
$L__BB9_4:
	setp.ge.s32 	%p134, %r368, %r29;
	@%p134 bra 	$L__BB9_25;
	not.b32 	%r141, %r368;
	add.s32 	%r4, %r29, %r141;
	and.b32  	%r142, %r4, 768;
	setp.eq.s32 	%p135, %r142, 768;
	@%p135 bra 	$L__BB9_11;
	mul.wide.u32 	%rd377, %r368, 16;
	add.s64 	%rd422, %rd237, %rd377;
	shr.u32 	%r143, %r4, 8;
	add.s32 	%r144, %r143, 1;
	and.b32  	%r145, %r144, 3;
	neg.s32 	%r366, %r145;
$L__BB9_7:
	.pragma "nounroll";
	mov.u64 	%rd6, %rd431;
	mov.f64 	%fd3, %fd224;
	// begin inline asm
	ld.global.nc.u64 %rd378, [%rd422];
	// end inline asm
	add.s64 	%rd381, %rd422, 8;
	// begin inline asm
	ld.global.nc.u64 %rd380, [%rd381];
	// end inline asm
	mov.b64 	%fd4, %rd378;
	setp.lt.f64 	%p136, %fd3, %fd4;
	@%p136 bra 	$L__BB9_10;
	setp.gt.f64 	%p137, %fd3, %fd4;
	mov.u64 	%rd431, %rd380;
	mov.f64 	%fd224, %fd4;
	@%p137 bra 	$L__BB9_10;
	setp.lt.s64 	%p138, %rd6, %rd380;
	min.s64 	%rd431, %rd6, %rd380;
	selp.f64 	%fd224, %fd3, %fd4, %p138;
$L__BB9_10:
	add.s32 	%r368, %r368, 256;
	add.s64 	%rd422, %rd422, 4096;
	add.s32 	%r366, %r366, 1;
	setp.ne.s32 	%p139, %r366, 0;
	@%p139 bra 	$L__BB9_7;
$L__BB9_11:
	setp.lt.u32 	%p140, %r4, 768;
	@%p140 bra 	$L__BB9_25;
$L__BB9_12:
	mul.wide.s32 	%rd386, %r368, 16;
	add.s64 	%rd383, %rd237, %rd386;
	// begin inline asm
	ld.global.nc.u64 %rd382, [%rd383];
	// end inline asm
	add.s64 	%rd385, %rd383, 8;
	// begin inline asm
	ld.global.nc.u64 %rd384, [%rd385];
	// end inline asm
	mov.b64 	%fd10, %rd382;
	setp.lt.f64 	%p141, %fd224, %fd10;
	mov.u64 	%rd428, %rd431;
	mov.f64 	%fd221, %fd224;
	@%p141 bra 	$L__BB9_15;
	setp.gt.f64 	%p142, %fd224, %fd10;
	mov.u64 	%rd428, %rd384;
	mov.f64 	%fd221, %fd10;
	@%p142 bra 	$L__BB9_15;
	setp.lt.s64 	%p143, %rd431, %rd384;
	min.s64 	%rd428, %rd431, %rd384;
	selp.f64 	%fd221, %fd224, %fd10, %p143;
$L__BB9_15:
	add.s64 	%rd388, %rd383, 4096;
	// begin inline asm
	ld.global.nc.u64 %rd387, [%rd388];
	// end inline asm
	add.s64 	%rd390, %rd383, 4104;
	// begin inline asm
	ld.global.nc.u64 %rd389, [%rd390];
	// end inline asm
	mov.b64 	%fd13, %rd387;
	setp.lt.f64 	%p144, %fd221, %fd13;
	mov.u64 	%rd429, %rd428;
	mov.f64 	%fd222, %fd221;
	@%p144 bra 	$L__BB9_18;
	setp.gt.f64 	%p145, %fd221, %fd13;
	mov.u64 	%rd429, %rd389;
	mov.f64 	%fd222, %fd13;
	@%p145 bra 	$L__BB9_18;
	setp.lt.s64 	%p146, %rd428, %rd389;
	min.s64 	%rd429, %rd428, %rd389;
	selp.f64 	%fd222, %fd221, %fd13, %p146;
$L__BB9_18:
	add.s64 	%rd392, %rd383, 8192;
	// begin inline asm
	ld.global.nc.u64 %rd391, [%rd392];
	// end inline asm
	add.s64 	%rd394, %rd383, 8200;
	// begin inline asm
	ld.global.nc.u64 %rd393, [%rd394];
	// end inline asm
	mov.b64 	%fd16, %rd391;
	setp.lt.f64 	%p147, %fd222, %fd16;
	mov.u64 	%rd430, %rd429;
	mov.f64 	%fd223, %fd222;
	@%p147 bra 	$L__BB9_21;
	setp.gt.f64 	%p148, %fd222, %fd16;
	mov.u64 	%rd430, %rd393;
	mov.f64 	%fd223, %fd16;
	@%p148 bra 	$L__BB9_21;
	setp.lt.s64 	%p149, %rd429, %rd393;
	min.s64 	%rd430, %rd429, %rd393;
	selp.f64 	%fd223, %fd222, %fd16, %p149;
$L__BB9_21:
	add.s64 	%rd396, %rd383, 12288;
	// begin inline asm
	ld.global.nc.u64 %rd395, [%rd396];
	// end inline asm
	add.s64 	%rd398, %rd383, 12296;
	// begin inline asm
	ld.global.nc.u64 %rd397, [%rd398];
	// end inline asm
	mov.b64 	%fd19, %rd395;
	setp.lt.f64 	%p150, %fd223, %fd19;
	mov.u64 	%rd431, %rd430;
	mov.f64 	%fd224, %fd223;
	@%p150 bra 	$L__BB9_24;
	setp.gt.f64 	%p151, %fd223, %fd19;
	mov.u64 	%rd431, %rd397;
	mov.f64 	%fd224, %fd19;
	@%p151 bra 	$L__BB9_24;
	setp.lt.s64 	%p152, %rd430, %rd397;
	min.s64 	%rd431, %rd430, %rd397;
	selp.f64 	%fd224, %fd223, %fd19, %p152;
$L__BB9_24:
	add.s32 	%r368, %r368, 1024;
	setp.lt.s32 	%p153, %r368, %r29;
	@%p153 bra 	$L__BB9_12;
$L__BB9_25:
	setp.lt.s32 	%p154, %r29, 256;
	@%p154 bra 	$L__BB9_65;
	// begin inline asm
	mov.u32 %r259, %laneid;
	// end inline asm
	mov.b64 	%rd409, %fd224;
	mov.b64 	{%r261, %r266}, %rd409;
	mov.b32 	%r277, 1;
	mov.b32 	%r278, 31;
	mov.b32 	%r279, -1;
	// begin inline asm
	shfl.sync.down.b32 %r260, %r261, %r277, %r278, %r279;
	// end inline asm
	// begin inline asm
	shfl.sync.down.b32 %r265, %r266, %r277, %r278, %r279;
	// end inline asm
	mov.b64 	%rd410, {%r260, %r265};
	mov.b64 	%fd23, %rd410;
	mov.b64 	{%r271, %r276}, %rd431;
	// begin inline asm
	shfl.sync.down.b32 %r270, %r271, %r277, %r278, %r279;
	// end inline asm
	// begin inline asm
	shfl.sync.down.b32 %r275, %r276, %r277, %r278, %r279;
	// end inline asm
	mov.b64 	%rd28, {%r270, %r275};
	setp.gt.s32 	%p211, %r259, 30;
	setp.lt.f64 	%p212, %fd224, %fd23;
	or.pred  	%p213, %p211, %p212;
	mov.u64 	%rd433, %rd431;
	mov.f64 	%fd226, %fd224;
	@%p213 bra 	$L__BB9_29;
	setp.gt.f64 	%p214, %fd224, %fd23;
	mov.u64 	%rd433, %rd28;
	mov.f64 	%fd226, %fd23;
	@%p214 bra 	$L__BB9_29;
	setp.lt.s64 	%p215, %rd431, %rd28;
	min.s64 	%rd433, %rd431, %rd28;
	selp.f64 	%fd226, %fd224, %fd23, %p215;
$L__BB9_29:
	mov.b64 	%rd411, %fd226;
	mov.b64 	{%r281, %r286}, %rd411;
	mov.b32 	%r297, 2;
	mov.b32 	%r298, 31;
	mov.b32 	%r299, -1;
	// begin inline asm
	shfl.sync.down.b32 %r280, %r281, %r297, %r298, %r299;
	// end inline asm
	// begin inline asm
	shfl.sync.down.b32 %r285, %r286, %r297, %r298, %r299;
	// end inline asm
	mov.b64 	%rd412, {%r280, %r285};
	mov.b64 	%fd26, %rd412;
	mov.b64 	{%r291, %r296}, %rd433;
	// begin inline asm
	shfl.sync.down.b32 %r290, %r291, %r297, %r298, %r299;
	// end inline asm
	// begin inline asm
	shfl.sync.down.b32 %r295, %r296, %r297, %r298, %r299;
	// end inline asm
	mov.b64 	%rd31, {%r290, %r295};
	setp.gt.s32 	%p216, %r259, 29;
	setp.lt.f64 	%p217, %fd226, %fd26;
	or.pred  	%p218, %p216, %p217;
	mov.u64 	%rd434, %rd433;
	mov.f64 	%fd227, %fd226;
	@%p218 bra 	$L__BB9_32;
	setp.gt.f64 	%p219, %fd226, %fd26;
	mov.u64 	%rd434, %rd31;
	mov.f64 	%fd227, %fd26;
	@%p219 bra 	$L__BB9_32;
	setp.lt.s64 	%p220, %rd433, %rd31;
	min.s64 	%rd434, %rd433, %rd31;
	selp.f64 	%fd227, %fd226, %fd26, %p220;
$L__BB9_32:
	mov.b64 	%rd413, %fd227;
	mov.b64 	{%r301, %r306}, %rd413;
	mov.b32 	%r317, 4;
	mov.b32 	%r318, 31;
	mov.b32 	%r319, -1;
	// begin inline asm
	shfl.sync.down.b32 %r300, %r301, %r317, %r318, %r319;
	// end inline asm
	// begin inline asm
	shfl.sync.down.b32 %r305, %r306, %r317, %r318, %r319;
	// end inline asm
	mov.b64 	%rd414, {%r300, %r305};
	mov.b64 	%fd29, %rd414;
	mov.b64 	{%r311, %r316}, %rd434;
	// begin inline asm
	shfl.sync.down.b32 %r310, %r311, %r317, %r318, %r319;
	// end inline asm
	// begin inline asm
	shfl.sync.down.b32 %r315, %r316, %r317, %r318, %r319;
	// end inline asm
	mov.b64 	%rd34, {%r310, %r315};
	setp.gt.s32 	%p221, %r259, 27;
	setp.lt.f64 	%p222, %fd227, %fd29;
	or.pred  	%p223, %p221, %p222;
	mov.u64 	%rd435, %rd434;
	mov.f64 	%fd228, %fd227;
	@%p223 bra 	$L__BB9_35;
	setp.gt.f64 	%p224, %fd227, %fd29;
	mov.u64 	%rd435, %rd34;
	mov.f64 	%fd228, %fd29;
	@%p224 bra 	$L__BB9_35;
	setp.lt.s64 	%p225, %rd434, %rd34;
	min.s64 	%rd435, %rd434, %rd34;
	selp.f64 	%fd228, %fd227, %fd29, %p225;
$L__BB9_35:
	mov.b64 	%rd415, %fd228;
	mov.b64 	{%r321, %r326}, %rd415;
	mov.b32 	%r337, 8;
	mov.b32 	%r338, 31;
	mov.b32 	%r339, -1;
	// begin inline asm
	shfl.sync.down.b32 %r320, %r321, %r337, %r338, %r339;
	// end inline asm
	// begin inline asm
	shfl.sync.down.b32 %r325, %r326, %r337, %r338, %r339;
	// end inline asm
	mov.b64 	%rd416, {%r320, %r325};
	mov.b64 	%fd32, %rd416;
	mov.b64 	{%r331, %r336}, %rd435;
	// begin inline asm
	shfl.sync.down.b32 %r330, %r331, %r337, %r338, %r339;
	// end inline asm
	// begin inline asm
	shfl.sync.down.b32 %r335, %r336, %r337, %r338, %r339;
	// end inline asm
	mov.b64 	%rd37, {%r330, %r335};
	setp.gt.s32 	%p226, %r259, 23;
	setp.lt.f64 	%p227, %fd228, %fd32;
	or.pred  	%p228, %p226, %p227;
	mov.u64 	%rd436, %rd435;
	mov.f64 	%fd229, %fd228;
	@%p228 bra 	$L__BB9_38;
	setp.gt.f64 	%p229, %fd228, %fd32;
	mov.u64 	%rd436, %rd37;
	mov.f64 	%fd229, %fd32;
	@%p229 bra 	$L__BB9_38;
	setp.lt.s64 	%p230, %rd435, %rd37;
	min.s64 	%rd436, %rd435, %rd37;
	selp.f64 	%fd229, %fd228, %fd32, %p230;
$L__BB9_38:
	mov.b64 	%rd417, %fd229;
	mov.b64 	{%r341, %r346}, %rd417;
	mov.b32 	%r357, 16;
	mov.b32 	%r358, 31;
	mov.b32 	%r359, -1;
	// begin inline asm
	shfl.sync.down.b32 %r340, %r341, %r357, %r358, %r359;
	// end inline asm
	// begin inline asm
	shfl.sync.down.b32 %r345, %r346, %r357, %r358, %r359;
	// end inline asm
	mov.b64 	%rd418, {%r340, %r345};
	mov.b64 	%fd35, %rd418;
	mov.b64 	{%r351, %r356}, %rd436;
	// begin inline asm
	shfl.sync.down.b32 %r350, %r351, %r357, %r358, %r359;
	// end inline asm
	// begin inline asm
	shfl.sync.down.b32 %r355, %r356, %r357, %r358, %r359;
	// end inline asm
	mov.b64 	%rd40, {%r350, %r355};
	setp.gt.s32 	%p231, %r259, 15;
	setp.lt.f64 	%p232, %fd229, %fd35;
	or.pred  	%p233, %p231, %p232;
	mov.u64 	%rd507, %rd436;
	mov.f64 	%fd292, %fd229;
	@%p233 bra 	$L__BB9_41;
	setp.gt.f64 	%p234, %fd229, %fd35;
	mov.u64 	%rd507, %rd40;
	mov.f64 	%fd292, %fd35;
	@%p234 bra 	$L__BB9_41;
	setp.lt.s64 	%p235, %rd436, %rd40;
	min.s64 	%rd507, %rd436, %rd40;
	selp.f64 	%fd292, %fd229, %fd35, %p235;
$L__BB9_41:
	setp.ne.s32 	%p236, %r259, 0;
	@%p236 bra 	$L__BB9_43;
	shr.u32 	%r360, %r1, 1;
	and.b32  	%r361, %r360, 496;
	mov.u32 	%r362, _ZN6thrust24THRUST_300001_SM_1000_NS8cuda_cub4core6detail5shmemE;
	add.s32 	%r363, %r362, %r361;
	st.shared.f64 	[%r363+8], %fd292;
	st.shared.u64 	[%r363+16], %rd507;
$L__BB9_43:
	bar.sync 	0;
	setp.ne.s32 	%p237, %r1, 0;
	@%p237 bra 	$L__BB9_236;
	ld.shared.f64 	%fd38, [_ZN6thrust24THRUST_300001_SM_1000_NS8cuda_cub4core6detail5shmemE+24];
	ld.shared.u64 	%rd43, [_ZN6thrust24THRUST_300001_SM_1000_NS8cuda_cub4core6detail5shmemE+32];
	setp.lt.f64 	%p238, %fd292, %fd38;
	mov.u64 	%rd438, %rd507;
	mov.f64 	%fd231, %fd292;
	@%p238 bra 	$L__BB9_47;
	setp.lt.f64 	%p239, %fd38, %fd292;
	mov.u64 	%rd438, %rd43;
	mov.f64 	%fd231, %fd38;
	@%p239 bra 	$L__BB9_47;
	setp.lt.s64 	%p240, %rd507, %rd43;
	min.s64 	%rd438, %rd507, %rd43;
	selp.f64 	%fd231, %fd292, %fd38, %p240;
$L__BB9_47:
	ld.shared.f64 	%fd41, [_ZN6thrust24THRUST_300001_SM_1000_NS8cuda_cub4core6detail5shmemE+40];
	ld.shared.u64 	%rd46, [_ZN6thrust24THRUST_300001_SM_1000_NS8cuda_cub4core6detail5shmemE+48];
	setp.lt.f64 	%p241, %fd231, %fd41;
	mov.u64 	%rd439, %rd438;
	mov.f64 	%fd232, %fd231;
	@%p241 bra 	$L__BB9_50;
	setp.lt.f64 	%p242, %fd41, %fd231;
	mov.u64 	%rd439, %rd46;
	mov.f64 	%fd232, %fd41;
	@%p242 bra 	$L__BB9_50;
	setp.lt.s64 	%p243, %rd438, %rd46;
	min.s64 	%rd439, %rd438, %rd46;
	selp.f64 	%fd232, %fd231, %fd41, %p243;
$L__BB9_50:
	ld.shared.f64 	%fd44, [_ZN6thrust24THRUST_300001_SM_1000_NS8cuda_cub4core6detail5shmemE+56];
	ld.shared.u64 	%rd49, [_ZN6thrust24THRUST_300001_SM_1000_NS8cuda_cub4core6detail5shmemE+64];
	setp.lt.f64 	%p244, %fd232, %fd44;
	mov.u64 	%rd440, %rd439;
	mov.f64 	%fd233, %fd232;
	@%p244 bra 	$L__BB9_53;
	setp.lt.f64 	%p245, %fd44, %fd232;
	mov.u64 	%rd440, %rd49;
	mov.f64 	%fd233, %fd44;
	@%p245 bra 	$L__BB9_53;
	setp.lt.s64 	%p246, %rd439, %rd49;
	min.s64 	%rd440, %rd439, %rd49;
	selp.f64 	%fd233, %fd232, %fd44, %p246;
$L__BB9_53:
	ld.shared.f64 	%fd47, [_ZN6thrust24THRUST_300001_SM_1000_NS8cuda_cub4core6detail5shmemE+72];
	ld.shared.u64 	%rd52, [_ZN6thrust24THRUST_300001_SM_1000_NS8cuda_cub4core6detail5shmemE+80];
	setp.lt.f64 	%p247, %fd233, %fd47;
	mov.u64 	%rd441, %rd440;
	mov.f64 	%fd234, %fd233;
	@%p247 bra 	$L__BB9_56;
	setp.lt.f64 	%p248, %fd47, %fd233;
	mov.u64 	%rd441, %rd52;
	mov.f64 	%fd234, %fd47;
	@%p248 bra 	$L__BB9_56;
	setp.lt.s64 	%p249, %rd440, %rd52;
	min.s64 	%rd441, %rd440, %rd52;
	selp.f64 	%fd234, %fd233, %fd47, %p249;
$L__BB9_56:
	ld.shared.f64 	%fd50, [_ZN6thrust24THRUST_300001_SM_1000_NS8cuda_cub4core6detail5shmemE+88];
	ld.shared.u64 	%rd55, [_ZN6thrust24THRUST_300001_SM_1000_NS8cuda_cub4core6detail5shmemE+96];
	setp.lt.f64 	%p250, %fd234, %fd50;
	mov.u64 	%rd442, %rd441;
	mov.f64 	%fd235, %fd234;
	@%p250 bra 	$L__BB9_59;
	setp.lt.f64 	%p251, %fd50, %fd234;
	mov.u64 	%rd442, %rd55;
	mov.f64 	%fd235, %fd50;
	@%p251 bra 	$L__BB9_59;
	setp.lt.s64 	%p252, %rd441, %rd55;
	min.s64 	%rd442, %rd441, %rd55;
	selp.f64 	%fd235, %fd234, %fd50, %p252;
$L__BB9_59:
	ld.shared.f64 	%fd53, [_ZN6thrust24THRUST_300001_SM_1000_NS8cuda_cub4core6detail5shmemE+104];
	ld.shared.u64 	%rd58, [_ZN6thrust24THRUST_300001_SM_1000_NS8cuda_cub4core6detail5shmemE+112];
	setp.lt.f64 	%p253, %fd235, %fd53;
	mov.u64 	%rd443, %rd442;
	mov.f64 	%fd236, %fd235;
	@%p253 bra 	$L__BB9_62;
	setp.lt.f64 	%p254, %fd53, %fd235;
	mov.u64 	%rd443, %rd58;
	mov.f64 	%fd236, %fd53;
	@%p254 bra 	$L__BB9_62;
	setp.lt.s64 	%p255, %rd442, %rd58;
	min.s64 	%rd443, %rd442, %rd58;
	selp.f64 	%fd236, %fd235, %fd53, %p255;
$L__BB9_62:
	ld.shared.f64 	%fd56, [_ZN6thrust24THRUST_300001_SM_1000_NS8cuda_cub4core6detail5shmemE+120];
	ld.shared.u64 	%rd61, [_ZN6thrust24THRUST_300001_SM_1000_NS8cuda_cub4core6detail5shmemE+128];
	setp.lt.f64 	%p256, %fd236, %fd56;
	mov.u64 	%rd507, %rd443;
	mov.f64 	%fd292, %fd236;
	@%p256 bra 	$L__BB9_236;
	setp.lt.f64 	%p257, %fd56, %fd236;
	mov.u64 	%rd507, %rd61;
	mov.f64 	%fd292, %fd56;
	@%p257 bra 	$L__BB9_236;
	setp.lt.s64 	%p258, %rd443, %rd61;
	min.s64 	%rd507, %rd443, %rd61;
	selp.f64 	%fd292, %fd236, %fd56, %p258;
	bra.uni 	$L__BB9_236;
$L__BB9_65:
	// begin inline asm
	mov.u32 %r146, %laneid;
	// end inline asm
	and.b32  	%r167, %r1, 992;
	add.s32 	%r168, %r167, 32;
	setp.gt.s32 	%p155, %r168, %r29;
	not.b32 	%r169, %r167;
	add.s32 	%r170, %r29, %r169;
	selp.b32 	%r165, %r170, 31, %p155;
	mov.b64 	%rd399, %fd224;
	mov.b64 	{%r148, %r153}, %rd399;
	mov.b32 	%r164, 1;
	mov.b32 	%r166, -1;
	// begin inline asm
	shfl.sync.down.b32 %r147, %r148, %r164, %r165, %r166;
	// end inline asm
	// begin inline asm
	shfl.sync.down.b32 %r152, %r153, %r164, %r165, %r166;
	// end inline asm
	mov.b64 	%rd400, {%r147, %r152};
	mov.b64 	%fd58, %rd400;
	mov.b64 	{%r158, %r163}, %rd431;
	// begin inline asm
	shfl.sync.down.b32 %r157, %r158, %r164, %r165, %r166;
	// end inline asm
	// begin inline asm
	shfl.sync.down.b32 %r162, %r163, %r164, %r165, %r166;
	// end inline asm
	mov.b64 	%rd63, {%r157, %r162};
	setp.ge.s32 	%p156, %r146, %r165;
	setp.lt.f64 	%p157, %fd224, %fd58;
	or.pred  	%p158, %p156, %p157;
	mov.u64 	%rd444, %rd431;
	mov.f64 	%fd237, %fd224;
	@%p158 bra 	$L__BB9_68;
	setp.gt.f64 	%p159, %fd224, %fd58;
	mov.u64 	%rd444, %rd63;
	mov.f64 	%fd237, %fd58;
	@%p159 bra 	$L__BB9_68;
	setp.lt.s64 	%p160, %rd431, %rd63;
	min.s64 	%rd444, %rd431, %rd63;
	selp.f64 	%fd237, %fd224, %fd58, %p160;
$L__BB9_68:
	mov.b64 	%rd401, %fd237;
	mov.b64 	{%r172, %r177}, %rd401;
	mov.b32 	%r188, 2;
	mov.b32 	%r190, -1;
	// begin inline asm
	shfl.sync.down.b32 %r171, %r172, %r188, %r165, %r190;
	// end inline asm
	// begin inline asm
	shfl.sync.down.b32 %r176, %r177, %r188, %r165, %r190;
	// end inline asm
	mov.b64 	%rd402, {%r171, %r176};
	mov.b64 	%fd61, %rd402;
	mov.b64 	{%r182, %r187}, %rd444;
	// begin inline asm
	shfl.sync.down.b32 %r181, %r182, %r188, %r165, %r190;
	// end inline asm
	// begin inline asm
	shfl.sync.down.b32 %r186, %r187, %r188, %r165, %r190;
	// end inline asm
	mov.b64 	%rd66, {%r181, %r186};
	add.s32 	%r191, %r146, 2;
	setp.gt.s32 	%p161, %r191, %r165;
	setp.lt.f64 	%p162, %fd237, %fd61;
	or.pred  	%p163, %p161, %p162;
	mov.u64 	%rd445, %rd444;
	mov.f64 	%fd238, %fd237;
	@%p163 bra 	$L__BB9_71;
	setp.gt.f64 	%p164, %fd237, %fd61;
	mov.u64 	%rd445, %rd66;
	mov.f64 	%fd238, %fd61;
	@%p164 bra 	$L__BB9_71;
	setp.lt.s64 	%p165, %rd444, %rd66;
	min.s64 	%rd445, %rd444, %rd66;
	selp.f64 	%fd238, %fd237, %fd61, %p165;
$L__BB9_71:
	mov.b64 	%rd403, %fd238;
	mov.b64 	{%r193, %r198}, %rd403;
	mov.b32 	%r209, 4;
	mov.b32 	%r211, -1;
	// begin inline asm
	shfl.sync.down.b32 %r192, %r193, %r209, %r165, %r211;
	// end inline asm
	// begin inline asm
	shfl.sync.down.b32 %r197, %r198, %r209, %r165, %r211;
	// end inline asm
	mov.b64 	%rd404, {%r192, %r197};
	mov.b64 	%fd64, %rd404;
	mov.b64 	{%r203, %r208}, %rd445;
	// begin inline asm
	shfl.sync.down.b32 %r202, %r203, %r209, %r165, %r211;
	// end inline asm
	// begin inline asm
	shfl.sync.down.b32 %r207, %r208, %r209, %r165, %r211;
	// end inline asm
	mov.b64 	%rd69, {%r202, %r207};
	add.s32 	%r212, %r146, 4;
	setp.gt.s32 	%p166, %r212, %r165;
	setp.lt.f64 	%p167, %fd238, %fd64;
	or.pred  	%p168, %p166, %p167;
	mov.u64 	%rd446, %rd445;
	mov.f64 	%fd239, %fd238;
	@%p168 bra 	$L__BB9_74;
	setp.gt.f64 	%p169, %fd238, %fd64;
	mov.u64 	%rd446, %rd69;
	mov.f64 	%fd239, %fd64;
	@%p169 bra 	$L__BB9_74;
	setp.lt.s64 	%p170, %rd445, %rd69;
	min.s64 	%rd446, %rd445, %rd69;
	selp.f64 	%fd239, %fd238, %fd64, %p170;
$L__BB9_74:
	mov.b64 	%rd405, %fd239;
	mov.b64 	{%r214, %r219}, %rd405;
	mov.b32 	%r230, 8;
	mov.b32 	%r232, -1;
	// begin inline asm
	shfl.sync.down.b32 %r213, %r214, %r230, %r165, %r232;
	// end inline asm
	// begin inline asm
	shfl.sync.down.b32 %r218, %r219, %r230, %r165, %r232;
	// end inline asm
	mov.b64 	%rd406, {%r213, %r218};
	mov.b64 	%fd67, %rd406;
	mov.b64 	{%r224, %r229}, %rd446;
	// begin inline asm
	shfl.sync.down.b32 %r223, %r224, %r230, %r165, %r232;
	// end inline asm
	// begin inline asm
	shfl.sync.down.b32 %r228, %r229, %r230, %r165, %r232;
	// end inline asm
	mov.b64 	%rd72, {%r223, %r228};
	add.s32 	%r233, %r146, 8;
	setp.gt.s32 	%p171, %r233, %r165;
	setp.lt.f64 	%p172, %fd239, %fd67;
	or.pred  	%p173, %p171, %p172;
	mov.u64 	%rd447, %rd446;
	mov.f64 	%fd240, %fd239;
	@%p173 bra 	$L__BB9_77;
	setp.gt.f64 	%p174, %fd239, %fd67;
	mov.u64 	%rd447, %rd72;
	mov.f64 	%fd240, %fd67;
	@%p174 bra 	$L__BB9_77;
	setp.lt.s64 	%p175, %rd446, %rd72;
	min.s64 	%rd447, %rd446, %rd72;
	selp.f64 	%fd240, %fd239, %fd67, %p175;
$L__BB9_77:
	mov.b64 	%rd407, %fd240;
	mov.b64 	{%r235, %r240}, %rd407;
	mov.b32 	%r251, 16;
	mov.b32 	%r253, -1;
	// begin inline asm
	shfl.sync.down.b32 %r234, %r235, %r251, %r165, %r253;
	// end inline asm
	// begin inline asm
	shfl.sync.down.b32 %r239, %r240, %r251, %r165, %r253;
	// end inline asm
	mov.b64 	%rd408, {%r234, %r239};
	mov.b64 	%fd70, %rd408;
	mov.b64 	{%r245, %r250}, %rd447;
	// begin inline asm
	shfl.sync.down.b32 %r244, %r245, %r251, %r165, %r253;
	// end inline asm
	// begin inline asm
	shfl.sync.down.b32 %r249, %r250, %r251, %r165, %r253;
	// end inline asm
	mov.b64 	%rd75, {%r244, %r249};
	add.s32 	%r254, %r146, 16;
	setp.gt.s32 	%p176, %r254, %r165;
	setp.lt.f64 	%p177, %fd240, %fd70;
	or.pred  	%p178, %p176, %p177;
	mov.u64 	%rd507, %rd447;
	mov.f64 	%fd292, %fd240;
	@%p178 bra 	$L__BB9_80;
	setp.gt.f64 	%p179, %fd240, %fd70;
	mov.u64 	%rd507, %rd75;
	mov.f64 	%fd292, %fd70;
	@%p179 bra 	$L__BB9_80;
	setp.lt.s64 	%p180, %rd447, %rd75;
	min.s64 	%rd507, %rd447, %rd75;
	selp.f64 	%fd292, %fd240, %fd70, %p180;
$L__BB9_80:
	setp.ne.s32 	%p181, %r146, 0;
	@%p181 bra 	$L__BB9_82;
	shr.u32 	%r255, %r1, 1;
	and.b32  	%r256, %r255, 496;
	mov.u32 	%r257, _ZN6thrust24THRUST_300001_SM_1000_NS8cuda_cub4core6detail5shmemE;
	add.s32 	%r258, %r257, %r256;
	st.shared.f64 	[%r258+8], %fd292;
	st.shared.u64 	[%r258+16], %rd507;
$L__BB9_82:
	bar.sync 	0;
	setp.ne.s32 	%p182, %r1, 0;
	@%p182 bra 	$L__BB9_236;
	setp.lt.s32 	%p183, %r29, 33;
	mov.f64 	%fd242, %fd292;
	mov.u64 	%rd449, %rd507;
	@%p183 bra 	$L__BB9_87;
	ld.shared.f64 	%fd73, [_ZN6thrust24THRUST_300001_SM_1000_NS8cuda_cub4core6detail5shmemE+24];
	ld.shared.u64 	%rd78, [_ZN6thrust24THRUST_300001_SM_1000_NS8cuda_cub4core6detail5shmemE+32];
	setp.lt.f64 	%p184, %fd292, %fd73;
	mov.f64 	%fd242, %fd292;
	mov.u64 	%rd449, %rd507;
	@%p184 bra 	$L__BB9_87;
	setp.lt.f64 	%p185, %fd73, %fd292;
	mov.f64 	%fd242, %fd73;
	mov.u64 	%rd449, %rd78;
	@%p185 bra 	$L__BB9_87;
	setp.lt.s64 	%p186, %rd507, %rd78;
	min.s64 	%rd449, %rd507, %rd78;
	selp.f64 	%fd242, %fd292, %fd73, %p186;
$L__BB9_87:
	setp.lt.s32 	%p187, %r29, 65;
	mov.f64 	%fd243, %fd242;
	mov.u64 	%rd450, %rd449;
	@%p187 bra 	$L__BB9_91;
	ld.shared.f64 	%fd76, [_ZN6thrust24THRUST_300001_SM_1000_NS8cuda_cub4core6detail5shmemE+40];
	ld.shared.u64 	%rd81, [_ZN6thrust24THRUST_300001_SM_1000_NS8cuda_cub4core6detail5shmemE+48];
	setp.lt.f64 	%p188, %fd242, %fd76;
	mov.f64 	%fd243, %fd242;
	mov.u64 	%rd450, %rd449;
	@%p188 bra 	$L__BB9_91;
	setp.lt.f64 	%p189, %fd76, %fd242;
	mov.f64 	%fd243, %fd76;
	mov.u64 	%rd450, %rd81;
	@%p189 bra 	$L__BB9_91;
	setp.lt.s64 	%p190, %rd449, %rd81;
	selp.f64 	%fd243, %fd242, %fd76, %p190;
	min.s64 	%rd450, %rd449, %rd81;
$L__BB9_91:
	setp.lt.s32 	%p191, %r29, 97;
	mov.f64 	%fd244, %fd243;
	mov.u64 	%rd451, %rd450;
	@%p191 bra 	$L__BB9_95;
	ld.shared.f64 	%fd79, [_ZN6thrust24THRUST_300001_SM_1000_NS8cuda_cub4core6detail5shmemE+56];
	ld.shared.u64 	%rd84, [_ZN6thrust24THRUST_300001_SM_1000_NS8cuda_cub4core6detail5shmemE+64];
	setp.lt.f64 	%p192, %fd243, %fd79;
	mov.f64 	%fd244, %fd243;
	mov.u64 	%rd451, %rd450;
	@%p192 bra 	$L__BB9_95;
	setp.lt.f64 	%p193, %fd79, %fd243;
	mov.f64 	%fd244, %fd79;
	mov.u64 	%rd451, %rd84;
	@%p193 bra 	$L__BB9_95;
	setp.lt.s64 	%p194, %rd450, %rd84;
	selp.f64 	%fd244, %fd243, %fd79, %p194;
	min.s64 	%rd451, %rd450, %rd84;
$L__BB9_95:
	setp.lt.s32 	%p195, %r29, 129;
	mov.f64 	%fd245, %fd244;
	mov.u64 	%rd452, %rd451;
	@%p195 bra 	$L__BB9_99;
	ld.shared.f64 	%fd82, [_ZN6thrust24THRUST_300001_SM_1000_NS8cuda_cub4core6detail5shmemE+72];
	ld.shared.u64 	%rd87, [_ZN6thrust24THRUST_300001_SM_1000_NS8cuda_cub4core6detail5shmemE+80];
	setp.lt.f64 	%p196, %fd244, %fd82;
	mov.f64 	%fd245, %fd244;
	mov.u64 	%rd452, %rd451;
	@%p196 bra 	$L__BB9_99;
	setp.lt.f64 	%p197, %fd82, %fd244;
	mov.f64 	%fd245, %fd82;
	mov.u64 	%rd452, %rd87;
	@%p197 bra 	$L__BB9_99;
	setp.lt.s64 	%p198, %rd451, %rd87;
	selp.f64 	%fd245, %fd244, %fd82, %p198;
	min.s64 	%rd452, %rd451, %rd87;
$L__BB9_99:
	setp.lt.s32 	%p199, %r29, 161;
	mov.f64 	%fd246, %fd245;
	mov.u64 	%rd453, %rd452;
	@%p199 bra 	$L__BB9_103;
	ld.shared.f64 	%fd85, [_ZN6thrust24THRUST_300001_SM_1000_NS8cuda_cub4core6detail5shmemE+88];
	ld.shared.u64 	%rd90, [_ZN6thrust24THRUST_300001_SM_1000_NS8cuda_cub4core6detail5shmemE+96];
	setp.lt.f64 	%p200, %fd245, %fd85;
	mov.f64 	%fd246, %fd245;
	mov.u64 	%rd453, %rd452;
	@%p200 bra 	$L__BB9_103;
	setp.lt.f64 	%p201, %fd85, %fd245;
	mov.f64 	%fd246, %fd85;
	mov.u64 	%rd453, %rd90;
	@%p201 bra 	$L__BB9_103;
	setp.lt.s64 	%p202, %rd452, %rd90;
	selp.f64 	%fd246, %fd245, %fd85, %p202;
	min.s64 	%rd453, %rd452, %rd90;
$L__BB9_103:
	setp.lt.s32 	%p203, %r29, 193;
	mov.f64 	%fd247, %fd246;
	mov.u64 	%rd454, %rd453;
	@%p203 bra 	$L__BB9_107;
	ld.shared.f64 	%fd88, [_ZN6thrust24THRUST_300001_SM_1000_NS8cuda_cub4core6detail5shmemE+104];
	ld.shared.u64 	%rd93, [_ZN6thrust24THRUST_300001_SM_1000_NS8cuda_cub4core6detail5shmemE+112];
	setp.lt.f64 	%p204, %fd246, %fd88;
	mov.f64 	%fd247, %fd246;
	mov.u64 	%rd454, %rd453;
	@%p204 bra 	$L__BB9_107;
	setp.lt.f64 	%p205, %fd88, %fd246;
	mov.f64 	%fd247, %fd88;
	mov.u64 	%rd454, %rd93;
	@%p205 bra 	$L__BB9_107;
	setp.lt.s64 	%p206, %rd453, %rd93;
	selp.f64 	%fd247, %fd246, %fd88, %p206;
	min.s64 	%rd454, %rd453, %rd93;
$L__BB9_107:
	setp.lt.s32 	%p207, %r29, 225;
	mov.u64 	%rd507, %rd454;
	mov.f64 	%fd292, %fd247;
	@%p207 bra 	$L__BB9_236;
	ld.shared.f64 	%fd91, [_ZN6thrust24THRUST_300001_SM_1000_NS8cuda_cub4core6detail5shmemE+120];
	ld.shared.u64 	%rd96, [_ZN6thrust24THRUST_300001_SM_1000_NS8cuda_cub4core6detail5shmemE+128];
	setp.lt.f64 	%p208, %fd247, %fd91;
	mov.u64 	%rd507, %rd454;
	mov.f64 	%fd292, %fd247;
	@%p208 bra 	$L__BB9_236;
	setp.lt.f64 	%p209, %fd91, %fd247;
	mov.u64 	%rd507, %rd96;
	mov.f64 	%fd292, %fd91;
	@%p209 bra 	$L__BB9_236;
	setp.lt.s64 	%p210, %rd454, %rd96;
	selp.f64 	%fd292, %fd247, %fd91, %p210;
	min.s64 	%rd507, %rd454, %rd96;
	bra.uni 	$L__BB9_236;
$L__BB9_111:
	mov.u32 	%r16, %tid.x;
	cvt.u64.u32 	%rd98, %r16;
	mul.wide.u32 	%rd259, %r16, 16;
	add.s64 	%rd240, %rd237, %rd259;
	// begin inline asm
	ld.global.nc.u64 %rd239, [%rd240];
	// end inline asm
	add.s64 	%rd242, %rd240, 8;
	// begin inline asm
	ld.global.nc.u64 %rd241, [%rd242];
	// end inline asm
	mov.b64 	%fd93, %rd239;
	add.s64 	%rd244, %rd240, 4096;
	// begin inline asm
	ld.global.nc.u64 %rd243, [%rd244];
	// end inline asm
	add.s64 	%rd246, %rd240, 4104;
	// begin inline asm
	ld.global.nc.u64 %rd245, [%rd246];
	// end inline asm
	mov.b64 	%fd94, %rd243;
	add.s64 	%rd248, %rd240, 8192;
	// begin inline asm
	ld.global.nc.u64 %rd247, [%rd248];
	// end inline asm
	add.s64 	%rd250, %rd240, 8200;
	// begin inline asm
	ld.global.nc.u64 %rd249, [%rd250];
	// end inline asm
	mov.b64 	%fd95, %rd247;
	add.s64 	%rd252, %rd240, 12288;
	// begin inline asm
	ld.global.nc.u64 %rd251, [%rd252];
	// end inline asm
	add.s64 	%rd254, %rd240, 12296;
	// begin inline asm
	ld.global.nc.u64 %rd253, [%rd254];
	// end inline asm
	mov.b64 	%fd96, %rd251;
	add.s64 	%rd256, %rd240, 16384;
	// begin inline asm
	ld.global.nc.u64 %rd255, [%rd256];
	// end inline asm
	add.s64 	%rd258, %rd240, 16392;
	// begin inline asm
	ld.global.nc.u64 %rd257, [%rd258];
	// end inline asm
	mov.b64 	%fd97, %rd255;
	setp.lt.f64 	%p3, %fd93, %fd94;
	mov.f64 	%fd248, %fd93;
	mov.u64 	%rd455, %rd241;
	@%p3 bra 	$L__BB9_114;
	setp.lt.f64 	%p4, %fd94, %fd93;
	mov.f64 	%fd248, %fd94;
	mov.u64 	%rd455, %rd245;
	@%p4 bra 	$L__BB9_114;
	setp.lt.s64 	%p5, %rd241, %rd245;
	selp.f64 	%fd248, %fd93, %fd94, %p5;
	min.s64 	%rd455, %rd241, %rd245;
$L__BB9_114:
	setp.lt.f64 	%p6, %fd248, %fd95;
	mov.f64 	%fd249, %fd248;
	mov.u64 	%rd456, %rd455;
	@%p6 bra 	$L__BB9_117;
	setp.gt.f64 	%p7, %fd248, %fd95;
	mov.f64 	%fd249, %fd95;
	mov.u64 	%rd456, %rd249;
	@%p7 bra 	$L__BB9_117;
	setp.lt.s64 	%p8, %rd455, %rd249;
	selp.f64 	%fd249, %fd248, %fd95, %p8;
	min.s64 	%rd456, %rd455, %rd249;
$L__BB9_117:
	setp.lt.f64 	%p9, %fd249, %fd96;
	mov.f64 	%fd250, %fd249;
	mov.u64 	%rd457, %rd456;
	@%p9 bra 	$L__BB9_120;
	setp.gt.f64 	%p10, %fd249, %fd96;
	mov.f64 	%fd250, %fd96;
	mov.u64 	%rd457, %rd253;
	@%p10 bra 	$L__BB9_120;
	setp.lt.s64 	%p11, %rd456, %rd253;
	selp.f64 	%fd250, %fd249, %fd96, %p11;
	min.s64 	%rd457, %rd456, %rd253;
$L__BB9_120:
	setp.lt.f64 	%p12, %fd250, %fd97;
	mov.f64 	%fd279, %fd250;
	mov.u64 	%rd494, %rd457;
	@%p12 bra 	$L__BB9_123;
	setp.gt.f64 	%p13, %fd250, %fd97;
	mov.f64 	%fd279, %fd97;
	mov.u64 	%rd494, %rd257;
	@%p13 bra 	$L__BB9_123;
	setp.lt.s64 	%p14, %rd457, %rd257;
	selp.f64 	%fd279, %fd250, %fd97, %p14;
	min.s64 	%rd494, %rd457, %rd257;
$L__BB9_123:
	setp.lt.u32 	%p15, %r29, 2560;
	mov.b64 	%rd473, 1280;
	@%p15 bra 	$L__BB9_174;
	add.s64 	%rd263, %rd1, -2560;
	mul.hi.u64 	%rd264, %rd263, -3689348814741910323;
	shr.u64 	%rd113, %rd264, 10;
	setp.lt.u64 	%p16, %rd263, 1280;
	mov.b64 	%rd473, 1280;
	@%p16 bra 	$L__BB9_157;
	add.s64 	%rd266, %rd113, 1;
	and.b64  	%rd459, %rd266, 36028797018963966;
	shl.b64 	%rd267, %rd98, 4;
	add.s64 	%rd268, %rd267, %rd237;
	add.s64 	%rd460, %rd268, 57352;
	mov.b64 	%rd473, 1280;
$L__BB9_126:
	add.s64 	%rd270, %rd460, -36872;
	// begin inline asm
	ld.global.nc.u64 %rd269, [%rd270];
	// end inline asm
	add.s64 	%rd272, %rd460, -36864;
	// begin inline asm
	ld.global.nc.u64 %rd271, [%rd272];
	// end inline asm
	mov.b64 	%fd107, %rd269;
	add.s64 	%rd274, %rd460, -32776;
	// begin inline asm
	ld.global.nc.u64 %rd273, [%rd274];
	// end inline asm
	add.s64 	%rd276, %rd460, -32768;
	// begin inline asm
	ld.global.nc.u64 %rd275, [%rd276];
	// end inline asm
	mov.b64 	%fd108, %rd273;
	add.s64 	%rd278, %rd460, -28680;
	// begin inline asm
	ld.global.nc.u64 %rd277, [%rd278];
	// end inline asm
	add.s64 	%rd280, %rd460, -28672;
	// begin inline asm
	ld.global.nc.u64 %rd279, [%rd280];
	// end inline asm
	mov.b64 	%fd109, %rd277;
	add.s64 	%rd282, %rd460, -24584;
	// begin inline asm
	ld.global.nc.u64 %rd281, [%rd282];
	// end inline asm
	add.s64 	%rd284, %rd460, -24576;
	// begin inline asm
	ld.global.nc.u64 %rd283, [%rd284];
	// end inline asm
	mov.b64 	%fd110, %rd281;
	add.s64 	%rd286, %rd460, -20488;
	// begin inline asm
	ld.global.nc.u64 %rd285, [%rd286];
	// end inline asm
	add.s64 	%rd288, %rd460, -20480;
	// begin inline asm
	ld.global.nc.u64 %rd287, [%rd288];
	// end inline asm
	mov.b64 	%fd111, %rd285;
	setp.lt.f64 	%p17, %fd279, %fd107;
	mov.f64 	%fd253, %fd279;
	mov.u64 	%rd463, %rd494;
	@%p17 bra 	$L__BB9_129;
	setp.gt.f64 	%p18, %fd279, %fd107;
	mov.f64 	%fd253, %fd107;
	mov.u64 	%rd463, %rd271;
	@%p18 bra 	$L__BB9_129;
	setp.lt.s64 	%p19, %rd494, %rd271;
	selp.f64 	%fd253, %fd279, %fd107, %p19;
	min.s64 	%rd463, %rd494, %rd271;
$L__BB9_129:
	setp.lt.f64 	%p20, %fd253, %fd108;
	mov.f64 	%fd254, %fd253;
	mov.u64 	%rd464, %rd463;
	@%p20 bra 	$L__BB9_132;
	setp.gt.f64 	%p21, %fd253, %fd108;
	mov.f64 	%fd254, %fd108;
	mov.u64 	%rd464, %rd275;
	@%p21 bra 	$L__BB9_132;
	setp.lt.s64 	%p22, %rd463, %rd275;
	selp.f64 	%fd254, %fd253, %fd108, %p22;
	min.s64 	%rd464, %rd463, %rd275;
$L__BB9_132:
	setp.lt.f64 	%p23, %fd254, %fd109;
	mov.f64 	%fd255, %fd254;
	mov.u64 	%rd465, %rd464;
	@%p23 bra 	$L__BB9_135;
	setp.gt.f64 	%p24, %fd254, %fd109;
	mov.f64 	%fd255, %fd109;
	mov.u64 	%rd465, %rd279;
	@%p24 bra 	$L__BB9_135;
	setp.lt.s64 	%p25, %rd464, %rd279;
	selp.f64 	%fd255, %fd254, %fd109, %p25;
	min.s64 	%rd465, %rd464, %rd279;
$L__BB9_135:
	setp.lt.f64 	%p26, %fd255, %fd110;
	mov.f64 	%fd256, %fd255;
	mov.u64 	%rd466, %rd465;
	@%p26 bra 	$L__BB9_138;
	setp.gt.f64 	%p27, %fd255, %fd110;
	mov.f64 	%fd256, %fd110;
	mov.u64 	%rd466, %rd283;
	@%p27 bra 	$L__BB9_138;
	setp.lt.s64 	%p28, %rd465, %rd283;
	selp.f64 	%fd256, %fd255, %fd110, %p28;
	min.s64 	%rd466, %rd465, %rd283;
$L__BB9_138:
	setp.lt.f64 	%p29, %fd256, %fd111;
	mov.f64 	%fd257, %fd256;
	mov.u64 	%rd467, %rd466;
	@%p29 bra 	$L__BB9_141;
	setp.gt.f64 	%p30, %fd256, %fd111;
	mov.f64 	%fd257, %fd111;
	mov.u64 	%rd467, %rd287;
	@%p30 bra 	$L__BB9_141;
	setp.lt.s64 	%p31, %rd466, %rd287;
	selp.f64 	%fd257, %fd256, %fd111, %p31;
	min.s64 	%rd467, %rd466, %rd287;
$L__BB9_141:
	add.s64 	%rd290, %rd460, -16392;
	// begin inline asm
	ld.global.nc.u64 %rd289, [%rd290];
	// end inline asm
	add.s64 	%rd292, %rd460, -16384;
	// begin inline asm
	ld.global.nc.u64 %rd291, [%rd292];
	// end inline asm
	mov.b64 	%fd122, %rd289;
	add.s64 	%rd294, %rd460, -12296;
	// begin inline asm
	ld.global.nc.u64 %rd293, [%rd294];
	// end inline asm
	add.s64 	%rd296, %rd460, -12288;
	// begin inline asm
	ld.global.nc.u64 %rd295, [%rd296];
	// end inline asm
	mov.b64 	%fd123, %rd293;
	add.s64 	%rd298, %rd460, -8200;
	// begin inline asm
	ld.global.nc.u64 %rd297, [%rd298];
	// end inline asm
	add.s64 	%rd300, %rd460, -8192;
	// begin inline asm
	ld.global.nc.u64 %rd299, [%rd300];
	// end inline asm
	mov.b64 	%fd124, %rd297;
	add.s64 	%rd302, %rd460, -4104;
	// begin inline asm
	ld.global.nc.u64 %rd301, [%rd302];
	// end inline asm
	add.s64 	%rd304, %rd460, -4096;
	// begin inline asm
	ld.global.nc.u64 %rd303, [%rd304];
	// end inline asm
	mov.b64 	%fd125, %rd301;
	add.s64 	%rd306, %rd460, -8;
	// begin inline asm
	ld.global.nc.u64 %rd305, [%rd306];
	// end inline asm
	// begin inline asm
	ld.global.nc.u64 %rd307, [%rd460];
	// end inline asm
	mov.b64 	%fd126, %rd305;
	setp.lt.f64 	%p32, %fd257, %fd122;
	mov.f64 	%fd258, %fd257;
	mov.u64 	%rd468, %rd467;
	@%p32 bra 	$L__BB9_144;
	setp.gt.f64 	%p33, %fd257, %fd122;
	mov.f64 	%fd258, %fd122;
	mov.u64 	%rd468, %rd291;
	@%p33 bra 	$L__BB9_144;
	setp.lt.s64 	%p34, %rd467, %rd291;
	selp.f64 	%fd258, %fd257, %fd122, %p34;
	min.s64 	%rd468, %rd467, %rd291;
$L__BB9_144:
	setp.lt.f64 	%p35, %fd258, %fd123;
	mov.f64 	%fd259, %fd258;
	mov.u64 	%rd469, %rd468;
	@%p35 bra 	$L__BB9_147;
	setp.gt.f64 	%p36, %fd258, %fd123;
	mov.f64 	%fd259, %fd123;
	mov.u64 	%rd469, %rd295;
	@%p36 bra 	$L__BB9_147;
	setp.lt.s64 	%p37, %rd468, %rd295;
	selp.f64 	%fd259, %fd258, %fd123, %p37;
	min.s64 	%rd469, %rd468, %rd295;
$L__BB9_147:
	setp.lt.f64 	%p38, %fd259, %fd124;
	mov.f64 	%fd260, %fd259;
	mov.u64 	%rd470, %rd469;
	@%p38 bra 	$L__BB9_150;
	setp.gt.f64 	%p39, %fd259, %fd124;
	mov.f64 	%fd260, %fd124;
	mov.u64 	%rd470, %rd299;
	@%p39 bra 	$L__BB9_150;
	setp.lt.s64 	%p40, %rd469, %rd299;
	selp.f64 	%fd260, %fd259, %fd124, %p40;
	min.s64 	%rd470, %rd469, %rd299;
$L__BB9_150:
	setp.lt.f64 	%p41, %fd260, %fd125;
	mov.f64 	%fd261, %fd260;
	mov.u64 	%rd471, %rd470;
	@%p41 bra 	$L__BB9_153;
	setp.gt.f64 	%p42, %fd260, %fd125;
	mov.f64 	%fd261, %fd125;
	mov.u64 	%rd471, %rd303;
	@%p42 bra 	$L__BB9_153;
	setp.lt.s64 	%p43, %rd470, %rd303;
	selp.f64 	%fd261, %fd260, %fd125, %p43;
	min.s64 	%rd471, %rd470, %rd303;
$L__BB9_153:
	setp.lt.f64 	%p44, %fd261, %fd126;
	mov.f64 	%fd279, %fd261;
	mov.u64 	%rd494, %rd471;
	@%p44 bra 	$L__BB9_156;
	setp.gt.f64 	%p45, %fd261, %fd126;
	mov.f64 	%fd279, %fd126;
	mov.u64 	%rd494, %rd307;
	@%p45 bra 	$L__BB9_156;
	setp.lt.s64 	%p46, %rd471, %rd307;
	selp.f64 	%fd279, %fd261, %fd126, %p46;
	min.s64 	%rd494, %rd471, %rd307;
$L__BB9_156:
	add.s64 	%rd473, %rd473, 2560;
	add.s64 	%rd460, %rd460, 40960;
	add.s64 	%rd459, %rd459, -2;
	setp.ne.s64 	%p47, %rd459, 0;
	@%p47 bra 	$L__BB9_126;
$L__BB9_157:
	and.b64  	%rd309, %rd113, 1;
	setp.eq.b64 	%p48, %rd309, 1;
	@%p48 bra 	$L__BB9_174;
	shl.b64 	%rd330, %rd473, 4;
	add.s64 	%rd311, %rd240, %rd330;
	// begin inline asm
	ld.global.nc.u64 %rd310, [%rd311];
	// end inline asm
	add.s64 	%rd313, %rd311, 8;
	// begin inline asm
	ld.global.nc.u64 %rd312, [%rd313];
	// end inline asm
	mov.b64 	%fd139, %rd310;
	add.s64 	%rd315, %rd311, 4096;
	// begin inline asm
	ld.global.nc.u64 %rd314, [%rd315];
	// end inline asm
	add.s64 	%rd317, %rd311, 4104;
	// begin inline asm
	ld.global.nc.u64 %rd316, [%rd317];
	// end inline asm
	mov.b64 	%fd140, %rd314;
	add.s64 	%rd319, %rd311, 8192;
	// begin inline asm
	ld.global.nc.u64 %rd318, [%rd319];
	// end inline asm
	add.s64 	%rd321, %rd311, 8200;
	// begin inline asm
	ld.global.nc.u64 %rd320, [%rd321];
	// end inline asm
	mov.b64 	%fd141, %rd318;
	add.s64 	%rd323, %rd311, 12288;
	// begin inline asm
	ld.global.nc.u64 %rd322, [%rd323];
	// end inline asm
	add.s64 	%rd325, %rd311, 12296;
	// begin inline asm
	ld.global.nc.u64 %rd324, [%rd325];
	// end inline asm
	mov.b64 	%fd142, %rd322;
	add.s64 	%rd327, %rd311, 16384;
	// begin inline asm
	ld.global.nc.u64 %rd326, [%rd327];
	// end inline asm
	add.s64 	%rd329, %rd311, 16392;
	// begin inline asm
	ld.global.nc.u64 %rd328, [%rd329];
	// end inline asm
	mov.b64 	%fd143, %rd326;
	setp.lt.f64 	%p49, %fd279, %fd139;
	mov.f64 	%fd265, %fd279;
	mov.u64 	%rd477, %rd494;
	@%p49 bra 	$L__BB9_161;
	setp.gt.f64 	%p50, %fd279, %fd139;
	mov.f64 	%fd265, %fd139;
	mov.u64 	%rd477, %rd312;
	@%p50 bra 	$L__BB9_161;
	setp.lt.s64 	%p51, %rd494, %rd312;
	selp.f64 	%fd265, %fd279, %fd139, %p51;
	min.s64 	%rd477, %rd494, %rd312;
$L__BB9_161:
	setp.lt.f64 	%p52, %fd265, %fd140;
	mov.f64 	%fd266, %fd265;
	mov.u64 	%rd478, %rd477;
	@%p52 bra 	$L__BB9_164;
	setp.gt.f64 	%p53, %fd265, %fd140;
	mov.f64 	%fd266, %fd140;
	mov.u64 	%rd478, %rd316;
	@%p53 bra 	$L__BB9_164;
	setp.lt.s64 	%p54, %rd477, %rd316;
	selp.f64 	%fd266, %fd265, %fd140, %p54;
	min.s64 	%rd478, %rd477, %rd316;
$L__BB9_164:
	setp.lt.f64 	%p55, %fd266, %fd141;
	mov.f64 	%fd267, %fd266;
	mov.u64 	%rd479, %rd478;
	@%p55 bra 	$L__BB9_167;
	setp.gt.f64 	%p56, %fd266, %fd141;
	mov.f64 	%fd267, %fd141;
	mov.u64 	%rd479, %rd320;
	@%p56 bra 	$L__BB9_167;
	setp.lt.s64 	%p57, %rd478, %rd320;
	selp.f64 	%fd267, %fd266, %fd141, %p57;
	min.s64 	%rd479, %rd478, %rd320;
$L__BB9_167:
	setp.lt.f64 	%p58, %fd267, %fd142;
	mov.f64 	%fd268, %fd267;
	mov.u64 	%rd480, %rd479;
	@%p58 bra 	$L__BB9_170;
	setp.gt.f64 	%p59, %fd267, %fd142;
	mov.f64 	%fd268, %fd142;
	mov.u64 	%rd480, %rd324;
	@%p59 bra 	$L__BB9_170;
	setp.lt.s64 	%p60, %rd479, %rd324;
	selp.f64 	%fd268, %fd267, %fd142, %p60;
	min.s64 	%rd480, %rd479, %rd324;
$L__BB9_170:
	setp.lt.f64 	%p61, %fd268, %fd143;
	mov.f64 	%fd279, %fd268;
	mov.u64 	%rd494, %rd480;
	@%p61 bra 	$L__BB9_173;
	setp.gt.f64 	%p62, %fd268, %fd143;
	mov.f64 	%fd279, %fd143;
	mov.u64 	%rd494, %rd328;
	@%p62 bra 	$L__BB9_173;
	setp.lt.s64 	%p63, %rd480, %rd328;
	selp.f64 	%fd279, %fd268, %fd143, %p63;
	min.s64 	%rd494, %rd480, %rd328;
$L__BB9_173:
	add.s64 	%rd473, %rd473, 1280;
$L__BB9_174:
	cvt.s64.s32 	%rd331, %r29;
	setp.ge.s64 	%p64, %rd473, %rd331;
	@%p64 bra 	$L__BB9_197;
	cvt.u32.u64 	%r17, %rd473;
	sub.s32 	%r18, %r29, %r17;
	setp.ge.s32 	%p65, %r16, %r18;
	@%p65 bra 	$L__BB9_197;
	not.b32 	%r30, %r16;
	add.s32 	%r31, %r29, %r30;
	sub.s32 	%r19, %r31, %r17;
	and.b32  	%r32, %r19, 768;
	setp.eq.s32 	%p66, %r32, 768;
	mov.u32 	%r372, %r16;
	@%p66 bra 	$L__BB9_182;
	cvt.u64.u32 	%rd333, %r16;
	add.s64 	%rd334, %rd473, %rd333;
	shl.b64 	%rd335, %rd334, 4;
	add.s64 	%rd484, %rd237, %rd335;
	shr.u32 	%r33, %r19, 8;
	add.s32 	%r34, %r33, 1;
	and.b32  	%r35, %r34, 3;
	neg.s32 	%r370, %r35;
	mov.u32 	%r372, %r16;
$L__BB9_178:
	.pragma "nounroll";
	mov.u64 	%rd177, %rd494;
	mov.f64 	%fd155, %fd279;
	// begin inline asm
	ld.global.nc.u64 %rd336, [%rd484];
	// end inline asm
	add.s64 	%rd339, %rd484, 8;
	// begin inline asm
	ld.global.nc.u64 %rd338, [%rd339];
	// end inline asm
	mov.b64 	%fd156, %rd336;
	setp.lt.f64 	%p67, %fd155, %fd156;
	@%p67 bra 	$L__BB9_181;
	setp.gt.f64 	%p68, %fd155, %fd156;
	mov.f64 	%fd279, %fd156;
	mov.u64 	%rd494, %rd338;
	@%p68 bra 	$L__BB9_181;
	setp.lt.s64 	%p69, %rd177, %rd338;
	selp.f64 	%fd279, %fd155, %fd156, %p69;
	min.s64 	%rd494, %rd177, %rd338;
$L__BB9_181:
	add.s32 	%r372, %r372, 256;
	add.s64 	%rd484, %rd484, 4096;
	add.s32 	%r370, %r370, 1;
	setp.ne.s32 	%p70, %r370, 0;
	@%p70 bra 	$L__BB9_178;
$L__BB9_182:
	setp.lt.u32 	%p71, %r19, 768;
	@%p71 bra 	$L__BB9_197;
	cvt.u64.u32 	%rd340, %r372;
	add.s64 	%rd341, %rd473, %rd340;
	shl.b64 	%rd342, %rd341, 4;
	add.s64 	%rd343, %rd342, %rd237;
	add.s64 	%rd489, %rd343, 12296;
$L__BB9_184:
	add.s64 	%rd345, %rd489, -12296;
	// begin inline asm
	ld.global.nc.u64 %rd344, [%rd345];
	// end inline asm
	add.s64 	%rd347, %rd489, -12288;
	// begin inline asm
	ld.global.nc.u64 %rd346, [%rd347];
	// end inline asm
	mov.b64 	%fd162, %rd344;
	setp.lt.f64 	%p72, %fd279, %fd162;
	mov.f64 	%fd276, %fd279;
	mov.u64 	%rd491, %rd494;
	@%p72 bra 	$L__BB9_187;
	setp.gt.f64 	%p73, %fd279, %fd162;
	mov.f64 	%fd276, %fd162;
	mov.u64 	%rd491, %rd346;
	@%p73 bra 	$L__BB9_187;
	setp.lt.s64 	%p74, %rd494, %rd346;
	selp.f64 	%fd276, %fd279, %fd162, %p74;
	min.s64 	%rd491, %rd494, %rd346;
$L__BB9_187:
	add.s64 	%rd349, %rd489, -8200;
	// begin inline asm
	ld.global.nc.u64 %rd348, [%rd349];
	// end inline asm
	add.s64 	%rd351, %rd489, -8192;
	// begin inline asm
	ld.global.nc.u64 %rd350, [%rd351];
	// end inline asm
	mov.b64 	%fd165, %rd348;
	setp.lt.f64 	%p75, %fd276, %fd165;
	mov.f64 	%fd277, %fd276;
	mov.u64 	%rd492, %rd491;
	@%p75 bra 	$L__BB9_190;
	setp.gt.f64 	%p76, %fd276, %fd165;
	mov.f64 	%fd277, %fd165;
	mov.u64 	%rd492, %rd350;
	@%p76 bra 	$L__BB9_190;
	setp.lt.s64 	%p77, %rd491, %rd350;
	selp.f64 	%fd277, %fd276, %fd165, %p77;
	min.s64 	%rd492, %rd491, %rd350;
$L__BB9_190:
	add.s64 	%rd353, %rd489, -4104;
	// begin inline asm
	ld.global.nc.u64 %rd352, [%rd353];
	// end inline asm
	add.s64 	%rd355, %rd489, -4096;
	// begin inline asm
	ld.global.nc.u64 %rd354, [%rd355];
	// end inline asm
	mov.b64 	%fd168, %rd352;
	setp.lt.f64 	%p78, %fd277, %fd168;
	mov.f64 	%fd278, %fd277;
	mov.u64 	%rd493, %rd492;
	@%p78 bra 	$L__BB9_193;
	setp.gt.f64 	%p79, %fd277, %fd168;
	mov.f64 	%fd278, %fd168;
	mov.u64 	%rd493, %rd354;
	@%p79 bra 	$L__BB9_193;
	setp.lt.s64 	%p80, %rd492, %rd354;
	selp.f64 	%fd278, %fd277, %fd168, %p80;
	min.s64 	%rd493, %rd492, %rd354;
$L__BB9_193:
	add.s64 	%rd357, %rd489, -8;
	// begin inline asm
	ld.global.nc.u64 %rd356, [%rd357];
	// end inline asm
	// begin inline asm
	ld.global.nc.u64 %rd358, [%rd489];
	// end inline asm
	mov.b64 	%fd171, %rd356;
	setp.lt.f64 	%p81, %fd278, %fd171;
	mov.f64 	%fd279, %fd278;
	mov.u64 	%rd494, %rd493;
	@%p81 bra 	$L__BB9_196;
	setp.gt.f64 	%p82, %fd278, %fd171;
	mov.f64 	%fd279, %fd171;
	mov.u64 	%rd494, %rd358;
	@%p82 bra 	$L__BB9_196;
	setp.lt.s64 	%p83, %rd493, %rd358;
	selp.f64 	%fd279, %fd278, %fd171, %p83;
	min.s64 	%rd494, %rd493, %rd358;
$L__BB9_196:
	add.s32 	%r372, %r372, 1024;
	add.s64 	%rd489, %rd489, 16384;
	setp.lt.s32 	%p84, %r372, %r18;
	@%p84 bra 	$L__BB9_184;
$L__BB9_197:
	// begin inline asm
	mov.u32 %r36, %laneid;
	// end inline asm
	mov.b64 	%rd360, %fd279;
	mov.b64 	{%r38, %r43}, %rd360;
	mov.b32 	%r54, 1;
	mov.b32 	%r55, 31;
	mov.b32 	%r56, -1;
	// begin inline asm
	shfl.sync.down.b32 %r37, %r38, %r54, %r55, %r56;
	// end inline asm
	// begin inline asm
	shfl.sync.down.b32 %r42, %r43, %r54, %r55, %r56;
	// end inline asm
	mov.b64 	%rd361, {%r37, %r42};
	mov.b64 	%fd175, %rd361;
	mov.b64 	{%r48, %r53}, %rd494;
	// begin inline asm
	shfl.sync.down.b32 %r47, %r48, %r54, %r55, %r56;
	// end inline asm
	// begin inline asm
	shfl.sync.down.b32 %r52, %r53, %r54, %r55, %r56;
	// end inline asm
	mov.b64 	%rd201, {%r47, %r52};
	setp.gt.s32 	%p85, %r36, 30;
	setp.lt.f64 	%p86, %fd279, %fd175;
	or.pred  	%p87, %p85, %p86;
	mov.f64 	%fd281, %fd279;
	mov.u64 	%rd496, %rd494;
	@%p87 bra 	$L__BB9_200;
	setp.gt.f64 	%p88, %fd279, %fd175;
	mov.f64 	%fd281, %fd175;
	mov.u64 	%rd496, %rd201;
	@%p88 bra 	$L__BB9_200;
	setp.lt.s64 	%p89, %rd494, %rd201;
	selp.f64 	%fd281, %fd279, %fd175, %p89;
	min.s64 	%rd496, %rd494, %rd201;
$L__BB9_200:
	mov.b64 	%rd362, %fd281;
	mov.b64 	{%r58, %r63}, %rd362;
	mov.b32 	%r74, 2;
	mov.b32 	%r75, 31;
	mov.b32 	%r76, -1;
	// begin inline asm
	shfl.sync.down.b32 %r57, %r58, %r74, %r75, %r76;
	// end inline asm
	// begin inline asm
	shfl.sync.down.b32 %r62, %r63, %r74, %r75, %r76;
	// end inline asm
	mov.b64 	%rd363, {%r57, %r62};
	mov.b64 	%fd178, %rd363;
	mov.b64 	{%r68, %r73}, %rd496;
	// begin inline asm
	shfl.sync.down.b32 %r67, %r68, %r74, %r75, %r76;
	// end inline asm
	// begin inline asm
	shfl.sync.down.b32 %r72, %r73, %r74, %r75, %r76;
	// end inline asm
	mov.b64 	%rd204, {%r67, %r72};
	setp.gt.s32 	%p90, %r36, 29;
	setp.lt.f64 	%p91, %fd281, %fd178;
	or.pred  	%p92, %p90, %p91;
	mov.f64 	%fd282, %fd281;
	mov.u64 	%rd497, %rd496;
	@%p92 bra 	$L__BB9_203;
	setp.gt.f64 	%p93, %fd281, %fd178;
	mov.f64 	%fd282, %fd178;
	mov.u64 	%rd497, %rd204;
	@%p93 bra 	$L__BB9_203;
	setp.lt.s64 	%p94, %rd496, %rd204;
	selp.f64 	%fd282, %fd281, %fd178, %p94;
	min.s64 	%rd497, %rd496, %rd204;
$L__BB9_203:
	mov.b64 	%rd364, %fd282;
	mov.b64 	{%r78, %r83}, %rd364;
	mov.b32 	%r94, 4;
	mov.b32 	%r95, 31;
	mov.b32 	%r96, -1;
	// begin inline asm
	shfl.sync.down.b32 %r77, %r78, %r94, %r95, %r96;
	// end inline asm
	// begin inline asm
	shfl.sync.down.b32 %r82, %r83, %r94, %r95, %r96;
	// end inline asm
	mov.b64 	%rd365, {%r77, %r82};
	mov.b64 	%fd181, %rd365;
	mov.b64 	{%r88, %r93}, %rd497;
	// begin inline asm
	shfl.sync.down.b32 %r87, %r88, %r94, %r95, %r96;
	// end inline asm
	// begin inline asm
	shfl.sync.down.b32 %r92, %r93, %r94, %r95, %r96;
	// end inline asm
	mov.b64 	%rd207, {%r87, %r92};
	setp.gt.s32 	%p95, %r36, 27;
	setp.lt.f64 	%p96, %fd282, %fd181;
	or.pred  	%p97, %p95, %p96;
	mov.f64 	%fd283, %fd282;
	mov.u64 	%rd498, %rd497;
	@%p97 bra 	$L__BB9_206;
	setp.gt.f64 	%p98, %fd282, %fd181;
	mov.f64 	%fd283, %fd181;
	mov.u64 	%rd498, %rd207;
	@%p98 bra 	$L__BB9_206;
	setp.lt.s64 	%p99, %rd497, %rd207;
	selp.f64 	%fd283, %fd282, %fd181, %p99;
	min.s64 	%rd498, %rd497, %rd207;
$L__BB9_206:
	mov.b64 	%rd366, %fd283;
	mov.b64 	{%r98, %r103}, %rd366;
	mov.b32 	%r114, 8;
	mov.b32 	%r115, 31;
	mov.b32 	%r116, -1;
	// begin inline asm
	shfl.sync.down.b32 %r97, %r98, %r114, %r115, %r116;
	// end inline asm
	// begin inline asm
	shfl.sync.down.b32 %r102, %r103, %r114, %r115, %r116;
	// end inline asm
	mov.b64 	%rd367, {%r97, %r102};
	mov.b64 	%fd184, %rd367;
	mov.b64 	{%r108, %r113}, %rd498;
	// begin inline asm
	shfl.sync.down.b32 %r107, %r108, %r114, %r115, %r116;
	// end inline asm
	// begin inline asm
	shfl.sync.down.b32 %r112, %r113, %r114, %r115, %r116;
	// end inline asm
	mov.b64 	%rd210, {%r107, %r112};
	setp.gt.s32 	%p100, %r36, 23;
	setp.lt.f64 	%p101, %fd283, %fd184;
	or.pred  	%p102, %p100, %p101;
	mov.f64 	%fd284, %fd283;
	mov.u64 	%rd499, %rd498;
	@%p102 bra 	$L__BB9_209;
	setp.gt.f64 	%p103, %fd283, %fd184;
	mov.f64 	%fd284, %fd184;
	mov.u64 	%rd499, %rd210;
	@%p103 bra 	$L__BB9_209;
	setp.lt.s64 	%p104, %rd498, %rd210;
	selp.f64 	%fd284, %fd283, %fd184, %p104;
	min.s64 	%rd499, %rd498, %rd210;
$L__BB9_209:
	mov.b64 	%rd368, %fd284;
	mov.b64 	{%r118, %r123}, %rd368;
	mov.b32 	%r134, 16;
	mov.b32 	%r135, 31;
	mov.b32 	%r136, -1;
	// begin inline asm
	shfl.sync.down.b32 %r117, %r118, %r134, %r135, %r136;
	// end inline asm
	// begin inline asm
	shfl.sync.down.b32 %r122, %r123, %r134, %r135, %r136;
	// end inline asm
	mov.b64 	%rd369, {%r117, %r122};
	mov.b64 	%fd187, %rd369;
	mov.b64 	{%r128, %r133}, %rd499;
	// begin inline asm
	shfl.sync.down.b32 %r127, %r128, %r134, %r135, %r136;
	// end inline asm
	// begin inline asm
	shfl.sync.down.b32 %r132, %r133, %r134, %r135, %r136;
	// end inline asm
	mov.b64 	%rd213, {%r127, %r132};
	setp.gt.s32 	%p105, %r36, 15;
	setp.lt.f64 	%p106, %fd284, %fd187;
	or.pred  	%p107, %p105, %p106;
	mov.f64 	%fd292, %fd284;
	mov.u64 	%rd507, %rd499;
	@%p107 bra 	$L__BB9_212;
	setp.gt.f64 	%p108, %fd284, %fd187;
	mov.f64 	%fd292, %fd187;
	mov.u64 	%rd507, %rd213;
	@%p108 bra 	$L__BB9_212;
	setp.lt.s64 	%p109, %rd499, %rd213;
	selp.f64 	%fd292, %fd284, %fd187, %p109;
	min.s64 	%rd507, %rd499, %rd213;
$L__BB9_212:
	setp.ne.s32 	%p110, %r36, 0;
	@%p110 bra 	$L__BB9_214;
	shr.u32 	%r137, %r16, 1;
	and.b32  	%r138, %r137, 496;
	mov.u32 	%r139, _ZN6thrust24THRUST_300001_SM_1000_NS8cuda_cub4core6detail5shmemE;
	add.s32 	%r140, %r139, %r138;
	st.shared.f64 	[%r140+8], %fd292;
	st.shared.u64 	[%r140+16], %rd507;
$L__BB9_214:
	bar.sync 	0;
	setp.ne.s32 	%p111, %r16, 0;
	@%p111 bra 	$L__BB9_236;
	ld.shared.f64 	%fd190, [_ZN6thrust24THRUST_300001_SM_1000_NS8cuda_cub4core6detail5shmemE+24];
	ld.shared.u64 	%rd216, [_ZN6thrust24THRUST_300001_SM_1000_NS8cuda_cub4core6detail5shmemE+32];
	setp.lt.f64 	%p112, %fd292, %fd190;
	mov.f64 	%fd286, %fd292;
	mov.u64 	%rd501, %rd507;
	@%p112 bra 	$L__BB9_218;
	setp.lt.f64 	%p113, %fd190, %fd292;
	mov.f64 	%fd286, %fd190;
	mov.u64 	%rd501, %rd216;
	@%p113 bra 	$L__BB9_218;
	setp.lt.s64 	%p114, %rd507, %rd216;
	selp.f64 	%fd286, %fd292, %fd190, %p114;
	min.s64 	%rd501, %rd507, %rd216;
$L__BB9_218:
	ld.shared.f64 	%fd193, [_ZN6thrust24THRUST_300001_SM_1000_NS8cuda_cub4core6detail5shmemE+40];
	ld.shared.u64 	%rd219, [_ZN6thrust24THRUST_300001_SM_1000_NS8cuda_cub4core6detail5shmemE+48];
	setp.lt.f64 	%p115, %fd286, %fd193;
	mov.f64 	%fd287, %fd286;
	mov.u64 	%rd502, %rd501;
	@%p115 bra 	$L__BB9_221;
	setp.lt.f64 	%p116, %fd193, %fd286;
	mov.f64 	%fd287, %fd193;
	mov.u64 	%rd502, %rd219;
	@%p116 bra 	$L__BB9_221;
	setp.lt.s64 	%p117, %rd501, %rd219;
	selp.f64 	%fd287, %fd286, %fd193, %p117;
	min.s64 	%rd502, %rd501, %rd219;
$L__BB9_221:
	ld.shared.f64 	%fd196, [_ZN6thrust24THRUST_300001_SM_1000_NS8cuda_cub4core6detail5shmemE+56];
	ld.shared.u64 	%rd222, [_ZN6thrust24THRUST_300001_SM_1000_NS8cuda_cub4core6detail5shmemE+64];
	setp.lt.f64 	%p118, %fd287, %fd196;
	mov.f64 	%fd288, %fd287;
	mov.u64 	%rd503, %rd502;
	@%p118 bra 	$L__BB9_224;
	setp.lt.f64 	%p119, %fd196, %fd287;
	mov.f64 	%fd288, %fd196;
	mov.u64 	%rd503, %rd222;
	@%p119 bra 	$L__BB9_224;
	setp.lt.s64 	%p120, %rd502, %rd222;
	selp.f64 	%fd288, %fd287, %fd196, %p120;
	min.s64 	%rd503, %rd502, %rd222;
$L__BB9_224:
	ld.shared.f64 	%fd199, [_ZN6thrust24THRUST_300001_SM_1000_NS8cuda_cub4core6detail5shmemE+72];
	ld.shared.u64 	%rd225, [_ZN6thrust24THRUST_300001_SM_1000_NS8cuda_cub4core6detail5shmemE+80];
	setp.lt.f64 	%p121, %fd288, %fd199;
	mov.f64 	%fd289, %fd288;
	mov.u64 	%rd504, %rd503;
	@%p121 bra 	$L__BB9_227;
	setp.lt.f64 	%p122, %fd199, %fd288;
	mov.f64 	%fd289, %fd199;
	mov.u64 	%rd504, %rd225;
	@%p122 bra 	$L__BB9_227;
	setp.lt.s64 	%p123, %rd503, %rd225;
	selp.f64 	%fd289, %fd288, %fd199, %p123;
	min.s64 	%rd504, %rd503, %rd225;
$L__BB9_227:
	ld.shared.f64 	%fd202, [_ZN6thrust24THRUST_300001_SM_1000_NS8cuda_cub4core6detail5shmemE+88];
	ld.shared.u64 	%rd228, [_ZN6thrust24THRUST_300001_SM_1000_NS8cuda_cub4core6detail5shmemE+96];
	setp.lt.f64 	%p124, %fd289, %fd202;
	mov.f64 	%fd290, %fd289;
	mov.u64 	%rd505, %rd504;
	@%p124 bra 	$L__BB9_230;
	setp.lt.f64 	%p125, %fd202, %fd289;
	mov.f64 	%fd290, %fd202;
	mov.u64 	%rd505, %rd228;
	@%p125 bra 	$L__BB9_230;
	setp.lt.s64 	%p126, %rd504, %rd228;
	selp.f64 	%fd290, %fd289, %fd202, %p126;
	min.s64 	%rd505, %rd504, %rd228;
$L__BB9_230:
	ld.shared.f64 	%fd205, [_ZN6thrust24THRUST_300001_SM_1000_NS8cuda_cub4core6detail5shmemE+104];
	ld.shared.u64 	%rd231, [_ZN6thrust24THRUST_300001_SM_1000_NS8cuda_cub4core6detail5shmemE+112];
	setp.lt.f64 	%p127, %fd290, %fd205;
	mov.f64 	%fd291, %fd290;
	mov.u64 	%rd506, %rd505;
	@%p127 bra 	$L__BB9_233;
	setp.lt.f64 	%p128, %fd205, %fd290;
	mov.f64 	%fd291, %fd205;
	mov.u64 	%rd506, %rd231;
	@%p128 bra 	$L__BB9_233;
	setp.lt.s64 	%p129, %rd505, %rd231;
	selp.f64 	%fd291, %fd290, %fd205, %p129;
	min.s64 	%rd506, %rd505, %rd231;
$L__BB9_233:
	ld.shared.f64 	%fd208, [_ZN6thrust24THRUST_300001_SM_1000_NS8cuda_cub4core6detail5shmemE+120];
	ld.shared.u64 	%rd234, [_ZN6thrust24THRUST_300001_SM_1000_NS8cuda_cub4core6detail5shmemE+128];
	setp.lt.f64 	%p130, %fd291, %fd208;
	mov.u64 	%rd507, %rd506;
	mov.f64 	%fd292, %fd291;
	@%p130 bra 	$L__BB9_236;
	setp.lt.f64 	%p131, %fd208, %fd291;
	mov.u64 	%rd507, %rd234;
	mov.f64 	%fd292, %fd208;
	@%p131 bra 	$L__BB9_236;
	setp.lt.s64 	%p132, %rd506, %rd234;
	selp.f64 	%fd292, %fd291, %fd208, %p132;
	min.s64 	%rd507, %rd506, %rd234;
$L__BB9_236:
	mov.u32 	%r364, %tid.x;
	setp.ne.s32 	%p259, %r364, 0;
	@%p259 bra 	$L__BB9_238;
	ld.param.u64 	%rd420, [_ZN6thrust24THRUST_300001_SM_1000_NS8cuda_cub4core6detail13_kernel_agentINS1_8__reduce11ReduceAgentIPN4cuda3std3__45tupleIJdlEEESC_SB_lNS1_9__extrema9arg_min_fIdlNS9_4lessIdEEEEEEJSC_SC_iSH_EEEvDpT0__param_1];
	cvta.to.global.u64 	%rd419, %rd420;
	st.global.f64 	[%rd419], %fd292;
	st.global.u64 	[%rd419+8], %rd507;
$L__BB9_238:
	ret;

}
	// .globl	_ZN3cub18CUB_300001_SM_10006detail11EmptyKernelIvEEvv
.visible .entry _ZN3cub18CUB_300001_SM_10006detail11EmptyKernelIvEEvv()
{


	ret;

}
	// .globl	_ZN3cub18CUB_300001_SM_10006detail8for_each13static_kernelINS2_12policy_hub_t12policy_500_tEmN6thrust24THRUST_300001_SM_1000_NS8cuda_cub20__uninitialized_fill7functorINS7_10device_ptrIdEEdEEEEvT0_T1_
.visible .entry _ZN3cub18CUB_300001_SM_10006detail8for_each13static_kernelINS2_12policy_hub_t12policy_500_tEmN6thrust24THRUST_300001_SM_1000_NS8cuda_cub20__uninitialized_fill7functorINS7_10device_ptrIdEEdEEEEvT0_T1_(
	.param .u64 _ZN3cub18CUB_300001_SM_10006detail8for_each13static_kernelINS2_12policy_hub_t12policy_500_tEmN6thrust24THRUST_300001_SM_1000_NS8cuda_cub20__uninitialized_fill7functorINS7_10device_ptrIdEEdEEEEvT0_T1__param_0,
	.param .align 8 .b8 _ZN3cub18CUB_300001_SM_10006detail8for_each13static_kernelINS2_12policy_hub_t12policy_500_tEmN6thrust24THRUST_300001_SM_1000_NS8cuda_cub20__uninitialized_fill7functorINS7_10device_ptrIdEEdEEEEvT0_T1__param_1[16]
)
.maxntid 256
{
	.reg .pred 	%p<4>;
	.reg .b32 	%r<5>;
	.reg .b64 	%rd<16>;
	.reg .b64 	%fd<3>;

	ld.param.f64 	%fd2, [_ZN3cub18CUB_300001_SM_10006detail8for_each13static_kernelINS2_12policy_hub_t12policy_500_tEmN6thrust24THRUST_300001_SM_1000_NS8cuda_cub20__uninitialized_fill7functorINS7_10device_ptrIdEEdEEEEvT0_T1__param_1+8];
	ld.param.u64 	%rd4, [_ZN3cub18CUB_300001_SM_10006detail8for_each13static_kernelINS2_12policy_hub_t12policy_500_tEmN6thrust24THRUST_300001_SM_1000_NS8cuda_cub20__uninitialized_fill7functorINS7_10device_ptrIdEEdEEEEvT0_T1__param_1];
	ld.param.u64 	%rd5, [_ZN3cub18CUB_300001_SM_10006detail8for_each13static_kernelINS2_12policy_hub_t12policy_500_tEmN6thrust24THRUST_300001_SM_1000_NS8cuda_cub20__uninitialized_fill7functorINS7_10device_ptrIdEEdEEEEvT0_T1__param_0];
	mov.u32 	%r2, %ctaid.x;
	mul.wide.u32 	%rd1, %r2, 512;
	sub.s64 	%rd2, %rd5, %rd1;
	setp.lt.u64 	%p1, %rd2, 512;
	@%p1 bra 	$L__BB11_2;
	mov.u32 	%r4, %tid.x;
	cvta.to.global.u64 	%rd11, %rd4;
	cvt.u64.u32 	%rd12, %r4;
	add.s64 	%rd13, %rd1, %rd12;
	shl.b64 	%rd14, %rd13, 3;
	add.s64 	%rd15, %rd11, %rd14;
	st.global.f64 	[%rd15], %fd2;
	st.global.f64 	[%rd15+2048], %fd2;
	bra.uni 	$L__BB11_6;
$L__BB11_2:
	cvta.to.global.u64 	%rd6, %rd4;
	mov.u32 	%r1, %tid.x;
	cvt.u64.u32 	%rd7, %r1;
	setp.le.u64 	%p2, %rd2, %rd7;
	add.s64 	%rd8, %rd1, %rd7;
	shl.b64 	%rd9, %rd8, 3;
	add.s64 	%rd3, %rd6, %rd9;
	@%p2 bra 	$L__BB11_4;
	st.global.f64 	[%rd3], %fd2;
$L__BB11_4:
	add.s32 	%r3, %r1, 256;
	cvt.u64.u32 	%rd10, %r3;
	setp.le.u64 	%p3, %rd2, %rd10;
	@%p3 bra 	$L__BB11_6;
	st.global.f64 	[%rd3+2048], %fd2;
$L__BB11_6:
	ret;

}
	// .globl	_ZN3cub18CUB_300001_SM_10006detail8for_each13static_kernelINS2_12policy_hub_t12policy_500_tEmN6thrust24THRUST_300001_SM_1000_NS8cuda_cub20__uninitialized_fill7functorINS7_10device_ptrIiEEiEEEEvT0_T1_
.visible .entry _ZN3cub18CUB_300001_SM_10006detail8for_each13static_kernelINS2_12policy_hub_t12policy_500_tEmN6thrust24THRUST_300001_SM_1000_NS8cuda_cub20__uninitialized_fill7functorINS7_10device_ptrIiEEiEEEEvT0_T1_(
	.param .u64 _ZN3cub18CUB_300001_SM_10006detail8for_each13static_kernelINS2_12policy_hub_t12policy_500_tEmN6thrust24THRUST_300001_SM_1000_NS8cuda_cub20__uninitialized_fill7functorINS7_10device_ptrIiEEiEEEEvT0_T1__param_0,
	.param .align 8 .b8 _ZN3cub18CUB_300001_SM_10006detail8for_each13static_kernelINS2_12policy_hub_t12policy_500_tEmN6thrust24THRUST_300001_SM_1000_NS8cuda_cub20__uninitialized_fill7functorINS7_10device_ptrIiEEiEEEEvT0_T1__param_1[16]
)
.maxntid 256
{
	.reg .pred 	%p<4>;
	.reg .b16 	%rs<5>;
	.reg .b32 	%r<12>;
	.reg .b64 	%rd<16>;

	ld.param.u32 	%r3, [_ZN3cub18CUB_300001_SM_10006detail8for_each13static_kernelINS2_12policy_hub_t12policy_500_tEmN6thrust24THRUST_300001_SM_1000_NS8cuda_cub20__uninitialized_fill7functorINS7_10device_ptrIiEEiEEEEvT0_T1__param_1+8];
	ld.param.u64 	%rd4, [_ZN3cub18CUB_300001_SM_10006detail8for_each13static_kernelINS2_12policy_hub_t12policy_500_tEmN6thrust24THRUST_300001_SM_1000_NS8cuda_cub20__uninitialized_fill7functorINS7_10device_ptrIiEEiEEEEvT0_T1__param_1];
	ld.param.u64 	%rd5, [_ZN3cub18CUB_300001_SM_10006detail8for_each13static_kernelINS2_12policy_hub_t12policy_500_tEmN6thrust24THRUST_300001_SM_1000_NS8cuda_cub20__uninitialized_fill7functorINS7_10device_ptrIiEEiEEEEvT0_T1__param_0];
	mov.u32 	%r9, %ctaid.x;
	mul.wide.u32 	%rd1, %r9, 512;
	sub.s64 	%rd2, %rd5, %rd1;
	setp.lt.u64 	%p1, %rd2, 512;
	@%p1 bra 	$L__BB12_2;
	mov.u32 	%r11, %tid.x;
	cvta.to.global.u64 	%rd11, %rd4;
	cvt.u64.u32 	%rd12, %r11;
	add.s64 	%rd13, %rd1, %rd12;
	shl.b64 	%rd14, %rd13, 2;
	add.s64 	%rd15, %rd11, %rd14;
	st.global.u32 	[%rd15], %r3;
	st.global.u32 	[%rd15+1024], %r3;
	bra.uni 	$L__BB12_6;
$L__BB12_2:
	cvta.to.global.u64 	%rd6, %rd4;
	mov.u32 	%r2, %tid.x;
	cvt.u64.u32 	%rd7, %r2;
	setp.le.u64 	%p2, %rd2, %rd7;
	add.s64 	%rd8, %rd1, %rd7;
	shl.b64 	%rd9, %rd8, 2;
	add.s64 	%rd3, %rd6, %rd9;
	@%p2 bra 	$L__BB12_4;
	st.global.u32 	[%rd3], %r3;
$L__BB12_4:
	add.s32 	%r10, %r2, 256;
	cvt.u64.u32 	%rd10, %r10;
	setp.le.u64 	%p3, %rd2, %rd10;
	@%p3 bra 	$L__BB12_6;
	st.global.u32 	[%rd3+1024], %r3;
$L__BB12_6:
	ret;

}
.func  (.param .b64 func_retval0) __internal_accurate_pow(
	.param .b64 __internal_accurate_pow_param_0
)
{
	.reg .pred 	%p<8>;
	.reg .b32 	%r<49>;
	.reg .b32 	%f<3>;
	.reg .b64 	%fd<109>;

	ld.param.f64 	%fd10, [__internal_accurate_pow_param_0];
	{
	.reg .b32 %temp; 
	mov.b64 	{%temp, %r46}, %fd10;
	}
	{
	.reg .b32 %temp; 
	mov.b64 	{%r45, %temp}, %fd10;
	}
	shr.u32 	%r47, %r46, 20;
	setp.gt.u32 	%p1, %r46, 1048575;
	@%p1 bra 	$L__BB13_2;
	mul.f64 	%fd11, %fd10, 0d4350000000000000;
	{
	.reg .b32 %temp; 
	mov.b64 	{%temp, %r46}, %fd11;
	}
	{
	.reg .b32 %temp; 
	mov.b64 	{%r45, %temp}, %fd11;
	}
	shr.u32 	%r16, %r46, 20;
	add.s32 	%r47, %r16, -54;
$L__BB13_2:
	add.s32 	%r48, %r47, -1023;
	and.b32  	%r17, %r46, -2146435073;
	or.b32  	%r18, %r17, 1072693248;
	mov.b64 	%fd107, {%r45, %r18};
	setp.lt.u32 	%p2, %r18, 1073127583;
	@%p2 bra 	$L__BB13_4;
	{
	.reg .b32 %temp; 
	mov.b64 	{%r19, %temp}, %fd107;
	}
	{
	.reg .b32 %temp; 
	mov.b64 	{%temp, %r20}, %fd107;
	}
	add.s32 	%r21, %r20, -1048576;
	mov.b64 	%fd107, {%r19, %r21};
	add.s32 	%r48, %r47, -1022;
$L__BB13_4:
	add.f64 	%fd12, %fd107, 0dBFF0000000000000;
	add.f64 	%fd13, %fd107, 0d3FF0000000000000;
	rcp.approx.ftz.f64 	%fd14, %fd13;
	neg.f64 	%fd15, %fd13;
	fma.rn.f64 	%fd16, %fd15, %fd14, 0d3FF0000000000000;
	fma.rn.f64 	%fd17, %fd16, %fd16, %fd16;
	fma.rn.f64 	%fd18, %fd17, %fd14, %fd14;
	mul.f64 	%fd19, %fd12, %fd18;
	fma.rn.f64 	%fd20, %fd12, %fd18, %fd19;
	mul.f64 	%fd21, %fd20, %fd20;
	fma.rn.f64 	%fd22, %fd21, 0d3EB0F5FF7D2CAFE2, 0d3ED0F5D241AD3B5A;
	fma.rn.f64 	%fd23, %fd22, %fd21, 0d3EF3B20A75488A3F;
	fma.rn.f64 	%fd24, %fd23, %fd21, 0d3F1745CDE4FAECD5;
	fma.rn.f64 	%fd25, %fd24, %fd21, 0d3F3C71C7258A578B;
	fma.rn.f64 	%fd26, %fd25, %fd21, 0d3F6249249242B910;
	fma.rn.f64 	%fd27, %fd26, %fd21, 0d3F89999999999DFB;
	sub.f64 	%fd28, %fd12, %fd20;
	add.f64 	%fd29, %fd28, %fd28;
	neg.f64 	%fd30, %fd20;
	fma.rn.f64 	%fd31, %fd30, %fd12, %fd29;
	mul.f64 	%fd32, %fd18, %fd31;
	fma.rn.f64 	%fd33, %fd21, %fd27, 0d3FB5555555555555;
	mov.f64 	%fd34, 0d3FB5555555555555;
	sub.f64 	%fd35, %fd34, %fd33;
	fma.rn.f64 	%fd36, %fd21, %fd27, %fd35;
	add.f64 	%fd37, %fd36, 0dBC46A4CB00B9E7B0;
	add.f64 	%fd38, %fd33, %fd37;
	sub.f64 	%fd39, %fd33, %fd38;
	add.f64 	%fd40, %fd37, %fd39;
	mul.rn.f64 	%fd41, %fd20, %fd20;
	neg.f64 	%fd42, %fd41;
	fma.rn.f64 	%fd43, %fd20, %fd20, %fd42;
	{
	.reg .b32 %temp; 
	mov.b64 	{%r22, %temp}, %fd32;
	}
	{
	.reg .b32 %temp; 
	mov.b64 	{%temp, %r23}, %fd32;
	}
	add.s32 	%r24, %r23, 1048576;
	mov.b64 	%fd44, {%r22, %r24};
	fma.rn.f64 	%fd45, %fd20, %fd44, %fd43;
	mul.rn.f64 	%fd46, %fd41, %fd20;
	neg.f64 	%fd47, %fd46;
	fma.rn.f64 	%fd48, %fd41, %fd20, %fd47;
	fma.rn.f64 	%fd49, %fd41, %fd32, %fd48;
	fma.rn.f64 	%fd50, %fd45, %fd20, %fd49;
	mul.rn.f64 	%fd51, %fd38, %fd46;
	neg.f64 	%fd52, %fd51;
	fma.rn.f64 	%fd53, %fd38, %fd46, %fd52;
	fma.rn.f64 	%fd54, %fd38, %fd50, %fd53;
	fma.rn.f64 	%fd55, %fd40, %fd46, %fd54;
	add.f64 	%fd56, %fd51, %fd55;
	sub.f64 	%fd57, %fd51, %fd56;
	add.f64 	%fd58, %fd55, %fd57;
	add.f64 	%fd59, %fd20, %fd56;
	sub.f64 	%fd60, %fd20, %fd59;
	add.f64 	%fd61, %fd56, %fd60;
	add.f64 	%fd62, %fd58, %fd61;
	add.f64 	%fd63, %fd32, %fd62;
	add.f64 	%fd64, %fd59, %fd63;
	sub.f64 	%fd65, %fd59, %fd64;
	add.f64 	%fd66, %fd63, %fd65;
	xor.b32  	%r25, %r48, -2147483648;
	mov.b32 	%r26, 1127219200;
	mov.b64 	%fd67, {%r25, %r26};
	mov.b32 	%r27, -2147483648;
	mov.b64 	%fd68, {%r27, %r26};
	sub.f64 	%fd69, %fd67, %fd68;
	fma.rn.f64 	%fd70, %fd69, 0d3FE62E42FEFA39EF, %fd64;
	fma.rn.f64 	%fd71, %fd69, 0dBFE62E42FEFA39EF, %fd70;
	sub.f64 	%fd72, %fd71, %fd64;
	sub.f64 	%fd73, %fd66, %fd72;
	fma.rn.f64 	%fd74, %fd69, 0d3C7ABC9E3B39803F, %fd73;
	add.f64 	%fd75, %fd70, %fd74;
	sub.f64 	%fd76, %fd70, %fd75;
	add.f64 	%fd77, %fd74, %fd76;
	mov.f64 	%fd78, 0d4000000000000000;
	{
	.reg .b32 %temp; 
	mov.b64 	{%temp, %r28}, %fd78;
	}
	{
	.reg .b32 %temp; 
	mov.b64 	{%r29, %temp}, %fd78;
	}
	shl.b32 	%r30, %r28, 1;
	setp.gt.u32 	%p3, %r30, -33554433;
	and.b32  	%r31, %r28, -15728641;
	selp.b32 	%r32, %r31, %r28, %p3;
	mov.b64 	%fd79, {%r29, %r32};
	mul.rn.f64 	%fd80, %fd75, %fd79;
	neg.f64 	%fd81, %fd80;
	fma.rn.f64 	%fd82, %fd75, %fd79, %fd81;
	fma.rn.f64 	%fd83, %fd77, %fd79, %fd82;
	add.f64 	%fd4, %fd80, %fd83;
	sub.f64 	%fd84, %fd80, %fd4;
	add.f64 	%fd5, %fd83, %fd84;
	fma.rn.f64 	%fd85, %fd4, 0d3FF71547652B82FE, 0d4338000000000000;
	{
	.reg .b32 %temp; 
	mov.b64 	{%r13, %temp}, %fd85;
	}
	mov.f64 	%fd86, 0dC338000000000000;
	add.rn.f64 	%fd87, %fd85, %fd86;
	fma.rn.f64 	%fd88, %fd87, 0dBFE62E42FEFA39EF, %fd4;
	fma.rn.f64 	%fd89, %fd87, 0dBC7ABC9E3B39803F, %fd88;
	fma.rn.f64 	%fd90, %fd89, 0d3E5ADE1569CE2BDF, 0d3E928AF3FCA213EA;
	fma.rn.f64 	%fd91, %fd90, %fd89, 0d3EC71DEE62401315;
	fma.rn.f64 	%fd92, %fd91, %fd89, 0d3EFA01997C89EB71;
	fma.rn.f64 	%fd93, %fd92, %fd89, 0d3F2A01A014761F65;
	fma.rn.f64 	%fd94, %fd93, %fd89, 0d3F56C16C1852B7AF;
	fma.rn.f64 	%fd95, %fd94, %fd89, 0d3F81111111122322;
	fma.rn.f64 	%fd96, %fd95, %fd89, 0d3FA55555555502A1;
	fma.rn.f64 	%fd97, %fd96, %fd89, 0d3FC5555555555511;
	fma.rn.f64 	%fd98, %fd97, %fd89, 0d3FE000000000000B;
	fma.rn.f64 	%fd99, %fd98, %fd89, 0d3FF0000000000000;
	fma.rn.f64 	%fd100, %fd99, %fd89, 0d3FF0000000000000;
	{
	.reg .b32 %temp; 
	mov.b64 	{%r14, %temp}, %fd100;
	}
	{
	.reg .b32 %temp; 
	mov.b64 	{%temp, %r15}, %fd100;
	}
	shl.b32 	%r33, %r13, 20;
	add.s32 	%r34, %r33, %r15;
	mov.b64 	%fd108, {%r14, %r34};
	{
	.reg .b32 %temp; 
	mov.b64 	{%temp, %r35}, %fd4;
	}
	mov.b32 	%f2, %r35;
	abs.f32 	%f1, %f2;
	setp.lt.f32 	%p4, %f1, 0f4086232B;
	@%p4 bra 	$L__BB13_7;
	setp.lt.f64 	%p5, %fd4, 0d0000000000000000;
	add.f64 	%fd101, %fd4, 0d7FF0000000000000;
	selp.f64 	%fd108, 0d0000000000000000, %fd101, %p5;
	setp.geu.f32 	%p6, %f1, 0f40874800;
	@%p6 bra 	$L__BB13_7;
	shr.u32 	%r36, %r13, 31;
	add.s32 	%r37, %r13, %r36;
	shr.s32 	%r38, %r37, 1;
	shl.b32 	%r39, %r38, 20;
	add.s32 	%r40, %r15, %r39;
	mov.b64 	%fd102, {%r14, %r40};
	sub.s32 	%r41, %r13, %r38;
	shl.b32 	%r42, %r41, 20;
	add.s32 	%r43, %r42, 1072693248;
	mov.b32 	%r44, 0;
	mov.b64 	%fd103, {%r44, %r43};
	mul.f64 	%fd108, %fd103, %fd102;
$L__BB13_7:
	abs.f64 	%fd104, %fd108;
	setp.eq.f64 	%p7, %fd104, 0d7FF0000000000000;
	fma.rn.f64 	%fd105, %fd108, %fd5, %fd108;
	selp.f64 	%fd106, %fd108, %fd105, %p7;
	st.param.f64 	[func_retval0], %fd106;
	ret;

}


// ===== COMPILED SASS (sm_100) =====

	.target	sm_100

	.elftype	@"ET_EXEC"


//--------------------- .note.nv.tkinfo           --------------------------
	.section	.note.nv.tkinfo,"",@"SHT_NOTE"
	.sectionflags	@"SHF_NOTE_NV_TKINFO"
	.tkinfo
        /*0018*/ 	.word	0x00000002
        /*0030*/ 	.string	""
        /*0030*/ 	.string	"ptxas"
        /*0030*/ 	.string	"Cuda compilation tools, release 13.0, V13.0.88"
        /*0030*/ 	.string	"Build cuda_13.0.r13.0/compiler.36424714_0"
        /*0030*/ 	.string	"-arch sm_100 -m 64 "



//--------------------- .note.nv.cuinfo           --------------------------
	.section	.note.nv.cuinfo,"",@"SHT_NOTE"
	.sectionflags	@"SHF_NOTE_NV_CUINFO"
        /*0018*/ 	.short	0x0002
        /*001a*/ 	.short	0x0064
        /*001c*/ 	.short	0x0082
	.zero		2


//--------------------- .nv.info                  --------------------------
	.section	.nv.info,"",@"SHT_CUDA_INFO"
	.align	4


	//----- nvinfo : EIATTR_REGCOUNT
	.align		4
        /*0000*/ 	.byte	0x04, 0x2f
        /*0002*/ 	.short	(.L_55 - .L_54)
	.align		4
.L_54:
        /*0004*/ 	.word	index@(_Z9calc_distPdS_S_i)
        /*0008*/ 	.word	0x0000001e


	//----- nvinfo : EIATTR_FRAME_SIZE
	.align		4
.L_55:
        /*000c*/ 	.byte	0x04, 0x11
        /*000e*/ 	.short	(.L_57 - .L_56)
	.align		4
.L_56:
        /*0010*/ 	.word	index@($_Z9calc_distPdS_S_i$__internal_accurate_pow)
        /*0014*/ 	.word	0x00000000


	//----- nvinfo : EIATTR_FRAME_SIZE
	.align		4
.L_57:
        /*0018*/ 	.byte	0x04, 0x11
        /*001a*/ 	.short	(.L_59 - .L_58)
	.align		4
.L_58:
        /*001c*/ 	.word	index@($__internal_0_$__cuda_sm20_dsqrt_rn_f64_mediumpath_v1)
        /*0020*/ 	.word	0x00000000


	//----- nvinfo : EIATTR_FRAME_SIZE
	.align		4
.L_59:
        /*0024*/ 	.byte	0x04, 0x11
        /*0026*/ 	.short	(.L_61 - .L_60)
	.align		4
.L_60:
        /*0028*/ 	.word	index@(_Z9calc_distPdS_S_i)
        /*002c*/ 	.word	0x00000000


	//----- nvinfo : EIATTR_REGCOUNT
	.align		4
.L_61:
        /*0030*/ 	.byte	0x04, 0x2f
        /*0032*/ 	.short	(.L_63 - .L_62)
	.align		4
.L_62:
        /*0034*/ 	.word	index@(_Z7opt_solPiPdS0_i)
        /*0038*/ 	.word	0x00000020


	//----- nvinfo : EIATTR_FRAME_SIZE
	.align		4
.L_63:
        /*003c*/ 	.byte	0x04, 0x11
        /*003e*/ 	.short	(.L_65 - .L_64)
	.align		4
.L_64:
        /*0040*/ 	.word	index@(_Z7opt_solPiPdS0_i)
        /*0044*/ 	.word	0x00000030


	//----- nvinfo : EIATTR_REGCOUNT
	.align		4
.L_65:
        /*0048*/ 	.byte	0x04, 0x2f
        /*004a*/ 	.short	(.L_67 - .L_66)
	.align		4
.L_66:
        /*004c*/ 	.word	index@(_ZN6thrust24THRUST_300001_SM_1000_NS8cuda_cub4core6detail13_kernel_agentINS1_8__reduce11ReduceAgentINS0_12zip_iteratorIN4cuda3std3__45tupleIJNS0_6detail15normal_iteratorINS0_10device_ptrIdEEEENS0_17counting_iteratorIlNS0_11use_defaultESI_SI_EEEEEEEPNSB_IJdlEEESM_iNS1_9__extrema9arg_min_fIdlNSA_4lessIdEEEEEEJSL_SN_iSS_EEEvDpT0_)
        /*0050*/ 	.word	0x00000020


	//----- nvinfo : EIATTR_FRAME_SIZE
	.align		4
.L_67:
        /*0054*/ 	.byte	0x04, 0x11
        /*0056*/ 	.short	(.L_69 - .L_68)
	.align		4
.L_68:
        /*0058*/ 	.word	index@(_ZN6thrust24THRUST_300001_SM_1000_NS8cuda_cub4core6detail13_kernel_agentINS1_8__reduce11ReduceAgentINS0_12zip_iteratorIN4cuda3std3__45tupleIJNS0_6detail15normal_iteratorINS0_10device_ptrIdEEEENS0_17counting_iteratorIlNS0_11use_defaultESI_SI_EEEEEEEPNSB_IJdlEEESM_iNS1_9__extrema9arg_min_fIdlNSA_4lessIdEEEEEEJSL_SN_iSS_EEEvDpT0_)
        /*005c*/ 	.word	0x00000000


	//----- nvinfo : EIATTR_REGCOUNT
	.align		4
.L_69:
        /*0060*/ 	.byte	0x04, 0x2f
        /*0062*/ 	.short	(.L_71 - .L_70)
	.align		4
.L_70:
        /*0064*/ 	.word	index@(_ZN6thrust24THRUST_300001_SM_1000_NS8cuda_cub4core6detail13_kernel_agentINS1_8__reduce11ReduceAgentINS0_12zip_iteratorIN4cuda3std3__45tupleIJNS0_6detail15normal_iteratorINS0_10device_ptrIdEEEENS0_17counting_iteratorIlNS0_11use_defaultESI_SI_EEEEEEEPNSB_IJdlEEESM_iNS1_9__extrema9arg_min_fIdlNSA_4lessIdEEEEEEJSL_SN_iN3cub18CUB_300001_SM_100013GridEvenShareIiEENSV_9GridQueueIjEESS_EEEvDpT0_)
        /*0068*/ 	.word	0x00000028


	//----- nvinfo : EIATTR_FRAME_SIZE
	.align		4
.L_71:
        /*006c*/ 	.byte	0x04, 0x11
        /*006e*/ 	.short	(.L_73 - .L_72)
	.align		4
.L_72:
        /*0070*/ 	.word	index@(_ZN6thrust24THRUST_300001_SM_1000_NS8cuda_cub4core6detail13_kernel_agentINS1_8__reduce11ReduceAgentINS0_12zip_iteratorIN4cuda3std3__45tupleIJNS0_6detail15normal_iteratorINS0_10device_ptrIdEEEENS0_17counting_iteratorIlNS0_11use_defaultESI_SI_EEEEEEEPNSB_IJdlEEESM_iNS1_9__extrema9arg_min_fIdlNSA_4lessIdEEEEEEJSL_SN_iN3cub18CUB_300001_SM_100013GridEvenShareIiEENSV_9GridQueueIjEESS_EEEvDpT0_)
        /*0074*/ 	.word	0x00000000


	//----- nvinfo : EIATTR_REGCOUNT
	.align		4
.L_73:
        /*0078*/ 	.byte	0x04, 0x2f
        /*007a*/ 	.short	(.L_75 - .L_74)
	.align		4
.L_74:
        /*007c*/ 	.word	index@(_ZN6thrust24THRUST_300001_SM_1000_NS8cuda_cub4core6detail13_kernel_agentINS1_8__reduce10DrainAgentIiEEJN3cub18CUB_300001_SM_10009GridQueueIjEEiEEEvDpT0_)
        /*0080*/ 	.word	0x00000008


	//----- nvinfo : EIATTR_FRAME_SIZE
	.align		4
.L_75:
        /*0084*/ 	.byte	0x04, 0x11
        /*0086*/ 	.short	(.L_77 - .L_76)
	.align		4
.L_76:
        /*0088*/ 	.word	index@(_ZN6thrust24THRUST_300001_SM_1000_NS8cuda_cub4core6detail13_kernel_agentINS1_8__reduce10DrainAgentIiEEJN3cub18CUB_300001_SM_10009GridQueueIjEEiEEEvDpT0_)
        /*008c*/ 	.word	0x00000000


	//----- nvinfo : EIATTR_REGCOUNT
	.align		4
.L_77:
        /*0090*/ 	.byte	0x04, 0x2f
        /*0092*/ 	.short	(.L_79 - .L_78)
	.align		4
.L_78:
        /*0094*/ 	.word	index@(_ZN6thrust24THRUST_300001_SM_1000_NS8cuda_cub4core6detail13_kernel_agentINS1_8__reduce11ReduceAgentIPN4cuda3std3__45tupleIJdlEEESC_SB_iNS1_9__extrema9arg_min_fIdlNS9_4lessIdEEEEEEJSC_SC_iSH_EEEvDpT0_)
        /*0098*/ 	.word	0x00000028


	//----- nvinfo : EIATTR_FRAME_SIZE
	.align		4
.L_79:
        /*009c*/ 	.byte	0x04, 0x11
        /*009e*/ 	.short	(.L_81 - .L_80)
	.align		4
.L_80:
        /*00a0*/ 	.word	index@(_ZN6thrust24THRUST_300001_SM_1000_NS8cuda_cub4core6detail13_kernel_agentINS1_8__reduce11ReduceAgentIPN4cuda3std3__45tupleIJdlEEESC_SB_iNS1_9__extrema9arg_min_fIdlNS9_4lessIdEEEEEEJSC_SC_iSH_EEEvDpT0_)
        /*00a4*/ 	.word	0x00000000


	//----- nvinfo : EIATTR_REGCOUNT
	.align		4
.L_81:
        /*00a8*/ 	.byte	0x04, 0x2f
        /*00aa*/ 	.short	(.L_83 - .L_82)
	.align		4
.L_82:
        /*00ac*/ 	.word	index@(_ZN6thrust24THRUST_300001_SM_1000_NS8cuda_cub4core6detail13_kernel_agentINS1_8__reduce11ReduceAgentINS0_12zip_iteratorIN4cuda3std3__45tupleIJNS0_6detail15normal_iteratorINS0_10device_ptrIdEEEENS0_17counting_iteratorIlNS0_11use_defaultESI_SI_EEEEEEEPNSB_IJdlEEESM_lNS1_9__extrema9arg_min_fIdlNSA_4lessIdEEEEEEJSL_SN_lSS_EEEvDpT0_)
        /*00b0*/ 	.word	0x00000020


	//----- nvinfo : EIATTR_FRAME_SIZE
	.align		4
.L_83:
        /*00b4*/ 	.byte	0x04, 0x11
        /*00b6*/ 	.short	(.L_85 - .L_84)
	.align		4
.L_84:
        /*00b8*/ 	.word	index@(_ZN6thrust24THRUST_300001_SM_1000_NS8cuda_cub4core6detail13_kernel_agentINS1_8__reduce11ReduceAgentINS0_12zip_iteratorIN4cuda3std3__45tupleIJNS0_6detail15normal_iteratorINS0_10device_ptrIdEEEENS0_17counting_iteratorIlNS0_11use_defaultESI_SI_EEEEEEEPNSB_IJdlEEESM_lNS1_9__extrema9arg_min_fIdlNSA_4lessIdEEEEEEJSL_SN_lSS_EEEvDpT0_)
        /*00bc*/ 	.word	0x00000000


	//----- nvinfo : EIATTR_REGCOUNT
	.align		4
.L_85:
        /*00c0*/ 	.byte	0x04, 0x2f
        /*00c2*/ 	.short	(.L_87 - .L_86)
	.align		4
.L_86:
        /*00c4*/ 	.word	index@(_ZN6thrust24THRUST_300001_SM_1000_NS8cuda_cub4core6detail13_kernel_agentINS1_8__reduce11ReduceAgentINS0_12zip_iteratorIN4cuda3std3__45tupleIJNS0_6detail15normal_iteratorINS0_10device_ptrIdEEEENS0_17counting_iteratorIlNS0_11use_defaultESI_SI_EEEEEEEPNSB_IJdlEEESM_lNS1_9__extrema9arg_min_fIdlNSA_4lessIdEEEEEEJSL_SN_lN3cub18CUB_300001_SM_100013GridEvenShareIlEENSV_9GridQueueIyEESS_EEEvDpT0_)
        /*00c8*/ 	.word	0x00000028


	//----- nvinfo : EIATTR_FRAME_SIZE
	.align		4
.L_87:
        /*00cc*/ 	.byte	0x04, 0x11
        /*00ce*/ 	.short	(.L_89 - .L_88)
	.align		4
.L_88:
        /*00d0*/ 	.word	index@(_ZN6thrust24THRUST_300001_SM_1000_NS8cuda_cub4core6detail13_kernel_agentINS1_8__reduce11ReduceAgentINS0_12zip_iteratorIN4cuda3std3__45tupleIJNS0_6detail15normal_iteratorINS0_10device_ptrIdEEEENS0_17counting_iteratorIlNS0_11use_defaultESI_SI_EEEEEEEPNSB_IJdlEEESM_lNS1_9__extrema9arg_min_fIdlNSA_4lessIdEEEEEEJSL_SN_lN3cub18CUB_300001_SM_100013GridEvenShareIlEENSV_9GridQueueIyEESS_EEEvDpT0_)
        /*00d4*/ 	.word	0x00000000


	//----- nvinfo : EIATTR_REGCOUNT
	.align		4
.L_89:
        /*00d8*/ 	.byte	0x04, 0x2f
        /*00da*/ 	.short	(.L_91 - .L_90)
	.align		4
.L_90:
        /*00dc*/ 	.word	index@(_ZN6thrust24THRUST_300001_SM_1000_NS8cuda_cub4core6detail13_kernel_agentINS1_8__reduce10DrainAgentIlEEJN3cub18CUB_300001_SM_10009GridQueueIyEElEEEvDpT0_)
        /*00e0*/ 	.word	0x00000008


	//----- nvinfo : EIATTR_FRAME_SIZE
	.align		4
.L_91:
        /*00e4*/ 	.byte	0x04, 0x11
        /*00e6*/ 	.short	(.L_93 - .L_92)
	.align		4
.L_92:
        /*00e8*/ 	.word	index@(_ZN6thrust24THRUST_300001_SM_1000_NS8cuda_cub4core6detail13_kernel_agentINS1_8__reduce10DrainAgentIlEEJN3cub18CUB_300001_SM_10009GridQueueIyEElEEEvDpT0_)
        /*00ec*/ 	.word	0x00000000


	//----- nvinfo : EIATTR_REGCOUNT
	.align		4
.L_93:
        /*00f0*/ 	.byte	0x04, 0x2f
        /*00f2*/ 	.short	(.L_95 - .L_94)
	.align		4
.L_94:
        /*00f4*/ 	.word	index@(_ZN6thrust24THRUST_300001_SM_1000_NS8cuda_cub4core6detail13_kernel_agentINS1_8__reduce11ReduceAgentIPN4cuda3std3__45tupleIJdlEEESC_SB_lNS1_9__extrema9arg_min_fIdlNS9_4lessIdEEEEEEJSC_SC_iSH_EEEvDpT0_)
        /*00f8*/ 	.word	0x00000028


	//----- nvinfo : EIATTR_FRAME_SIZE
	.align		4
.L_95:
        /*00fc*/ 	.byte	0x04, 0x11
        /*00fe*/ 	.short	(.L_97 - .L_96)
	.align		4
.L_96:
        /*0100*/ 	.word	index@(_ZN6thrust24THRUST_300001_SM_1000_NS8cuda_cub4core6detail13_kernel_agentINS1_8__reduce11ReduceAgentIPN4cuda3std3__45tupleIJdlEEESC_SB_lNS1_9__extrema9arg_min_fIdlNS9_4lessIdEEEEEEJSC_SC_iSH_EEEvDpT0_)
        /*0104*/ 	.word	0x00000000


	//----- nvinfo : EIATTR_REGCOUNT
	.align		4
.L_97:
        /*0108*/ 	.byte	0x04, 0x2f
        /*010a*/ 	.short	(.L_99 - .L_98)
	.align		4
.L_98:
        /*010c*/ 	.word	index@(_ZN3cub18CUB_300001_SM_10006detail11EmptyKernelIvEEvv)
        /*0110*/ 	.word	0x00000004


	//----- nvinfo : EIATTR_FRAME_SIZE
	.align		4
.L_99:
        /*0114*/ 	.byte	0x04, 0x11
        /*0116*/ 	.short	(.L_101 - .L_100)
	.align		4
.L_100:
        /*0118*/ 	.word	index@(_ZN3cub18CUB_300001_SM_10006detail11EmptyKernelIvEEvv)
        /*011c*/ 	.word	0x00000000


	//----- nvinfo : EIATTR_REGCOUNT
	.align		4
.L_101:
        /*0120*/ 	.byte	0x04, 0x2f
        /*0122*/ 	.short	(.L_103 - .L_102)
	.align		4
.L_102:
        /*0124*/ 	.word	index@(_ZN3cub18CUB_300001_SM_10006detail8for_each13static_kernelINS2_12policy_hub_t12policy_500_tEmN6thrust24THRUST_300001_SM_1000_NS8cuda_cub20__uninitialized_fill7functorINS7_10device_ptrIdEEdEEEEvT0_T1_)
        /*0128*/ 	.word	0x00000009


	//----- nvinfo : EIATTR_FRAME_SIZE
	.align		4
.L_103:
        /*012c*/ 	.byte	0x04, 0x11
        /*012e*/ 	.short	(.L_105 - .L_104)
	.align		4
.L_104:
        /*0130*/ 	.word	index@(_ZN3cub18CUB_300001_SM_10006detail8for_each13static_kernelINS2_12policy_hub_t12policy_500_tEmN6thrust24THRUST_300001_SM_1000_NS8cuda_cub20__uninitialized_fill7functorINS7_10device_ptrIdEEdEEEEvT0_T1_)
        /*0134*/ 	.word	0x00000000


	//----- nvinfo : EIATTR_REGCOUNT
	.align		4
.L_105:
        /*0138*/ 	.byte	0x04, 0x2f
        /*013a*/ 	.short	(.L_107 - .L_106)
	.align		4
.L_106:
        /*013c*/ 	.word	index@(_ZN3cub18CUB_300001_SM_10006detail8for_each13static_kernelINS2_12policy_hub_t12policy_500_tEmN6thrust24THRUST_300001_SM_1000_NS8cuda_cub20__uninitialized_fill7functorINS7_10device_ptrIiEEiEEEEvT0_T1_)
        /*0140*/ 	.word	0x00000008


	//----- nvinfo : EIATTR_FRAME_SIZE
	.align		4
.L_107:
        /*0144*/ 	.byte	0x04, 0x11
        /*0146*/ 	.short	(.L_109 - .L_108)
	.align		4
.L_108:
        /*0148*/ 	.word	index@(_ZN3cub18CUB_300001_SM_10006detail8for_each13static_kernelINS2_12policy_hub_t12policy_500_tEmN6thrust24THRUST_300001_SM_1000_NS8cuda_cub20__uninitialized_fill7functorINS7_10device_ptrIiEEiEEEEvT0_T1_)
        /*014c*/ 	.word	0x00000000


	//----- nvinfo : EIATTR_MIN_STACK_SIZE
	.align		4
.L_109:
        /*0150*/ 	.byte	0x04, 0x12
        /*0152*/ 	.short	(.L_111 - .L_110)
	.align		4
.L_110:
        /*0154*/ 	.word	index@(_ZN3cub18CUB_300001_SM_10006detail8for_each13static_kernelINS2_12policy_hub_t12policy_500_tEmN6thrust24THRUST_300001_SM_1000_NS8cuda_cub20__uninitialized_fill7functorINS7_10device_ptrIiEEiEEEEvT0_T1_)
        /*0158*/ 	.word	0x00000000


	//----- nvinfo : EIATTR_MIN_STACK_SIZE
	.align		4
.L_111:
        /*015c*/ 	.byte	0x04, 0x12
        /*015e*/ 	.short	(.L_113 - .L_112)
	.align		4
.L_112:
        /*0160*/ 	.word	index@(_ZN3cub18CUB_300001_SM_10006detail8for_each13static_kernelINS2_12policy_hub_t12policy_500_tEmN6thrust24THRUST_300001_SM_1000_NS8cuda_cub20__uninitialized_fill7functorINS7_10device_ptrIdEEdEEEEvT0_T1_)
        /*0164*/ 	.word	0x00000000


	//----- nvinfo : EIATTR_MIN_STACK_SIZE
	.align		4
.L_113:
        /*0168*/ 	.byte	0x04, 0x12
        /*016a*/ 	.short	(.L_115 - .L_114)
	.align		4
.L_114:
        /*016c*/ 	.word	index@(_ZN3cub18CUB_300001_SM_10006detail11EmptyKernelIvEEvv)
        /*0170*/ 	.word	0x00000000


	//----- nvinfo : EIATTR_MIN_STACK_SIZE
	.align		4
.L_115:
        /*0174*/ 	.byte	0x04, 0x12
        /*0176*/ 	.short	(.L_117 - .L_116)
	.align		4
.L_116:
        /*0178*/ 	.word	index@(_ZN6thrust24THRUST_300001_SM_1000_NS8cuda_cub4core6detail13_kernel_agentINS1_8__reduce11ReduceAgentIPN4cuda3std3__45tupleIJdlEEESC_SB_lNS1_9__extrema9arg_min_fIdlNS9_4lessIdEEEEEEJSC_SC_iSH_EEEvDpT0_)
        /*017c*/ 	.word	0x00000000


	//----- nvinfo : EIATTR_MIN_STACK_SIZE
	.align		4
.L_117:
        /*0180*/ 	.byte	0x04, 0x12
        /*0182*/ 	.short	(.L_119 - .L_118)
	.align		4
.L_118:
        /*0184*/ 	.word	index@(_ZN6thrust24THRUST_300001_SM_1000_NS8cuda_cub4core6detail13_kernel_agentINS1_8__reduce10DrainAgentIlEEJN3cub18CUB_300001_SM_10009GridQueueIyEElEEEvDpT0_)
        /*0188*/ 	.word	0x00000000


	//----- nvinfo : EIATTR_MIN_STACK_SIZE
	.align		4
.L_119:
        /*018c*/ 	.byte	0x04, 0x12
        /*018e*/ 	.short	(.L_121 - .L_120)
	.align		4
.L_120:
        /*0190*/ 	.word	index@(_ZN6thrust24THRUST_300001_SM_1000_NS8cuda_cub4core6detail13_kernel_agentINS1_8__reduce11ReduceAgentINS0_12zip_iteratorIN4cuda3std3__45tupleIJNS0_6detail15normal_iteratorINS0_10device_ptrIdEEEENS0_17counting_iteratorIlNS0_11use_defaultESI_SI_EEEEEEEPNSB_IJdlEEESM_lNS1_9__extrema9arg_min_fIdlNSA_4lessIdEEEEEEJSL_SN_lN3cub18CUB_300001_SM_100013GridEvenShareIlEENSV_9GridQueueIyEESS_EEEvDpT0_)
        /*0194*/ 	.word	0x00000000


	//----- nvinfo : EIATTR_MIN_STACK_SIZE
	.align		4
.L_121:
        /*0198*/ 	.byte	0x04, 0x12
        /*019a*/ 	.short	(.L_123 - .L_122)
	.align		4
.L_122:
        /*019c*/ 	.word	index@(_ZN6thrust24THRUST_300001_SM_1000_NS8cuda_cub4core6detail13_kernel_agentINS1_8__reduce11ReduceAgentINS0_12zip_iteratorIN4cuda3std3__45tupleIJNS0_6detail15normal_iteratorINS0_10device_ptrIdEEEENS0_17counting_iteratorIlNS0_11use_defaultESI_SI_EEEEEEEPNSB_IJdlEEESM_lNS1_9__extrema9arg_min_fIdlNSA_4lessIdEEEEEEJSL_SN_lSS_EEEvDpT0_)
        /*01a0*/ 	.word	0x00000000


	//----- nvinfo : EIATTR_MIN_STACK_SIZE
	.align		4
.L_123:
        /*01a4*/ 	.byte	0x04, 0x12
        /*01a6*/ 	.short	(.L_125 - .L_124)
	.align		4
.L_124:
        /*01a8*/ 	.word	index@(_ZN6thrust24THRUST_300001_SM_1000_NS8cuda_cub4core6detail13_kernel_agentINS1_8__reduce11ReduceAgentIPN4cuda3std3__45tupleIJdlEEESC_SB_iNS1_9__extrema9arg_min_fIdlNS9_4lessIdEEEEEEJSC_SC_iSH_EEEvDpT0_)
        /*01ac*/ 	.word	0x00000000


	//----- nvinfo : EIATTR_MIN_STACK_SIZE
	.align		4
.L_125:
        /*01b0*/ 	.byte	0x04, 0x12
        /*01b2*/ 	.short	(.L_127 - .L_126)
	.align		4
.L_126:
        /*01b4*/ 	.word	index@(_ZN6thrust24THRUST_300001_SM_1000_NS8cuda_cub4core6detail13_kernel_agentINS1_8__reduce10DrainAgentIiEEJN3cub18CUB_300001_SM_10009GridQueueIjEEiEEEvDpT0_)
        /*01b8*/ 	.word	0x00000000


	//----- nvinfo : EIATTR_MIN_STACK_SIZE
	.align		4
.L_127:
        /*01bc*/ 	.byte	0x04, 0x12
        /*01be*/ 	.short	(.L_129 - .L_128)
	.align		4
.L_128:
        /*01c0*/ 	.word	index@(_ZN6thrust24THRUST_300001_SM_1000_NS8cuda_cub4core6detail13_kernel_agentINS1_8__reduce11ReduceAgentINS0_12zip_iteratorIN4cuda3std3__45tupleIJNS0_6detail15normal_iteratorINS0_10device_ptrIdEEEENS0_17counting_iteratorIlNS0_11use_defaultESI_SI_EEEEEEEPNSB_IJdlEEESM_iNS1_9__extrema9arg_min_fIdlNSA_4lessIdEEEEEEJSL_SN_iN3cub18CUB_300001_SM_100013GridEvenShareIiEENSV_9GridQueueIjEESS_EEEvDpT0_)
        /*01c4*/ 	.word	0x00000000


	//----- nvinfo : EIATTR_MIN_STACK_SIZE
	.align		4
.L_129:
        /*01c8*/ 	.byte	0x04, 0x12
        /*01ca*/ 	.short	(.L_131 - .L_130)
	.align		4
.L_130:
        /*01cc*/ 	.word	index@(_ZN6thrust24THRUST_300001_SM_1000_NS8cuda_cub4core6detail13_kernel_agentINS1_8__reduce11ReduceAgentINS0_12zip_iteratorIN4cuda3std3__45tupleIJNS0_6detail15normal_iteratorINS0_10device_ptrIdEEEENS0_17counting_iteratorIlNS0_11use_defaultESI_SI_EEEEEEEPNSB_IJdlEEESM_iNS1_9__extrema9arg_min_fIdlNSA_4lessIdEEEEEEJSL_SN_iSS_EEEvDpT0_)
        /*01d0*/ 	.word	0x00000000


	//----- nvinfo : EIATTR_MIN_STACK_SIZE
	.align		4
.L_131:
        /*01d4*/ 	.byte	0x04, 0x12
        /*01d6*/ 	.short	(.L_133 - .L_132)
	.align		4
.L_132:
        /*01d8*/ 	.word	index@(_Z7opt_solPiPdS0_i)
        /*01dc*/ 	.word	0x00000030


	//----- nvinfo : EIATTR_MIN_STACK_SIZE
	.align		4
.L_133:
        /*01e0*/ 	.byte	0x04, 0x12
        /*01e2*/ 	.short	(.L_135 - .L_134)
	.align		4
.L_134:
        /*01e4*/ 	.word	index@(_Z9calc_distPdS_S_i)
        /*01e8*/ 	.word	0x00000000
.L_135:


//--------------------- .nv.compat                --------------------------
	.section	.nv.compat,"",@"SHT_CUDA_COMPAT_INFO"
	.align	4
        /*0000*/ 	.byte	0x02, 0x09, 0x00, 0x00, 0x02, 0x02, 0x01, 0x00, 0x02, 0x05, 0x05, 0x00, 0x03, 0x07, 0x01, 0x01
        /*0010*/ 	.byte	0x02, 0x03, 0x00, 0x00, 0x02, 0x06, 0x01, 0x00, 0x04, 0x0b, 0x08, 0x00, 0x01, 0x00, 0x00, 0x00
        /*0020*/ 	.byte	0x00, 0x00, 0x00, 0x00


//--------------------- .nv.info._ZN3cub18CUB_300001_SM_10006detail8for_each13static_kernelINS2_12policy_hub_t12policy_500_tEmN6thrust24THRUST_300001_SM_1000_NS8cuda_cub20__uninitialized_fill7functorINS7_10device_ptrIiEEiEEEEvT0_T1_ --------------------------
	.section	.nv.info._ZN3cub18CUB_300001_SM_10006detail8for_each13static_kernelINS2_12policy_hub_t12policy_500_tEmN6thrust24THRUST_300001_SM_1000_NS8cuda_cub20__uninitialized_fill7functorINS7_10device_ptrIiEEiEEEEvT0_T1_,"",@"SHT_CUDA_INFO"
	.sectionflags	@""
	.align	4


	//----- nvinfo : EIATTR_CUDA_API_VERSION
	.align		4
        /*0000*/ 	.byte	0x04, 0x37
        /*0002*/ 	.short	(.L_137 - .L_136)
.L_136:
        /*0004*/ 	.word	0x00000082


	//----- nvinfo : EIATTR_KPARAM_INFO
	.align		4
.L_137:
        /*0008*/ 	.byte	0x04, 0x17
        /*000a*/ 	.short	(.L_139 - .L_138)
.L_138:
        /*000c*/ 	.word	0x00000000
        /*0010*/ 	.short	0x0001
        /*0012*/ 	.short	0x0008
        /*0014*/ 	.byte	0x00, 0xf0, 0x41, 0x00


	//----- nvinfo : EIATTR_KPARAM_INFO
	.align		4
.L_139:
        /*0018*/ 	.byte	0x04, 0x17
        /*001a*/ 	.short	(.L_141 - .L_140)
.L_140:
        /*001c*/ 	.word	0x00000000
        /*0020*/ 	.short	0x0000
        /*0022*/ 	.short	0x0000
        /*0024*/ 	.byte	0x00, 0xf0, 0x21, 0x00


	//----- nvinfo : EIATTR_SPARSE_MMA_MASK
	.align		4
.L_141:
        /*0028*/ 	.byte	0x03, 0x50
        /*002a*/ 	.short	0x0000


	//----- nvinfo : EIATTR_MAXREG_COUNT
	.align		4
        /*002c*/ 	.byte	0x03, 0x1b
        /*002e*/ 	.short	0x00ff


	//----- nvinfo : EIATTR_MERCURY_ISA_VERSION
	.align		4
        /*0030*/ 	.byte	0x03, 0x5f
        /*0032*/ 	.short	0x0101


	//----- nvinfo : EIATTR_VRC_CTA_INIT_COUNT
	.align		4
        /*0034*/ 	.byte	0x02, 0x4a
	.zero		1
	.zero		1


	//----- nvinfo : EIATTR_EXIT_INSTR_OFFSETS
	.align		4
        /*0038*/ 	.byte	0x04, 0x1c
        /*003a*/ 	.short	(.L_143 - .L_142)


	//   ....[0]....
.L_142:
        /*003c*/ 	.word	0x00000130


	//   ....[1]....
        /*0040*/ 	.word	0x00000230


	//   ....[2]....
        /*0044*/ 	.word	0x00000260


	//----- nvinfo : EIATTR_MAX_THREADS
	.align		4
.L_143:
        /*0048*/ 	.byte	0x04, 0x05
        /*004a*/ 	.short	(.L_145 - .L_144)
.L_144:
        /*004c*/ 	.word	0x00000100
        /*0050*/ 	.word	0x00000001
        /*0054*/ 	.word	0x00000001


	//----- nvinfo : EIATTR_CBANK_PARAM_SIZE
	.align		4
.L_145:
        /*0058*/ 	.byte	0x03, 0x19
        /*005a*/ 	.short	0x0018


	//----- nvinfo : EIATTR_PARAM_CBANK
	.align		4
        /*005c*/ 	.byte	0x04, 0x0a
        /*005e*/ 	.short	(.L_147 - .L_146)
	.align		4
.L_146:
        /*0060*/ 	.word	index@(.nv.constant0._ZN3cub18CUB_300001_SM_10006detail8for_each13static_kernelINS2_12policy_hub_t12policy_500_tEmN6thrust24THRUST_300001_SM_1000_NS8cuda_cub20__uninitialized_fill7functorINS7_10device_ptrIiEEiEEEEvT0_T1_)
        /*0064*/ 	.short	0x0380
        /*0066*/ 	.short	0x0018


	//----- nvinfo : EIATTR_SW_WAR
	.align		4
.L_147:
        /*0068*/ 	.byte	0x04, 0x36
        /*006a*/ 	.short	(.L_149 - .L_148)
.L_148:
        /*006c*/ 	.word	0x00000008
.L_149:


//--------------------- .nv.info._ZN3cub18CUB_300001_SM_10006detail8for_each13static_kernelINS2_12policy_hub_t12policy_500_tEmN6thrust24THRUST_300001_SM_1000_NS8cuda_cub20__uninitialized_fill7functorINS7_10device_ptrIdEEdEEEEvT0_T1_ --------------------------
	.section	.nv.info._ZN3cub18CUB_300001_SM_10006detail8for_each13static_kernelINS2_12policy_hub_t12policy_500_tEmN6thrust24THRUST_300001_SM_1000_NS8cuda_cub20__uninitialized_fill7functorINS7_10device_ptrIdEEdEEEEvT0_T1_,"",@"SHT_CUDA_INFO"
	.sectionflags	@""
	.align	4


	//----- nvinfo : EIATTR_CUDA_API_VERSION
	.align		4
        /*0000*/ 	.byte	0x04, 0x37
        /*0002*/ 	.short	(.L_151 - .L_150)
.L_150:
        /*0004*/ 	.word	0x00000082


	//----- nvinfo : EIATTR_KPARAM_INFO
	.align		4
.L_151:
        /*0008*/ 	.byte	0x04, 0x17
        /*000a*/ 	.short	(.L_153 - .L_152)
.L_152:
        /*000c*/ 	.word	0x00000000
        /*0010*/ 	.short	0x0001
        /*0012*/ 	.short	0x0008
        /*0014*/ 	.byte	0x00, 0xf0, 0x41, 0x00


	//----- nvinfo : EIATTR_KPARAM_INFO
	.align		4
.L_153:
        /*0018*/ 	.byte	0x04, 0x17
        /*001a*/ 	.short	(.L_155 - .L_154)
.L_154:
        /*001c*/ 	.word	0x00000000
        /*0020*/ 	.short	0x0000
        /*0022*/ 	.short	0x0000
        /*0024*/ 	.byte	0x00, 0xf0, 0x21, 0x00


	//----- nvinfo : EIATTR_SPARSE_MMA_MASK
	.align		4
.L_155:
        /*0028*/ 	.byte	0x03, 0x50
        /*002a*/ 	.short	0x0000


	//----- nvinfo : EIATTR_MAXREG_COUNT
	.align		4
        /*002c*/ 	.byte	0x03, 0x1b
        /*002e*/ 	.short	0x00ff


	//----- nvinfo : EIATTR_MERCURY_ISA_VERSION
	.align		4
        /*0030*/ 	.byte	0x03, 0x5f
        /*0032*/ 	.short	0x0101


	//----- nvinfo : EIATTR_VRC_CTA_INIT_COUNT
	.align		4
        /*0034*/ 	.byte	0x02, 0x4a
	.zero		1
	.zero		1


	//----- nvinfo : EIATTR_EXIT_INSTR_OFFSETS
	.align		4
        /*0038*/ 	.byte	0x04, 0x1c
        /*003a*/ 	.short	(.L_157 - .L_156)


	//   ....[0]....
.L_156:
        /*003c*/ 	.word	0x00000130


	//   ....[1]....
        /*0040*/ 	.word	0x00000230


	//   ....[2]....
        /*0044*/ 	.word	0x00000260


	//----- nvinfo : EIATTR_MAX_THREADS
	.align		4
.L_157:
        /*0048*/ 	.byte	0x04, 0x05
        /*004a*/ 	.short	(.L_159 - .L_158)
.L_158:
        /*004c*/ 	.word	0x00000100
        /*0050*/ 	.word	0x00000001
        /*0054*/ 	.word	0x00000001


	//----- nvinfo : EIATTR_CBANK_PARAM_SIZE
	.align		4
.L_159:
        /*0058*/ 	.byte	0x03, 0x19
        /*005a*/ 	.short	0x0018


	//----- nvinfo : EIATTR_PARAM_CBANK
	.align		4
        /*005c*/ 	.byte	0x04, 0x0a
        /*005e*/ 	.short	(.L_161 - .L_160)
	.align		4
.L_160:
        /*0060*/ 	.word	index@(.nv.constant0._ZN3cub18CUB_300001_SM_10006detail8for_each13static_kernelINS2_12policy_hub_t12policy_500_tEmN6thrust24THRUST_300001_SM_1000_NS8cuda_cub20__uninitialized_fill7functorINS7_10device_ptrIdEEdEEEEvT0_T1_)
        /*0064*/ 	.short	0x0380
        /*0066*/ 	.short	0x0018


	//----- nvinfo : EIATTR_SW_WAR
	.align		4
.L_161:
        /*0068*/ 	.byte	0x04, 0x36
        /*006a*/ 	.short	(.L_163 - .L_162)
.L_162:
        /*006c*/ 	.word	0x00000008
.L_163:


//--------------------- .nv.info._ZN3cub18CUB_300001_SM_10006detail11EmptyKernelIvEEvv --------------------------
	.section	.nv.info._ZN3cub18CUB_300001_SM_10006detail11EmptyKernelIvEEvv,"",@"SHT_CUDA_INFO"
	.sectionflags	@""
	.align	4


	//----- nvinfo : EIATTR_CUDA_API_VERSION
	.align		4
        /*0000*/ 	.byte	0x04, 0x37
        /*0002*/ 	.short	(.L_165 - .L_164)
.L_164:
        /*0004*/ 	.word	0x00000082


	//----- nvinfo : EIATTR_SPARSE_MMA_MASK
	.align		4
.L_165:
        /*0008*/ 	.byte	0x03, 0x50
        /*000a*/ 	.short	0x0000


	//----- nvinfo : EIATTR_MAXREG_COUNT
	.align		4
        /*000c*/ 	.byte	0x03, 0x1b
        /*000e*/ 	.short	0x00ff


	//----- nvinfo : EIATTR_MERCURY_ISA_VERSION
	.align		4
        /*0010*/ 	.byte	0x03, 0x5f
        /*0012*/ 	.short	0x0101


	//----- nvinfo : EIATTR_VRC_CTA_INIT_COUNT
	.align		4
        /*0014*/ 	.byte	0x02, 0x4a
	.zero		1
	.zero		1


	//----- nvinfo : EIATTR_EXIT_INSTR_OFFSETS
	.align		4
        /*0018*/ 	.byte	0x04, 0x1c
        /*001a*/ 	.short	(.L_167 - .L_166)


	//   ....[0]....
.L_166:
        /*001c*/ 	.word	0x00000010


	//----- nvinfo : EIATTR_SW_WAR
	.align		4
.L_167:
        /*0020*/ 	.byte	0x04, 0x36
        /*0022*/ 	.short	(.L_169 - .L_168)
.L_168:
        /*0024*/ 	.word	0x00000008
.L_169:


//--------------------- .nv.info._ZN6thrust24THRUST_300001_SM_1000_NS8cuda_cub4core6detail13_kernel_agentINS1_8__reduce11ReduceAgentIPN4cuda3std3__45tupleIJdlEEESC_SB_lNS1_9__extrema9arg_min_fIdlNS9_4lessIdEEEEEEJSC_SC_iSH_EEEvDpT0_ --------------------------
	.section	.nv.info._ZN6thrust24THRUST_300001_SM_1000_NS8cuda_cub4core6detail13_kernel_agentINS1_8__reduce11ReduceAgentIPN4cuda3std3__45tupleIJdlEEESC_SB_lNS1_9__extrema9arg_min_fIdlNS9_4lessIdEEEEEEJSC_SC_iSH_EEEvDpT0_,"",@"SHT_CUDA_INFO"
	.sectionflags	@""
	.align	4


	//----- nvinfo : EIATTR_CUDA_API_VERSION
	.align		4
        /*0000*/ 	.byte	0x04, 0x37
        /*0002*/ 	.short	(.L_171 - .L_170)
.L_170:
        /*0004*/ 	.word	0x00000082


	//----- nvinfo : EIATTR_KPARAM_INFO
	.align		4
.L_171:
        /*0008*/ 	.byte	0x04, 0x17
        /*000a*/ 	.short	(.L_173 - .L_172)
.L_172:
        /*000c*/ 	.word	0x00000000
        /*0010*/ 	.short	0x0003
        /*0012*/ 	.short	0x0014
        /*0014*/ 	.byte	0x00, 0xf0, 0x05, 0x00


	//----- nvinfo : EIATTR_KPARAM_INFO
	.align		4
.L_173:
        /*0018*/ 	.byte	0x04, 0x17
        /*001a*/ 	.short	(.L_175 - .L_174)
.L_174:
        /*001c*/ 	.word	0x00000000
        /*0020*/ 	.short	0x0002
        /*0022*/ 	.short	0x0010
        /*0024*/ 	.byte	0x00, 0xf0, 0x11, 0x00


	//----- nvinfo : EIATTR_KPARAM_INFO
	.align		4
.L_175:
        /*0028*/ 	.byte	0x04, 0x17
        /*002a*/ 	.short	(.L_177 - .L_176)
.L_176:
        /*002c*/ 	.word	0x00000000
        /*0030*/ 	.short	0x0001
        /*0032*/ 	.short	0x0008
        /*0034*/ 	.byte	0x00, 0xf5, 0x21, 0x00


	//----- nvinfo : EIATTR_KPARAM_INFO
	.align		4
.L_177:
        /*0038*/ 	.byte	0x04, 0x17
        /*003a*/ 	.short	(.L_179 - .L_178)
.L_178:
        /*003c*/ 	.word	0x00000000
        /*0040*/ 	.short	0x0000
        /*0042*/ 	.short	0x0000
        /*0044*/ 	.byte	0x00, 0xf5, 0x21, 0x00


	//----- nvinfo : EIATTR_SPARSE_MMA_MASK
	.align		4
.L_179:
        /*0048*/ 	.byte	0x03, 0x50
        /*004a*/ 	.short	0x0000


	//----- nvinfo : EIATTR_MAXREG_COUNT
	.align		4
        /*004c*/ 	.byte	0x03, 0x1b
        /*004e*/ 	.short	0x00ff


	//----- nvinfo : EIATTR_NUM_BARRIERS
	.align		4
        /*0050*/ 	.byte	0x02, 0x4c
        /*0052*/ 	.byte	0x01
	.zero		1


	//----- nvinfo : EIATTR_MERCURY_ISA_VERSION
	.align		4
        /*0054*/ 	.byte	0x03, 0x5f
        /*0056*/ 	.short	0x0101


	//----- nvinfo : EIATTR_COOP_GROUP_MASK_REGIDS
	.align		4
        /*0058*/ 	.byte	0x04, 0x29
        /*005a*/ 	.short	(.L_181 - .L_180)


	//   ....[0]....
.L_180:
        /*005c*/ 	.word	0xffffffff


	//   ....[1]....
        /*0060*/ 	.word	0xffffffff


	//   ....[2]....
        /*0064*/ 	.word	0xffffffff


	//   ....[3]....
        /*0068*/ 	.word	0xffffffff


	//   ....[4]....
        /*006c*/ 	.word	0xffffffff


	//   ....[5]....
        /*0070*/ 	.word	0xffffffff


	//   ....[6]....
        /*0074*/ 	.word	0xffffffff


	//   ....[7]....
        /*0078*/ 	.word	0xffffffff


	//   ....[8]....
        /*007c*/ 	.word	0xffffffff


	//   ....[9]....
        /*0080*/ 	.word	0xffffffff


	//   ....[10]....
        /*0084*/ 	.word	0xffffffff


	//   ....[11]....
        /*0088*/ 	.word	0xffffffff


	//   ....[12]....
        /*008c*/ 	.word	0xffffffff


	//   ....[13]....
        /*0090*/ 	.word	0xffffffff


	//   ....[14]....
        /*0094*/ 	.word	0xffffffff


	//   ....[15]....
        /*0098*/ 	.word	0xffffffff


	//   ....[16]....
        /*009c*/ 	.word	0xffffffff


	//   ....[17]....
        /*00a0*/ 	.word	0xffffffff


	//   ....[18]....
        /*00a4*/ 	.word	0xffffffff


	//   ....[19]....
        /*00a8*/ 	.word	0xffffffff


	//   ....[20]....
        /*00ac*/ 	.word	0xffffffff


	//   ....[21]....
        /*00b0*/ 	.word	0xffffffff


	//   ....[22]....
        /*00b4*/ 	.word	0xffffffff


	//   ....[23]....
        /*00b8*/ 	.word	0xffffffff


	//   ....[24]....
        /*00bc*/ 	.word	0xffffffff


	//   ....[25]....
        /*00c0*/ 	.word	0xffffffff


	//   ....[26]....
        /*00c4*/ 	.word	0xffffffff


	//   ....[27]....
        /*00c8*/ 	.word	0xffffffff


	//   ....[28]....
        /*00cc*/ 	.word	0xffffffff


	//   ....[29]....
        /*00d0*/ 	.word	0xffffffff


	//   ....[30]....
        /*00d4*/ 	.word	0xffffffff


	//   ....[31]....
        /*00d8*/ 	.word	0xffffffff


	//   ....[32]....
        /*00dc*/ 	.word	0xffffffff


	//   ....[33]....
        /*00e0*/ 	.word	0xffffffff


	//   ....[34]....
        /*00e4*/ 	.word	0xffffffff


	//   ....[35]....
        /*00e8*/ 	.word	0xffffffff


	//   ....[36]....
        /*00ec*/ 	.word	0xffffffff


	//   ....[37]....
        /*00f0*/ 	.word	0xffffffff


	//   ....[38]....
        /*00f4*/ 	.word	0xffffffff


	//   ....[39]....
        /*00f8*/ 	.word	0xffffffff


	//   ....[40]....
        /*00fc*/ 	.word	0xffffffff


	//   ....[41]....
        /*0100*/ 	.word	0xffffffff


	//   ....[42]....
        /*0104*/ 	.word	0xffffffff


	//   ....[43]....
        /*0108*/ 	.word	0xffffffff


	//   ....[44]....
        /*010c*/ 	.word	0xffffffff


	//   ....[45]....
        /*0110*/ 	.word	0xffffffff


	//   ....[46]....
        /*0114*/ 	.word	0xffffffff


	//   ....[47]....
        /*0118*/ 	.word	0xffffffff


	//   ....[48]....
        /*011c*/ 	.word	0xffffffff


	//   ....[49]....
        /*0120*/ 	.word	0xffffffff


	//   ....[50]....
        /*0124*/ 	.word	0xffffffff


	//   ....[51]....
        /*0128*/ 	.word	0xffffffff


	//   ....[52]....
        /*012c*/ 	.word	0xffffffff


	//   ....[53]....
        /*0130*/ 	.word	0xffffffff


	//   ....[54]....
        /*0134*/ 	.word	0xffffffff


	//   ....[55]....
        /*0138*/ 	.word	0xffffffff


	//   ....[56]....
        /*013c*/ 	.word	0xffffffff


	//   ....[57]....
        /*0140*/ 	.word	0xffffffff


	//   ....[58]....
        /*0144*/ 	.word	0xffffffff


	//   ....[59]....
        /*0148*/ 	.word	0xffffffff


	//----- nvinfo : EIATTR_COOP_GROUP_INSTR_OFFSETS
	.align		4
.L_181:
        /*014c*/ 	.byte	0x04, 0x28
        /*014e*/ 	.short	(.L_183 - .L_182)


	//   ....[0]....
.L_182:
        /*0150*/ 	.word	0x00000b10


	//   ....[1]....
        /*0154*/ 	.word	0x00000b40


	//   ....[2]....
        /*0158*/ 	.word	0x00000b60


	//   ....[3]....
        /*015c*/ 	.word	0x00000b70


	//   ....[4]....
        /*0160*/ 	.word	0x00000ca0


	//   ....[5]....
        /*0164*/ 	.word	0x00000cd0


	//   ....[6]....
        /*0168*/ 	.word	0x00000d00


	//   ....[7]....
        /*016c*/ 	.word	0x00000d20


	//   ....[8]....
        /*0170*/ 	.word	0x00000e50


	//   ....[9]....
        /*0174*/ 	.word	0x00000e80


	//   ....[10]....
        /*0178*/ 	.word	0x00000eb0


	//   ....[11]....
        /*017c*/ 	.word	0x00000ed0


	//   ....[12]....
        /*0180*/ 	.word	0x00001000


	//   ....[13]....
        /*0184*/ 	.word	0x00001030


	//   ....[14]....
        /*0188*/ 	.word	0x00001060


	//   ....[15]....
        /*018c*/ 	.word	0x00001080


	//   ....[16]....
        /*0190*/ 	.word	0x000011b0


	//   ....[17]....
        /*0194*/ 	.word	0x000011f0


	//   ....[18]....
        /*0198*/ 	.word	0x00001220


	//   ....[19]....
        /*019c*/ 	.word	0x00001260


	//   ....[20]....
        /*01a0*/ 	.word	0x00001f30


	//   ....[21]....
        /*01a4*/ 	.word	0x00001f40


	//   ....[22]....
        /*01a8*/ 	.word	0x00001f50


	//   ....[23]....
        /*01ac*/ 	.word	0x00001f60


	//   ....[24]....
        /*01b0*/ 	.word	0x00002090


	//   ....[25]....
        /*01b4*/ 	.word	0x000020d0


	//   ....[26]....
        /*01b8*/ 	.word	0x00002100


	//   ....[27]....
        /*01bc*/ 	.word	0x00002110


	//   ....[28]....
        /*01c0*/ 	.word	0x00002250


	//   ....[29]....
        /*01c4*/ 	.word	0x00002290


	//   ....[30]....
        /*01c8*/ 	.word	0x000022c0


	//   ....[31]....
        /*01cc*/ 	.word	0x000022d0


	//   ....[32]....
        /*01d0*/ 	.word	0x00002410


	//   ....[33]....
        /*01d4*/ 	.word	0x00002450


	//   ....[34]....
        /*01d8*/ 	.word	0x00002480


	//   ....[35]....
        /*01dc*/ 	.word	0x00002490


	//   ....[36]....
        /*01e0*/ 	.word	0x000025d0


	//   ....[37]....
        /*01e4*/ 	.word	0x00002610


	//   ....[38]....
        /*01e8*/ 	.word	0x00002640


	//   ....[39]....
        /*01ec*/ 	.word	0x00002660


	//   ....[40]....
        /*01f0*/ 	.word	0x00006110


	//   ....[41]....
        /*01f4*/ 	.word	0x00006140


	//   ....[42]....
        /*01f8*/ 	.word	0x00006160


	//   ....[43]....
        /*01fc*/ 	.word	0x00006170


	//   ....[44]....
        /*0200*/ 	.word	0x000062a0


	//   ....[45]....
        /*0204*/ 	.word	0x000062d0


	//   ....[46]....
        /*0208*/ 	.word	0x00006300


	//   ....[47]....
        /*020c*/ 	.word	0x00006320


	//   ....[48]....
        /*0210*/ 	.word	0x00006450


	//   ....[49]....
        /*0214*/ 	.word	0x00006480


	//   ....[50]....
        /*0218*/ 	.word	0x000064b0


	//   ....[51]....
        /*021c*/ 	.word	0x000064d0


	//   ....[52]....
        /*0220*/ 	.word	0x00006600


	//   ....[53]....
        /*0224*/ 	.word	0x00006630


	//   ....[54]....
        /*0228*/ 	.word	0x00006660


	//   ....[55]....
        /*022c*/ 	.word	0x00006680


	//   ....[56]....
        /*0230*/ 	.word	0x000067b0


	//   ....[57]....
        /*0234*/ 	.word	0x000067f0


	//   ....[58]....
        /*0238*/ 	.word	0x00006820


	//   ....[59]....
        /*023c*/ 	.word	0x00006830


	//----- nvinfo : EIATTR_VRC_CTA_INIT_COUNT
	.align		4
.L_183:
        /*0240*/ 	.byte	0x02, 0x4a
	.zero		1
	.zero		1


	//----- nvinfo : EIATTR_EXIT_INSTR_OFFSETS
	.align		4
        /*0244*/ 	.byte	0x04, 0x1c
        /*0246*/ 	.short	(.L_185 - .L_184)


	//   ....[0]....
.L_184:
        /*0248*/ 	.word	0x00000030


	//   ....[1]....
        /*024c*/ 	.word	0x00007470


	//   ....[2]....
        /*0250*/ 	.word	0x000074b0


	//----- nvinfo : EIATTR_MAX_THREADS
	.align		4
.L_185:
        /*0254*/ 	.byte	0x04, 0x05
        /*0256*/ 	.short	(.L_187 - .L_186)
.L_186:
        /*0258*/ 	.word	0x00000100
        /*025c*/ 	.word	0x00000001
        /*0260*/ 	.word	0x00000001


	//----- nvinfo : EIATTR_CRS_STACK_SIZE
	.align		4
.L_187:
        /*0264*/ 	.byte	0x04, 0x1e
        /*0266*/ 	.short	(.L_189 - .L_188)
.L_188:
        /*0268*/ 	.word	0x00000000


	//----- nvinfo : EIATTR_CBANK_PARAM_SIZE
	.align		4
.L_189:
        /*026c*/ 	.byte	0x03, 0x19
        /*026e*/ 	.short	0x0015


	//----- nvinfo : EIATTR_PARAM_CBANK
	.align		4
        /*0270*/ 	.byte	0x04, 0x0a
        /*0272*/ 	.short	(.L_191 - .L_190)
	.align		4
.L_190:
        /*0274*/ 	.word	index@(.nv.constant0._ZN6thrust24THRUST_300001_SM_1000_NS8cuda_cub4core6detail13_kernel_agentINS1_8__reduce11ReduceAgentIPN4cuda3std3__45tupleIJdlEEESC_SB_lNS1_9__extrema9arg_min_fIdlNS9_4lessIdEEEEEEJSC_SC_iSH_EEEvDpT0_)
        /*0278*/ 	.short	0x0380
        /*027a*/ 	.short	0x0015


	//----- nvinfo : EIATTR_SW_WAR
	.align		4
.L_191:
        /*027c*/ 	.byte	0x04, 0x36
        /*027e*/ 	.short	(.L_193 - .L_192)
.L_192:
        /*0280*/ 	.word	0x00000008
.L_193:


//--------------------- .nv.info._ZN6thrust24THRUST_300001_SM_1000_NS8cuda_cub4core6detail13_kernel_agentINS1_8__reduce10DrainAgentIlEEJN3cub18CUB_300001_SM_10009GridQueueIyEElEEEvDpT0_ --------------------------
	.section	.nv.info._ZN6thrust24THRUST_300001_SM_1000_NS8cuda_cub4core6detail13_kernel_agentINS1_8__reduce10DrainAgentIlEEJN3cub18CUB_300001_SM_10009GridQueueIyEElEEEvDpT0_,"",@"SHT_CUDA_INFO"
	.sectionflags	@""
	.align	4


	//----- nvinfo : EIATTR_CUDA_API_VERSION
	.align		4
        /*0000*/ 	.byte	0x04, 0x37
        /*0002*/ 	.short	(.L_195 - .L_194)
.L_194:
        /*0004*/ 	.word	0x00000082


	//----- nvinfo : EIATTR_KPARAM_INFO
	.align		4
.L_195:
        /*0008*/ 	.byte	0x04, 0x17
        /*000a*/ 	.short	(.L_197 - .L_196)
.L_196:
        /*000c*/ 	.word	0x00000000
        /*0010*/ 	.short	0x0001
        /*0012*/ 	.short	0x0008
        /*0014*/ 	.byte	0x00, 0xf0, 0x21, 0x00


	//----- nvinfo : EIATTR_KPARAM_INFO
	.align		4
.L_197:
        /*0018*/ 	.byte	0x04, 0x17
        /*001a*/ 	.short	(.L_199 - .L_198)
.L_198:
        /*001c*/ 	.word	0x00000000
        /*0020*/ 	.short	0x0000
        /*0022*/ 	.short	0x0000
        /*0024*/ 	.byte	0x00, 0xf0, 0x21, 0x00


	//----- nvinfo : EIATTR_SPARSE_MMA_MASK
	.align		4
.L_199:
        /*0028*/ 	.byte	0x03, 0x50
        /*002a*/ 	.short	0x0000


	//----- nvinfo : EIATTR_MAXREG_COUNT
	.align		4
        /*002c*/ 	.byte	0x03, 0x1b
        /*002e*/ 	.short	0x00ff


	//----- nvinfo : EIATTR_MERCURY_ISA_VERSION
	.align		4
        /*0030*/ 	.byte	0x03, 0x5f
        /*0032*/ 	.short	0x0101


	//----- nvinfo : EIATTR_VRC_CTA_INIT_COUNT
	.align		4
        /*0034*/ 	.byte	0x02, 0x4a
	.zero		1
	.zero		1


	//----- nvinfo : EIATTR_EXIT_INSTR_OFFSETS
	.align		4
        /*0038*/ 	.byte	0x04, 0x1c
        /*003a*/ 	.short	(.L_201 - .L_200)


	//   ....[0]....
.L_200:
        /*003c*/ 	.word	0x00000060


	//----- nvinfo : EIATTR_MAX_THREADS
	.align		4
.L_201:
        /*0040*/ 	.byte	0x04, 0x05
        /*0042*/ 	.short	(.L_203 - .L_202)
.L_202:
        /*0044*/ 	.word	0x00000001
        /*0048*/ 	.word	0x00000001
        /*004c*/ 	.word	0x00000001


	//----- nvinfo : EIATTR_CBANK_PARAM_SIZE
	.align		4
.L_203:
        /*0050*/ 	.byte	0x03, 0x19
        /*0052*/ 	.short	0x0010


	//----- nvinfo : EIATTR_PARAM_CBANK
	.align		4
        /*0054*/ 	.byte	0x04, 0x0a
        /*0056*/ 	.short	(.L_205 - .L_204)
	.align		4
.L_204:
        /*0058*/ 	.word	index@(.nv.constant0._ZN6thrust24THRUST_300001_SM_1000_NS8cuda_cub4core6detail13_kernel_agentINS1_8__reduce10DrainAgentIlEEJN3cub18CUB_300001_SM_10009GridQueueIyEElEEEvDpT0_)
        /*005c*/ 	.short	0x0380
        /*005e*/ 	.short	0x0010


	//----- nvinfo : EIATTR_SW_WAR
	.align		4
.L_205:
        /*0060*/ 	.byte	0x04, 0x36
        /*0062*/ 	.short	(.L_207 - .L_206)
.L_206:
        /*0064*/ 	.word	0x00000008
.L_207:


//--------------------- .nv.info._ZN6thrust24THRUST_300001_SM_1000_NS8cuda_cub4core6detail13_kernel_agentINS1_8__reduce11ReduceAgentINS0_12zip_iteratorIN4cuda3std3__45tupleIJNS0_6detail15normal_iteratorINS0_10device_ptrIdEEEENS0_17counting_iteratorIlNS0_11use_defaultESI_SI_EEEEEEEPNSB_IJdlEEESM_lNS1_9__extrema9arg_min_fIdlNSA_4lessIdEEEEEEJSL_SN_lN3cub18CUB_300001_SM_100013GridEvenShareIlEENSV_9GridQueueIyEESS_EEEvDpT0_ --------------------------
	.section	.nv.info._ZN6thrust24THRUST_300001_SM_1000_NS8cuda_cub4core6detail13_kernel_agentINS1_8__reduce11ReduceAgentINS0_12zip_iteratorIN4cuda3std3__45tupleIJNS0_6detail15normal_iteratorINS0_10device_ptrIdEEEENS0_17counting_iteratorIlNS0_11use_defaultESI_SI_EEEEEEEPNSB_IJdlEEESM_lNS1_9__extrema9arg_min_fIdlNSA_4lessIdEEEEEEJSL_SN_lN3cub18CUB_300001_SM_100013GridEvenShareIlEENSV_9GridQueueIyEESS_EEEvDpT0_,"",@"SHT_CUDA_INFO"
	.sectionflags	@""
	.align	4


	//----- nvinfo : EIATTR_CUDA_API_VERSION
	.align		4
        /*0000*/ 	.byte	0x04, 0x37
        /*0002*/ 	.short	(.L_209 - .L_208)
.L_208:
        /*0004*/ 	.word	0x00000082


	//----- nvinfo : EIATTR_KPARAM_INFO
	.align		4
.L_209:
        /*0008*/ 	.byte	0x04, 0x17
        /*000a*/ 	.short	(.L_211 - .L_210)
.L_210:
        /*000c*/ 	.word	0x00000000
        /*0010*/ 	.short	0x0005
        /*0012*/ 	.short	0x0070
        /*0014*/ 	.byte	0x00, 0xf0, 0x05, 0x00


	//----- nvinfo : EIATTR_KPARAM_INFO
	.align		4
.L_211:
        /*0018*/ 	.byte	0x04, 0x17
        /*001a*/ 	.short	(.L_213 - .L_212)
.L_212:
        /*001c*/ 	.word	0x00000000
        /*0020*/ 	.short	0x0004
        /*0022*/ 	.short	0x0068
        /*0024*/ 	.byte	0x00, 0xf0, 0x21, 0x00


	//----- nvinfo : EIATTR_KPARAM_INFO
	.align		4
.L_213:
        /*0028*/ 	.byte	0x04, 0x17
        /*002a*/ 	.short	(.L_215 - .L_214)
.L_214:
        /*002c*/ 	.word	0x00000000
        /*0030*/ 	.short	0x0003
        /*0032*/ 	.short	0x0020
        /*0034*/ 	.byte	0x00, 0xf0, 0x21, 0x01


	//----- nvinfo : EIATTR_KPARAM_INFO
	.align		4
.L_215:
        /*0038*/ 	.byte	0x04, 0x17
        /*003a*/ 	.short	(.L_217 - .L_216)
.L_216:
        /*003c*/ 	.word	0x00000000
        /*0040*/ 	.short	0x0002
        /*0042*/ 	.short	0x0018
        /*0044*/ 	.byte	0x00, 0xf0, 0x21, 0x00


	//----- nvinfo : EIATTR_KPARAM_INFO
	.align		4
.L_217:
        /*0048*/ 	.byte	0x04, 0x17
        /*004a*/ 	.short	(.L_219 - .L_218)
.L_218:
        /*004c*/ 	.word	0x00000000
        /*0050*/ 	.short	0x0001
        /*0052*/ 	.short	0x0010
        /*0054*/ 	.byte	0x00, 0xf5, 0x21, 0x00


	//----- nvinfo : EIATTR_KPARAM_INFO
	.align		4
.L_219:
        /*0058*/ 	.byte	0x04, 0x17
        /*005a*/ 	.short	(.L_221 - .L_220)
.L_220:
        /*005c*/ 	.word	0x00000000
        /*0060*/ 	.short	0x0000
        /*0062*/ 	.short	0x0000
        /*0064*/ 	.byte	0x00, 0xf0, 0x41, 0x00


	//----- nvinfo : EIATTR_SPARSE_MMA_MASK
	.align		4
.L_221:
        /*0068*/ 	.byte	0x03, 0x50
        /*006a*/ 	.short	0x0000


	//----- nvinfo : EIATTR_MAXREG_COUNT
	.align		4
        /*006c*/ 	.byte	0x03, 0x1b
        /*006e*/ 	.short	0x00ff


	//----- nvinfo : EIATTR_NUM_BARRIERS
	.align		4
        /*0070*/ 	.byte	0x02, 0x4c
        /*0072*/ 	.byte	0x01
	.zero		1


	//----- nvinfo : EIATTR_MERCURY_ISA_VERSION
	.align		4
        /*0074*/ 	.byte	0x03, 0x5f
        /*0076*/ 	.short	0x0101


	//----- nvinfo : EIATTR_COOP_GROUP_MASK_REGIDS
	.align		4
        /*0078*/ 	.byte	0x04, 0x29
        /*007a*/ 	.short	(.L_223 - .L_222)


	//   ....[0]....
.L_222:
        /*007c*/ 	.word	0xffffffff


	//   ....[1]....
        /*0080*/ 	.word	0xffffffff


	//   ....[2]....
        /*0084*/ 	.word	0xffffffff


	//   ....[3]....
        /*0088*/ 	.word	0xffffffff


	//   ....[4]....
        /*008c*/ 	.word	0xffffffff


	//   ....[5]....
        /*0090*/ 	.word	0xffffffff


	//   ....[6]....
        /*0094*/ 	.word	0xffffffff


	//   ....[7]....
        /*0098*/ 	.word	0xffffffff


	//   ....[8]....
        /*009c*/ 	.word	0xffffffff


	//   ....[9]....
        /*00a0*/ 	.word	0xffffffff


	//   ....[10]....
        /*00a4*/ 	.word	0xffffffff


	//   ....[11]....
        /*00a8*/ 	.word	0xffffffff


	//   ....[12]....
        /*00ac*/ 	.word	0xffffffff


	//   ....[13]....
        /*00b0*/ 	.word	0xffffffff


	//   ....[14]....
        /*00b4*/ 	.word	0xffffffff


	//   ....[15]....
        /*00b8*/ 	.word	0xffffffff


	//   ....[16]....
        /*00bc*/ 	.word	0xffffffff


	//   ....[17]....
        /*00c0*/ 	.word	0xffffffff


	//   ....[18]....
        /*00c4*/ 	.word	0xffffffff


	//   ....[19]....
        /*00c8*/ 	.word	0xffffffff


	//   ....[20]....
        /*00cc*/ 	.word	0xffffffff


	//   ....[21]....
        /*00d0*/ 	.word	0xffffffff


	//   ....[22]....
        /*00d4*/ 	.word	0xffffffff


	//   ....[23]....
        /*00d8*/ 	.word	0xffffffff


	//   ....[24]....
        /*00dc*/ 	.word	0xffffffff


	//   ....[25]....
        /*00e0*/ 	.word	0xffffffff


	//   ....[26]....
        /*00e4*/ 	.word	0xffffffff


	//   ....[27]....
        /*00e8*/ 	.word	0xffffffff


	//   ....[28]....
        /*00ec*/ 	.word	0xffffffff


	//   ....[29]....
        /*00f0*/ 	.word	0xffffffff


	//   ....[30]....
        /*00f4*/ 	.word	0xffffffff


	//   ....[31]....
        /*00f8*/ 	.word	0xffffffff


	//   ....[32]....
        /*00fc*/ 	.word	0xffffffff


	//   ....[33]....
        /*0100*/ 	.word	0xffffffff


	//   ....[34]....
        /*0104*/ 	.word	0xffffffff


	//   ....[35]....
        /*0108*/ 	.word	0xffffffff


	//   ....[36]....
        /*010c*/ 	.word	0xffffffff


	//   ....[37]....
        /*0110*/ 	.word	0xffffffff


	//   ....[38]....
        /*0114*/ 	.word	0xffffffff


	//   ....[39]....
        /*0118*/ 	.word	0xffffffff


	//   ....[40]....
        /*011c*/ 	.word	0xffffffff


	//   ....[41]....
        /*0120*/ 	.word	0xffffffff


	//   ....[42]....
        /*0124*/ 	.word	0xffffffff


	//   ....[43]....
        /*0128*/ 	.word	0xffffffff


	//   ....[44]....
        /*012c*/ 	.word	0xffffffff


	//   ....[45]....
        /*0130*/ 	.word	0xffffffff


	//   ....[46]....
        /*0134*/ 	.word	0xffffffff


	//   ....[47]....
        /*0138*/ 	.word	0xffffffff


	//   ....[48]....
        /*013c*/ 	.word	0xffffffff


	//   ....[49]....
        /*0140*/ 	.word	0xffffffff


	//   ....[50]....
        /*0144*/ 	.word	0xffffffff


	//   ....[51]....
        /*0148*/ 	.word	0xffffffff


	//   ....[52]....
        /*014c*/ 	.word	0xffffffff


	//   ....[53]....
        /*0150*/ 	.word	0xffffffff


	//   ....[54]....
        /*0154*/ 	.word	0xffffffff


	//   ....[55]....
        /*0158*/ 	.word	0xffffffff


	//   ....[56]....
        /*015c*/ 	.word	0xffffffff


	//   ....[57]....
        /*0160*/ 	.word	0xffffffff


	//   ....[58]....
        /*0164*/ 	.word	0xffffffff


	//   ....[59]....
        /*0168*/ 	.word	0xffffffff


	//----- nvinfo : EIATTR_COOP_GROUP_INSTR_OFFSETS
	.align		4
.L_223:
        /*016c*/ 	.byte	0x04, 0x28
        /*016e*/ 	.short	(.L_225 - .L_224)


	//   ....[0]....
.L_224:
        /*0170*/ 	.word	0x00000d40


	//   ....[1]....
        /*0174*/ 	.word	0x00000d70


	//   ....[2]....
        /*0178*/ 	.word	0x00000d90


	//   ....[3]....
        /*017c*/ 	.word	0x00000da0


	//   ....[4]....
        /*0180*/ 	.word	0x00000ed0


	//   ....[5]....
        /*0184*/ 	.word	0x00000f00


	//   ....[6]....
        /*0188*/ 	.word	0x00000f30


	//   ....[7]....
        /*018c*/ 	.word	0x00000f50


	//   ....[8]....
        /*0190*/ 	.word	0x00001080


	//   ....[9]....
        /*0194*/ 	.word	0x000010b0


	//   ....[10]....
        /*0198*/ 	.word	0x000010e0


	//   ....[11]....
        /*019c*/ 	.word	0x00001100


	//   ....[12]....
        /*01a0*/ 	.word	0x00001230


	//   ....[13]....
        /*01a4*/ 	.word	0x00001260


	//   ....[14]....
        /*01a8*/ 	.word	0x00001290


	//   ....[15]....
        /*01ac*/ 	.word	0x000012b0


	//   ....[16]....
        /*01b0*/ 	.word	0x000013e0


	//   ....[17]....
        /*01b4*/ 	.word	0x00001420


	//   ....[18]....
        /*01b8*/ 	.word	0x00001450


	//   ....[19]....
        /*01bc*/ 	.word	0x00001490


	//   ....[20]....
        /*01c0*/ 	.word	0x00002160


	//   ....[21]....
        /*01c4*/ 	.word	0x00002170


	//   ....[22]....
        /*01c8*/ 	.word	0x00002180


	//   ....[23]....
        /*01cc*/ 	.word	0x00002190


	//   ....[24]....
        /*01d0*/ 	.word	0x000022c0


	//   ....[25]....
        /*01d4*/ 	.word	0x00002300


	//   ....[26]....
        /*01d8*/ 	.word	0x00002330


	//   ....[27]....
        /*01dc*/ 	.word	0x00002340


	//   ....[28]....
        /*01e0*/ 	.word	0x00002480


	//   ....[29]....
        /*01e4*/ 	.word	0x000024c0


	//   ....[30]....
        /*01e8*/ 	.word	0x000024f0


	//   ....[31]....
        /*01ec*/ 	.word	0x00002510


	//   ....[32]....
        /*01f0*/ 	.word	0x00002640


	//   ....[33]....
        /*01f4*/ 	.word	0x00002680


	//   ....[34]....
        /*01f8*/ 	.word	0x000026b0


	//   ....[35]....
        /*01fc*/ 	.word	0x000026c0


	//   ....[36]....
        /*0200*/ 	.word	0x00002800


	//   ....[37]....
        /*0204*/ 	.word	0x00002840


	//   ....[38]....
        /*0208*/ 	.word	0x00002870


	//   ....[39]....
        /*020c*/ 	.word	0x00002890


	//   ....[40]....
        /*0210*/ 	.word	0x00005490


	//   ....[41]....
        /*0214*/ 	.word	0x000054c0


	//   ....[42]....
        /*0218*/ 	.word	0x000054e0


	//   ....[43]....
        /*021c*/ 	.word	0x000054f0


	//   ....[44]....
        /*0220*/ 	.word	0x00005620


	//   ....[45]....
        /*0224*/ 	.word	0x00005650


	//   ....[46]....
        /*0228*/ 	.word	0x00005680


	//   ....[47]....
        /*022c*/ 	.word	0x000056a0


	//   ....[48]....
        /*0230*/ 	.word	0x000057d0


	//   ....[49]....
        /*0234*/ 	.word	0x00005800


	//   ....[50]....
        /*0238*/ 	.word	0x00005830


	//   ....[51]....
        /*023c*/ 	.word	0x00005850


	//   ....[52]....
        /*0240*/ 	.word	0x00005980


	//   ....[53]....
        /*0244*/ 	.word	0x000059b0


	//   ....[54]....
        /*0248*/ 	.word	0x000059e0


	//   ....[55]....
        /*024c*/ 	.word	0x00005a00


	//   ....[56]....
        /*0250*/ 	.word	0x00005b30


	//   ....[57]....
        /*0254*/ 	.word	0x00005b70


	//   ....[58]....
        /*0258*/ 	.word	0x00005ba0


	//   ....[59]....
        /*025c*/ 	.word	0x00005be0


	//----- nvinfo : EIATTR_VRC_CTA_INIT_COUNT
	.align		4
.L_225:
        /*0260*/ 	.byte	0x02, 0x4a
	.zero		1
	.zero		1


	//----- nvinfo : EIATTR_EXIT_INSTR_OFFSETS
	.align		4
        /*0264*/ 	.byte	0x04, 0x1c
        /*0266*/ 	.short	(.L_227 - .L_226)


	//   ....[0]....
.L_226:
        /*0268*/ 	.word	0x000067f0


	//   ....[1]....
        /*026c*/ 	.word	0x00006840


	//----- nvinfo : EIATTR_MAX_THREADS
	.align		4
.L_227:
        /*0270*/ 	.byte	0x04, 0x05
        /*0272*/ 	.short	(.L_229 - .L_228)
.L_228:
        /*0274*/ 	.word	0x00000100
        /*0278*/ 	.word	0x00000001
        /*027c*/ 	.word	0x00000001


	//----- nvinfo : EIATTR_CRS_STACK_SIZE
	.align		4
.L_229:
        /*0280*/ 	.byte	0x04, 0x1e
        /*0282*/ 	.short	(.L_231 - .L_230)
.L_230:
        /*0284*/ 	.word	0x00000000


	//----- nvinfo : EIATTR_CBANK_PARAM_SIZE
	.align		4
.L_231:
        /*0288*/ 	.byte	0x03, 0x19
        /*028a*/ 	.short	0x0071


	//----- nvinfo : EIATTR_PARAM_CBANK
	.align		4
        /*028c*/ 	.byte	0x04, 0x0a
        /*028e*/ 	.short	(.L_233 - .L_232)
	.align		4
.L_232:
        /*0290*/ 	.word	index@(.nv.constant0._ZN6thrust24THRUST_300001_SM_1000_NS8cuda_cub4core6detail13_kernel_agentINS1_8__reduce11ReduceAgentINS0_12zip_iteratorIN4cuda3std3__45tupleIJNS0_6detail15normal_iteratorINS0_10device_ptrIdEEEENS0_17counting_iteratorIlNS0_11use_defaultESI_SI_EEEEEEEPNSB_IJdlEEESM_lNS1_9__extrema9arg_min_fIdlNSA_4lessIdEEEEEEJSL_SN_lN3cub18CUB_300001_SM_100013GridEvenShareIlEENSV_9GridQueueIyEESS_EEEvDpT0_)
        /*0294*/ 	.short	0x0380
        /*0296*/ 	.short	0x0071


	//----- nvinfo : EIATTR_SW_WAR
	.align		4
.L_233:
        /*0298*/ 	.byte	0x04, 0x36
        /*029a*/ 	.short	(.L_235 - .L_234)
.L_234:
        /*029c*/ 	.word	0x00000008
.L_235:


//--------------------- .nv.info._ZN6thrust24THRUST_300001_SM_1000_NS8cuda_cub4core6detail13_kernel_agentINS1_8__reduce11ReduceAgentINS0_12zip_iteratorIN4cuda3std3__45tupleIJNS0_6detail15normal_iteratorINS0_10device_ptrIdEEEENS0_17counting_iteratorIlNS0_11use_defaultESI_SI_EEEEEEEPNSB_IJdlEEESM_lNS1_9__extrema9arg_min_fIdlNSA_4lessIdEEEEEEJSL_SN_lSS_EEEvDpT0_ --------------------------
	.section	.nv.info._ZN6thrust24THRUST_300001_SM_1000_NS8cuda_cub4core6detail13_kernel_agentINS1_8__reduce11ReduceAgentINS0_12zip_iteratorIN4cuda3std3__45tupleIJNS0_6detail15normal_iteratorINS0_10device_ptrIdEEEENS0_17counting_iteratorIlNS0_11use_defaultESI_SI_EEEEEEEPNSB_IJdlEEESM_lNS1_9__extrema9arg_min_fIdlNSA_4lessIdEEEEEEJSL_SN_lSS_EEEvDpT0_,"",@"SHT_CUDA_INFO"
	.sectionflags	@""
	.align	4


	//----- nvinfo : EIATTR_CUDA_API_VERSION
	.align		4
        /*0000*/ 	.byte	0x04, 0x37
        /*0002*/ 	.short	(.L_237 - .L_236)
.L_236:
        /*0004*/ 	.word	0x00000082


	//----- nvinfo : EIATTR_KPARAM_INFO
	.align		4
.L_237:
        /*0008*/ 	.byte	0x04, 0x17
        /*000a*/ 	.short	(.L_239 - .L_238)
.L_238:
        /*000c*/ 	.word	0x00000000
        /*0010*/ 	.short	0x0003
        /*0012*/ 	.short	0x0020
        /*0014*/ 	.byte	0x00, 0xf0, 0x05, 0x00


	//----- nvinfo : EIATTR_KPARAM_INFO
	.align		4
.L_239:
        /*0018*/ 	.byte	0x04, 0x17
        /*001a*/ 	.short	(.L_241 - .L_240)
.L_240:
        /*001c*/ 	.word	0x00000000
        /*0020*/ 	.short	0x0002
        /*0022*/ 	.short	0x0018
        /*0024*/ 	.byte	0x00, 0xf0, 0x21, 0x00


	//----- nvinfo : EIATTR_KPARAM_INFO
	.align		4
.L_241:
        /*0028*/ 	.byte	0x04, 0x17
        /*002a*/ 	.short	(.L_243 - .L_242)
.L_242:
        /*002c*/ 	.word	0x00000000
        /*0030*/ 	.short	0x0001
        /*0032*/ 	.short	0x0010
        /*0034*/ 	.byte	0x00, 0xf5, 0x21, 0x00


	//----- nvinfo : EIATTR_KPARAM_INFO
	.align		4
.L_243:
        /*0038*/ 	.byte	0x04, 0x17
        /*003a*/ 	.short	(.L_245 - .L_244)
.L_244:
        /*003c*/ 	.word	0x00000000
        /*0040*/ 	.short	0x0000
        /*0042*/ 	.short	0x0000
        /*0044*/ 	.byte	0x00, 0xf0, 0x41, 0x00


	//----- nvinfo : EIATTR_SPARSE_MMA_MASK
	.align		4
.L_245:
        /*0048*/ 	.byte	0x03, 0x50
        /*004a*/ 	.short	0x0000


	//----- nvinfo : EIATTR_MAXREG_COUNT
	.align		4
        /*004c*/ 	.byte	0x03, 0x1b
        /*004e*/ 	.short	0x00ff


	//----- nvinfo : EIATTR_NUM_BARRIERS
	.align		4
        /*0050*/ 	.byte	0x02, 0x4c
        /*0052*/ 	.byte	0x01
	.zero		1


	//----- nvinfo : EIATTR_MERCURY_ISA_VERSION
	.align		4
        /*0054*/ 	.byte	0x03, 0x5f
        /*0056*/ 	.short	0x0101


	//----- nvinfo : EIATTR_COOP_GROUP_MASK_REGIDS
	.align		4
        /*0058*/ 	.byte	0x04, 0x29
        /*005a*/ 	.short	(.L_247 - .L_246)


	//   ....[0]....
.L_246:
        /*005c*/ 	.word	0xffffffff


	//   ....[1]....
        /*0060*/ 	.word	0xffffffff


	//   ....[2]....
        /*0064*/ 	.word	0xffffffff


	//   ....[3]....
        /*0068*/ 	.word	0xffffffff


	//   ....[4]....
        /*006c*/ 	.word	0xffffffff


	//   ....[5]....
        /*0070*/ 	.word	0xffffffff


	//   ....[6]....
        /*0074*/ 	.word	0xffffffff


	//   ....[7]....
        /*0078*/ 	.word	0xffffffff


	//   ....[8]....
        /*007c*/ 	.word	0xffffffff


	//   ....[9]....
        /*0080*/ 	.word	0xffffffff


	//   ....[10]....
        /*0084*/ 	.word	0xffffffff


	//   ....[11]....
        /*0088*/ 	.word	0xffffffff


	//   ....[12]....
        /*008c*/ 	.word	0xffffffff


	//   ....[13]....
        /*0090*/ 	.word	0xffffffff


	//   ....[14]....
        /*0094*/ 	.word	0xffffffff


	//   ....[15]....
        /*0098*/ 	.word	0xffffffff


	//   ....[16]....
        /*009c*/ 	.word	0xffffffff


	//   ....[17]....
        /*00a0*/ 	.word	0xffffffff


	//   ....[18]....
        /*00a4*/ 	.word	0xffffffff


	//   ....[19]....
        /*00a8*/ 	.word	0xffffffff


	//   ....[20]....
        /*00ac*/ 	.word	0xffffffff


	//   ....[21]....
        /*00b0*/ 	.word	0xffffffff


	//   ....[22]....
        /*00b4*/ 	.word	0xffffffff


	//   ....[23]....
        /*00b8*/ 	.word	0xffffffff


	//   ....[24]....
        /*00bc*/ 	.word	0xffffffff


	//   ....[25]....
        /*00c0*/ 	.word	0xffffffff


	//   ....[26]....
        /*00c4*/ 	.word	0xffffffff


	//   ....[27]....
        /*00c8*/ 	.word	0xffffffff


	//   ....[28]....
        /*00cc*/ 	.word	0xffffffff


	//   ....[29]....
        /*00d0*/ 	.word	0xffffffff


	//   ....[30]....
        /*00d4*/ 	.word	0xffffffff


	//   ....[31]....
        /*00d8*/ 	.word	0xffffffff


	//   ....[32]....
        /*00dc*/ 	.word	0xffffffff


	//   ....[33]....
        /*00e0*/ 	.word	0xffffffff


	//   ....[34]....
        /*00e4*/ 	.word	0xffffffff


	//   ....[35]....
        /*00e8*/ 	.word	0xffffffff


	//   ....[36]....
        /*00ec*/ 	.word	0xffffffff


	//   ....[37]....
        /*00f0*/ 	.word	0xffffffff


	//   ....[38]....
        /*00f4*/ 	.word	0xffffffff


	//   ....[39]....
        /*00f8*/ 	.word	0xffffffff


	//   ....[40]....
        /*00fc*/ 	.word	0xffffffff


	//   ....[41]....
        /*0100*/ 	.word	0xffffffff


	//   ....[42]....
        /*0104*/ 	.word	0xffffffff


	//   ....[43]....
        /*0108*/ 	.word	0xffffffff


	//   ....[44]....
        /*010c*/ 	.word	0xffffffff


	//   ....[45]....
        /*0110*/ 	.word	0xffffffff


	//   ....[46]....
        /*0114*/ 	.word	0xffffffff


	//   ....[47]....
        /*0118*/ 	.word	0xffffffff


	//   ....[48]....
        /*011c*/ 	.word	0xffffffff


	//   ....[49]....
        /*0120*/ 	.word	0xffffffff


	//   ....[50]....
        /*0124*/ 	.word	0xffffffff


	//   ....[51]....
        /*0128*/ 	.word	0xffffffff


	//   ....[52]....
        /*012c*/ 	.word	0xffffffff


	//   ....[53]....
        /*0130*/ 	.word	0xffffffff


	//   ....[54]....
        /*0134*/ 	.word	0xffffffff


	//   ....[55]....
        /*0138*/ 	.word	0xffffffff


	//   ....[56]....
        /*013c*/ 	.word	0xffffffff


	//   ....[57]....
        /*0140*/ 	.word	0xffffffff


	//   ....[58]....
        /*0144*/ 	.word	0xffffffff


	//   ....[59]....
        /*0148*/ 	.word	0xffffffff


	//----- nvinfo : EIATTR_COOP_GROUP_INSTR_OFFSETS
	.align		4
.L_247:
        /*014c*/ 	.byte	0x04, 0x28
        /*014e*/ 	.short	(.L_249 - .L_248)


	//   ....[0]....
.L_248:
        /*0150*/ 	.word	0x00000c70


	//   ....[1]....
        /*0154*/ 	.word	0x00000ca0


	//   ....[2]....
        /*0158*/ 	.word	0x00000cc0


	//   ....[3]....
        /*015c*/ 	.word	0x00000cd0


	//   ....[4]....
        /*0160*/ 	.word	0x00000e00


	//   ....[5]....
        /*0164*/ 	.word	0x00000e30


	//   ....[6]....
        /*0168*/ 	.word	0x00000e60


	//   ....[7]....
        /*016c*/ 	.word	0x00000e80


	//   ....[8]....
        /*0170*/ 	.word	0x00000fb0


	//   ....[9]....
        /*0174*/ 	.word	0x00000fe0


	//   ....[10]....
        /*0178*/ 	.word	0x00001010


	//   ....[11]....
        /*017c*/ 	.word	0x00001030


	//   ....[12]....
        /*0180*/ 	.word	0x00001160


	//   ....[13]....
        /*0184*/ 	.word	0x00001190


	//   ....[14]....
        /*0188*/ 	.word	0x000011c0


	//   ....[15]....
        /*018c*/ 	.word	0x000011e0


	//   ....[16]....
        /*0190*/ 	.word	0x00001310


	//   ....[17]....
        /*0194*/ 	.word	0x00001350


	//   ....[18]....
        /*0198*/ 	.word	0x00001380


	//   ....[19]....
        /*019c*/ 	.word	0x000013c0


	//   ....[20]....
        /*01a0*/ 	.word	0x00002090


	//   ....[21]....
        /*01a4*/ 	.word	0x000020a0


	//   ....[22]....
        /*01a8*/ 	.word	0x000020b0


	//   ....[23]....
        /*01ac*/ 	.word	0x000020c0


	//   ....[24]....
        /*01b0*/ 	.word	0x000021f0


	//   ....[25]....
        /*01b4*/ 	.word	0x00002230


	//   ....[26]....
        /*01b8*/ 	.word	0x00002260


	//   ....[27]....
        /*01bc*/ 	.word	0x00002270


	//   ....[28]....
        /*01c0*/ 	.word	0x000023b0


	//   ....[29]....
        /*01c4*/ 	.word	0x000023f0


	//   ....[30]....
        /*01c8*/ 	.word	0x00002420


	//   ....[31]....
        /*01cc*/ 	.word	0x00002430


	//   ....[32]....
        /*01d0*/ 	.word	0x00002570


	//   ....[33]....
        /*01d4*/ 	.word	0x000025b0


	//   ....[34]....
        /*01d8*/ 	.word	0x000025e0


	//   ....[35]....
        /*01dc*/ 	.word	0x000025f0


	//   ....[36]....
        /*01e0*/ 	.word	0x00002730


	//   ....[37]....
        /*01e4*/ 	.word	0x00002770


	//   ....[38]....
        /*01e8*/ 	.word	0x000027a0


	//   ....[39]....
        /*01ec*/ 	.word	0x000027c0


	//   ....[40]....
        /*01f0*/ 	.word	0x00004f70


	//   ....[41]....
        /*01f4*/ 	.word	0x00004fa0


	//   ....[42]....
        /*01f8*/ 	.word	0x00004fc0


	//   ....[43]....
        /*01fc*/ 	.word	0x00004fd0


	//   ....[44]....
        /*0200*/ 	.word	0x00005100


	//   ....[45]....
        /*0204*/ 	.word	0x00005130


	//   ....[46]....
        /*0208*/ 	.word	0x00005160


	//   ....[47]....
        /*020c*/ 	.word	0x00005180


	//   ....[48]....
        /*0210*/ 	.word	0x000052b0


	//   ....[49]....
        /*0214*/ 	.word	0x000052e0


	//   ....[50]....
        /*0218*/ 	.word	0x00005310


	//   ....[51]....
        /*021c*/ 	.word	0x00005330


	//   ....[52]....
        /*0220*/ 	.word	0x00005460


	//   ....[53]....
        /*0224*/ 	.word	0x00005490


	//   ....[54]....
        /*0228*/ 	.word	0x000054c0


	//   ....[55]....
        /*022c*/ 	.word	0x000054e0


	//   ....[56]....
        /*0230*/ 	.word	0x00005610


	//   ....[57]....
        /*0234*/ 	.word	0x00005650


	//   ....[58]....
        /*0238*/ 	.word	0x00005680


	//   ....[59]....
        /*023c*/ 	.word	0x000056c0


	//----- nvinfo : EIATTR_VRC_CTA_INIT_COUNT
	.align		4
.L_249:
        /*0240*/ 	.byte	0x02, 0x4a
	.zero		1
	.zero		1


	//----- nvinfo : EIATTR_EXIT_INSTR_OFFSETS
	.align		4
        /*0244*/ 	.byte	0x04, 0x1c
        /*0246*/ 	.short	(.L_251 - .L_250)


	//   ....[0]....
.L_250:
        /*0248*/ 	.word	0x00000040


	//   ....[1]....
        /*024c*/ 	.word	0x000062d0


	//   ....[2]....
        /*0250*/ 	.word	0x00006310


	//----- nvinfo : EIATTR_MAX_THREADS
	.align		4
.L_251:
        /*0254*/ 	.byte	0x04, 0x05
        /*0256*/ 	.short	(.L_253 - .L_252)
.L_252:
        /*0258*/ 	.word	0x00000100
        /*025c*/ 	.word	0x00000001
        /*0260*/ 	.word	0x00000001


	//----- nvinfo : EIATTR_CRS_STACK_SIZE
	.align		4
.L_253:
        /*0264*/ 	.byte	0x04, 0x1e
        /*0266*/ 	.short	(.L_255 - .L_254)
.L_254:
        /*0268*/ 	.word	0x00000000


	//----- nvinfo : EIATTR_CBANK_PARAM_SIZE
	.align		4
.L_255:
        /*026c*/ 	.byte	0x03, 0x19
        /*026e*/ 	.short	0x0021


	//----- nvinfo : EIATTR_PARAM_CBANK
	.align		4
        /*0270*/ 	.byte	0x04, 0x0a
        /*0272*/ 	.short	(.L_257 - .L_256)
	.align		4
.L_256:
        /*0274*/ 	.word	index@(.nv.constant0._ZN6thrust24THRUST_300001_SM_1000_NS8cuda_cub4core6detail13_kernel_agentINS1_8__reduce11ReduceAgentINS0_12zip_iteratorIN4cuda3std3__45tupleIJNS0_6detail15normal_iteratorINS0_10device_ptrIdEEEENS0_17counting_iteratorIlNS0_11use_defaultESI_SI_EEEEEEEPNSB_IJdlEEESM_lNS1_9__extrema9arg_min_fIdlNSA_4lessIdEEEEEEJSL_SN_lSS_EEEvDpT0_)
        /*0278*/ 	.short	0x0380
        /*027a*/ 	.short	0x0021


	//----- nvinfo : EIATTR_SW_WAR
	.align		4
.L_257:
        /*027c*/ 	.byte	0x04, 0x36
        /*027e*/ 	.short	(.L_259 - .L_258)
.L_258:
        /*0280*/ 	.word	0x00000008
.L_259:


//--------------------- .nv.info._ZN6thrust24THRUST_300001_SM_1000_NS8cuda_cub4core6detail13_kernel_agentINS1_8__reduce11ReduceAgentIPN4cuda3std3__45tupleIJdlEEESC_SB_iNS1_9__extrema9arg_min_fIdlNS9_4lessIdEEEEEEJSC_SC_iSH_EEEvDpT0_ --------------------------
	.section	.nv.info._ZN6thrust24THRUST_300001_SM_1000_NS8cuda_cub4core6detail13_kernel_agentINS1_8__reduce11ReduceAgentIPN4cuda3std3__45tupleIJdlEEESC_SB_iNS1_9__extrema9arg_min_fIdlNS9_4lessIdEEEEEEJSC_SC_iSH_EEEvDpT0_,"",@"SHT_CUDA_INFO"
	.sectionflags	@""
	.align	4


	//----- nvinfo : EIATTR_CUDA_API_VERSION
	.align		4
        /*0000*/ 	.byte	0x04, 0x37
        /*0002*/ 	.short	(.L_261 - .L_260)
.L_260:
        /*0004*/ 	.word	0x00000082


	//----- nvinfo : EIATTR_KPARAM_INFO
	.align		4
.L_261:
        /*0008*/ 	.byte	0x04, 0x17
        /*000a*/ 	.short	(.L_263 - .L_262)
.L_262:
        /*000c*/ 	.word	0x00000000
        /*0010*/ 	.short	0x0003
        /*0012*/ 	.short	0x0014
        /*0014*/ 	.byte	0x00, 0xf0, 0x05, 0x00


	//----- nvinfo : EIATTR_KPARAM_INFO
	.align		4
.L_263:
        /*0018*/ 	.byte	0x04, 0x17
        /*001a*/ 	.short	(.L_265 - .L_264)
.L_264:
        /*001c*/ 	.word	0x00000000
        /*0020*/ 	.short	0x0002
        /*0022*/ 	.short	0x0010
        /*0024*/ 	.byte	0x00, 0xf0, 0x11, 0x00


	//----- nvinfo : EIATTR_KPARAM_INFO
	.align		4
.L_265:
        /*0028*/ 	.byte	0x04, 0x17
        /*002a*/ 	.short	(.L_267 - .L_266)
.L_266:
        /*002c*/ 	.word	0x00000000
        /*0030*/ 	.short	0x0001
        /*0032*/ 	.short	0x0008
        /*0034*/ 	.byte	0x00, 0xf5, 0x21, 0x00


	//----- nvinfo : EIATTR_KPARAM_INFO
	.align		4
.L_267:
        /*0038*/ 	.byte	0x04, 0x17
        /*003a*/ 	.short	(.L_269 - .L_268)
.L_268:
        /*003c*/ 	.word	0x00000000
        /*0040*/ 	.short	0x0000
        /*0042*/ 	.short	0x0000
        /*0044*/ 	.byte	0x00, 0xf5, 0x21, 0x00


	//----- nvinfo : EIATTR_SPARSE_MMA_MASK
	.align		4
.L_269:
        /*0048*/ 	.byte	0x03, 0x50
        /*004a*/ 	.short	0x0000


	//----- nvinfo : EIATTR_MAXREG_COUNT
	.align		4
        /*004c*/ 	.byte	0x03, 0x1b
        /*004e*/ 	.short	0x00ff


	//----- nvinfo : EIATTR_NUM_BARRIERS
	.align		4
        /*0050*/ 	.byte	0x02, 0x4c
        /*0052*/ 	.byte	0x01
	.zero		1


	//----- nvinfo : EIATTR_MERCURY_ISA_VERSION
	.align		4
        /*0054*/ 	.byte	0x03, 0x5f
        /*0056*/ 	.short	0x0101


	//----- nvinfo : EIATTR_COOP_GROUP_MASK_REGIDS
	.align		4
        /*0058*/ 	.byte	0x04, 0x29
        /*005a*/ 	.short	(.L_271 - .L_270)


	//   ....[0]....
.L_270:
        /*005c*/ 	.word	0xffffffff


	//   ....[1]....
        /*0060*/ 	.word	0xffffffff


	//   ....[2]....
        /*0064*/ 	.word	0xffffffff


	//   ....[3]....
        /*0068*/ 	.word	0xffffffff


	//   ....[4]....
        /*006c*/ 	.word	0xffffffff


	//   ....[5]....
        /*0070*/ 	.word	0xffffffff


	//   ....[6]....
        /*0074*/ 	.word	0xffffffff


	//   ....[7]....
        /*0078*/ 	.word	0xffffffff


	//   ....[8]....
        /*007c*/ 	.word	0xffffffff


	//   ....[9]....
        /*0080*/ 	.word	0xffffffff


	//   ....[10]....
        /*0084*/ 	.word	0xffffffff


	//   ....[11]....
        /*0088*/ 	.word	0xffffffff


	//   ....[12]....
        /*008c*/ 	.word	0xffffffff


	//   ....[13]....
        /*0090*/ 	.word	0xffffffff


	//   ....[14]....
        /*0094*/ 	.word	0xffffffff


	//   ....[15]....
        /*0098*/ 	.word	0xffffffff


	//   ....[16]....
        /*009c*/ 	.word	0xffffffff


	//   ....[17]....
        /*00a0*/ 	.word	0xffffffff


	//   ....[18]....
        /*00a4*/ 	.word	0xffffffff


	//   ....[19]....
        /*00a8*/ 	.word	0xffffffff


	//   ....[20]....
        /*00ac*/ 	.word	0xffffffff


	//   ....[21]....
        /*00b0*/ 	.word	0xffffffff


	//   ....[22]....
        /*00b4*/ 	.word	0xffffffff


	//   ....[23]....
        /*00b8*/ 	.word	0xffffffff


	//   ....[24]....
        /*00bc*/ 	.word	0xffffffff


	//   ....[25]....
        /*00c0*/ 	.word	0xffffffff


	//   ....[26]....
        /*00c4*/ 	.word	0xffffffff


	//   ....[27]....
        /*00c8*/ 	.word	0xffffffff


	//   ....[28]....
        /*00cc*/ 	.word	0xffffffff


	//   ....[29]....
        /*00d0*/ 	.word	0xffffffff


	//   ....[30]....
        /*00d4*/ 	.word	0xffffffff


	//   ....[31]....
        /*00d8*/ 	.word	0xffffffff


	//   ....[32]....
        /*00dc*/ 	.word	0xffffffff


	//   ....[33]....
        /*00e0*/ 	.word	0xffffffff


	//   ....[34]....
        /*00e4*/ 	.word	0xffffffff


	//   ....[35]....
        /*00e8*/ 	.word	0xffffffff


	//   ....[36]....
        /*00ec*/ 	.word	0xffffffff


	//   ....[37]....
        /*00f0*/ 	.word	0xffffffff


	//   ....[38]....
        /*00f4*/ 	.word	0xffffffff


	//   ....[39]....
        /*00f8*/ 	.word	0xffffffff


	//   ....[40]....
        /*00fc*/ 	.word	0xffffffff


	//   ....[41]....
        /*0100*/ 	.word	0xffffffff


	//   ....[42]....
        /*0104*/ 	.word	0xffffffff


	//   ....[43]....
        /*0108*/ 	.word	0xffffffff


	//   ....[44]....
        /*010c*/ 	.word	0xffffffff


	//   ....[45]....
        /*0110*/ 	.word	0xffffffff


	//   ....[46]....
        /*0114*/ 	.word	0xffffffff


	//   ....[47]....
        /*0118*/ 	.word	0xffffffff


	//   ....[48]....
        /*011c*/ 	.word	0xffffffff


	//   ....[49]....
        /*0120*/ 	.word	0xffffffff


	//   ....[50]....
        /*0124*/ 	.word	0xffffffff


	//   ....[51]....
        /*0128*/ 	.word	0xffffffff


	//   ....[52]....
        /*012c*/ 	.word	0xffffffff


	//   ....[53]....
        /*0130*/ 	.word	0xffffffff


	//   ....[54]....
        /*0134*/ 	.word	0xffffffff


	//   ....[55]....
        /*0138*/ 	.word	0xffffffff


	//   ....[56]....
        /*013c*/ 	.word	0xffffffff


	//   ....[57]....
        /*0140*/ 	.word	0xffffffff


	//   ....[58]....
        /*0144*/ 	.word	0xffffffff


	//   ....[59]....
        /*0148*/ 	.word	0xffffffff


	//----- nvinfo : EIATTR_COOP_GROUP_INSTR_OFFSETS
	.align		4
.L_271:
        /*014c*/ 	.byte	0x04, 0x28
        /*014e*/ 	.short	(.L_273 - .L_272)


	//   ....[0]....
.L_272:
        /*0150*/ 	.word	0x00000b10


	//   ....[1]....
        /*0154*/ 	.word	0x00000b40


	//   ....[2]....
        /*0158*/ 	.word	0x00000b60


	//   ....[3]....
        /*015c*/ 	.word	0x00000b70


	//   ....[4]....
        /*0160*/ 	.word	0x00000ca0


	//   ....[5]....
        /*0164*/ 	.word	0x00000cd0


	//   ....[6]....
        /*0168*/ 	.word	0x00000d00


	//   ....[7]....
        /*016c*/ 	.word	0x00000d20


	//   ....[8]....
        /*0170*/ 	.word	0x00000e50


	//   ....[9]....
        /*0174*/ 	.word	0x00000e80


	//   ....[10]....
        /*0178*/ 	.word	0x00000eb0


	//   ....[11]....
        /*017c*/ 	.word	0x00000ed0


	//   ....[12]....
        /*0180*/ 	.word	0x00001000


	//   ....[13]....
        /*0184*/ 	.word	0x00001030


	//   ....[14]....
        /*0188*/ 	.word	0x00001060


	//   ....[15]....
        /*018c*/ 	.word	0x00001080


	//   ....[16]....
        /*0190*/ 	.word	0x000011b0


	//   ....[17]....
        /*0194*/ 	.word	0x000011f0


	//   ....[18]....
        /*0198*/ 	.word	0x00001220


	//   ....[19]....
        /*019c*/ 	.word	0x00001260


	//   ....[20]....
        /*01a0*/ 	.word	0x00001f30


	//   ....[21]....
        /*01a4*/ 	.word	0x00001f40


	//   ....[22]....
        /*01a8*/ 	.word	0x00001f50


	//   ....[23]....
        /*01ac*/ 	.word	0x00001f60


	//   ....[24]....
        /*01b0*/ 	.word	0x00002090


	//   ....[25]....
        /*01b4*/ 	.word	0x000020d0


	//   ....[26]....
        /*01b8*/ 	.word	0x00002100


	//   ....[27]....
        /*01bc*/ 	.word	0x00002110


	//   ....[28]....
        /*01c0*/ 	.word	0x00002250


	//   ....[29]....
        /*01c4*/ 	.word	0x00002290


	//   ....[30]....
        /*01c8*/ 	.word	0x000022c0


	//   ....[31]....
        /*01cc*/ 	.word	0x000022d0


	//   ....[32]....
        /*01d0*/ 	.word	0x00002410


	//   ....[33]....
        /*01d4*/ 	.word	0x00002450


	//   ....[34]....
        /*01d8*/ 	.word	0x00002480


	//   ....[35]....
        /*01dc*/ 	.word	0x00002490


	//   ....[36]....
        /*01e0*/ 	.word	0x000025d0


	//   ....[37]....
        /*01e4*/ 	.word	0x00002610


	//   ....[38]....
        /*01e8*/ 	.word	0x00002640


	//   ....[39]....
        /*01ec*/ 	.word	0x00002660


	//   ....[40]....
        /*01f0*/ 	.word	0x00004fb0


	//   ....[41]....
        /*01f4*/ 	.word	0x00004fe0


	//   ....[42]....
        /*01f8*/ 	.word	0x00005000


	//   ....[43]....
        /*01fc*/ 	.word	0x00005010


	//   ....[44]....
        /*0200*/ 	.word	0x00005140


	//   ....[45]....
        /*0204*/ 	.word	0x00005170


	//   ....[46]....
        /*0208*/ 	.word	0x000051a0


	//   ....[47]....
        /*020c*/ 	.word	0x000051c0


	//   ....[48]....
        /*0210*/ 	.word	0x000052f0


	//   ....[49]....
        /*0214*/ 	.word	0x00005320


	//   ....[50]....
        /*0218*/ 	.word	0x00005350


	//   ....[51]....
        /*021c*/ 	.word	0x00005370


	//   ....[52]....
        /*0220*/ 	.word	0x000054a0


	//   ....[53]....
        /*0224*/ 	.word	0x000054d0


	//   ....[54]....
        /*0228*/ 	.word	0x00005500


	//   ....[55]....
        /*022c*/ 	.word	0x00005520


	//   ....[56]....
        /*0230*/ 	.word	0x00005650


	//   ....[57]....
        /*0234*/ 	.word	0x00005690


	//   ....[58]....
        /*0238*/ 	.word	0x000056c0


	//   ....[59]....
        /*023c*/ 	.word	0x00005700


	//----- nvinfo : EIATTR_VRC_CTA_INIT_COUNT
	.align		4
.L_273:
        /*0240*/ 	.byte	0x02, 0x4a
	.zero		1
	.zero		1


	//----- nvinfo : EIATTR_EXIT_INSTR_OFFSETS
	.align		4
        /*0244*/ 	.byte	0x04, 0x1c
        /*0246*/ 	.short	(.L_275 - .L_274)


	//   ....[0]....
.L_274:
        /*0248*/ 	.word	0x00000030


	//   ....[1]....
        /*024c*/ 	.word	0x00006310


	//   ....[2]....
        /*0250*/ 	.word	0x00006350


	//----- nvinfo : EIATTR_MAX_THREADS
	.align		4
.L_275:
        /*0254*/ 	.byte	0x04, 0x05
        /*0256*/ 	.short	(.L_277 - .L_276)
.L_276:
        /*0258*/ 	.word	0x00000100
        /*025c*/ 	.word	0x00000001
        /*0260*/ 	.word	0x00000001


	//----- nvinfo : EIATTR_CRS_STACK_SIZE
	.align		4
.L_277:
        /*0264*/ 	.byte	0x04, 0x1e
        /*0266*/ 	.short	(.L_279 - .L_278)
.L_278:
        /*0268*/ 	.word	0x00000000


	//----- nvinfo : EIATTR_CBANK_PARAM_SIZE
	.align		4
.L_279:
        /*026c*/ 	.byte	0x03, 0x19
        /*026e*/ 	.short	0x0015


	//----- nvinfo : EIATTR_PARAM_CBANK
	.align		4
        /*0270*/ 	.byte	0x04, 0x0a
        /*0272*/ 	.short	(.L_281 - .L_280)
	.align		4
.L_280:
        /*0274*/ 	.word	index@(.nv.constant0._ZN6thrust24THRUST_300001_SM_1000_NS8cuda_cub4core6detail13_kernel_agentINS1_8__reduce11ReduceAgentIPN4cuda3std3__45tupleIJdlEEESC_SB_iNS1_9__extrema9arg_min_fIdlNS9_4lessIdEEEEEEJSC_SC_iSH_EEEvDpT0_)
        /*0278*/ 	.short	0x0380
        /*027a*/ 	.short	0x0015


	//----- nvinfo : EIATTR_SW_WAR
	.align		4
.L_281:
        /*027c*/ 	.byte	0x04, 0x36
        /*027e*/ 	.short	(.L_283 - .L_282)
.L_282:
        /*0280*/ 	.word	0x00000008
.L_283:


//--------------------- .nv.info._ZN6thrust24THRUST_300001_SM_1000_NS8cuda_cub4core6detail13_kernel_agentINS1_8__reduce10DrainAgentIiEEJN3cub18CUB_300001_SM_10009GridQueueIjEEiEEEvDpT0_ --------------------------
	.section	.nv.info._ZN6thrust24THRUST_300001_SM_1000_NS8cuda_cub4core6detail13_kernel_agentINS1_8__reduce10DrainAgentIiEEJN3cub18CUB_300001_SM_10009GridQueueIjEEiEEEvDpT0_,"",@"SHT_CUDA_INFO"
	.sectionflags	@""
	.align	4


	//----- nvinfo : EIATTR_CUDA_API_VERSION
	.align		4
        /*0000*/ 	.byte	0x04, 0x37
        /*0002*/ 	.short	(.L_285 - .L_284)
.L_284:
        /*0004*/ 	.word	0x00000082


	//----- nvinfo : EIATTR_KPARAM_INFO
	.align		4
.L_285:
        /*0008*/ 	.byte	0x04, 0x17
        /*000a*/ 	.short	(.L_287 - .L_286)
.L_286:
        /*000c*/ 	.word	0x00000000
        /*0010*/ 	.short	0x0001
        /*0012*/ 	.short	0x0008
        /*0014*/ 	.byte	0x00, 0xf0, 0x11, 0x00


	//----- nvinfo : EIATTR_KPARAM_INFO
	.align		4
.L_287:
        /*0018*/ 	.byte	0x04, 0x17
        /*001a*/ 	.short	(.L_289 - .L_288)
.L_288:
        /*001c*/ 	.word	0x00000000
        /*0020*/ 	.short	0x0000
        /*0022*/ 	.short	0x0000
        /*0024*/ 	.byte	0x00, 0xf0, 0x21, 0x00


	//----- nvinfo : EIATTR_SPARSE_MMA_MASK
	.align		4
.L_289:
        /*0028*/ 	.byte	0x03, 0x50
        /*002a*/ 	.short	0x0000


	//----- nvinfo : EIATTR_MAXREG_COUNT
	.align		4
        /*002c*/ 	.byte	0x03, 0x1b
        /*002e*/ 	.short	0x00ff


	//----- nvinfo : EIATTR_MERCURY_ISA_VERSION
	.align		4
        /*0030*/ 	.byte	0x03, 0x5f
        /*0032*/ 	.short	0x0101


	//----- nvinfo : EIATTR_VRC_CTA_INIT_COUNT
	.align		4
        /*0034*/ 	.byte	0x02, 0x4a
	.zero		1
	.zero		1


	//----- nvinfo : EIATTR_EXIT_INSTR_OFFSETS
	.align		4
        /*0038*/ 	.byte	0x04, 0x1c
        /*003a*/ 	.short	(.L_291 - .L_290)


	//   ....[0]....
.L_290:
        /*003c*/ 	.word	0x00000060


	//----- nvinfo : EIATTR_MAX_THREADS
	.align		4
.L_291:
        /*0040*/ 	.byte	0x04, 0x05
        /*0042*/ 	.short	(.L_293 - .L_292)
.L_292:
        /*0044*/ 	.word	0x00000001
        /*0048*/ 	.word	0x00000001
        /*004c*/ 	.word	0x00000001


	//----- nvinfo : EIATTR_CBANK_PARAM_SIZE
	.align		4
.L_293:
        /*0050*/ 	.byte	0x03, 0x19
        /*0052*/ 	.short	0x000c


	//----- nvinfo : EIATTR_PARAM_CBANK
	.align		4
        /*0054*/ 	.byte	0x04, 0x0a
        /*0056*/ 	.short	(.L_295 - .L_294)
	.align		4
.L_294:
        /*0058*/ 	.word	index@(.nv.constant0._ZN6thrust24THRUST_300001_SM_1000_NS8cuda_cub4core6detail13_kernel_agentINS1_8__reduce10DrainAgentIiEEJN3cub18CUB_300001_SM_10009GridQueueIjEEiEEEvDpT0_)
        /*005c*/ 	.short	0x0380
        /*005e*/ 	.short	0x000c


	//----- nvinfo : EIATTR_SW_WAR
	.align		4
.L_295:
        /*0060*/ 	.byte	0x04, 0x36
        /*0062*/ 	.short	(.L_297 - .L_296)
.L_296:
        /*0064*/ 	.word	0x00000008
.L_297:


//--------------------- .nv.info._ZN6thrust24THRUST_300001_SM_1000_NS8cuda_cub4core6detail13_kernel_agentINS1_8__reduce11ReduceAgentINS0_12zip_iteratorIN4cuda3std3__45tupleIJNS0_6detail15normal_iteratorINS0_10device_ptrIdEEEENS0_17counting_iteratorIlNS0_11use_defaultESI_SI_EEEEEEEPNSB_IJdlEEESM_iNS1_9__extrema9arg_min_fIdlNSA_4lessIdEEEEEEJSL_SN_iN3cub18CUB_300001_SM_100013GridEvenShareIiEENSV_9GridQueueIjEESS_EEEvDpT0_ --------------------------
	.section	.nv.info._ZN6thrust24THRUST_300001_SM_1000_NS8cuda_cub4core6detail13_kernel_agentINS1_8__reduce11ReduceAgentINS0_12zip_iteratorIN4cuda3std3__45tupleIJNS0_6detail15normal_iteratorINS0_10device_ptrIdEEEENS0_17counting_iteratorIlNS0_11use_defaultESI_SI_EEEEEEEPNSB_IJdlEEESM_iNS1_9__extrema9arg_min_fIdlNSA_4lessIdEEEEEEJSL_SN_iN3cub18CUB_300001_SM_100013GridEvenShareIiEENSV_9GridQueueIjEESS_EEEvDpT0_,"",@"SHT_CUDA_INFO"
	.sectionflags	@""
	.align	4


	//----- nvinfo : EIATTR_CUDA_API_VERSION
	.align		4
        /*0000*/ 	.byte	0x04, 0x37
        /*0002*/ 	.short	(.L_299 - .L_298)
.L_298:
        /*0004*/ 	.word	0x00000082


	//----- nvinfo : EIATTR_KPARAM_INFO
	.align		4
.L_299:
        /*0008*/ 	.byte	0x04, 0x17
        /*000a*/ 	.short	(.L_301 - .L_300)
.L_300:
        /*000c*/ 	.word	0x00000000
        /*0010*/ 	.short	0x0005
        /*0012*/ 	.short	0x0050
        /*0014*/ 	.byte	0x00, 0xf0, 0x05, 0x00


	//----- nvinfo : EIATTR_KPARAM_INFO
	.align		4
.L_301:
        /*0018*/ 	.byte	0x04, 0x17
        /*001a*/ 	.short	(.L_303 - .L_302)
.L_302:
        /*001c*/ 	.word	0x00000000
        /*0020*/ 	.short	0x0004
        /*0022*/ 	.short	0x0048
        /*0024*/ 	.byte	0x00, 0xf0, 0x21, 0x00


	//----- nvinfo : EIATTR_KPARAM_INFO
	.align		4
.L_303:
        /*0028*/ 	.byte	0x04, 0x17
        /*002a*/ 	.short	(.L_305 - .L_304)
.L_304:
        /*002c*/ 	.word	0x00000000
        /*0030*/ 	.short	0x0003
        /*0032*/ 	.short	0x001c
        /*0034*/ 	.byte	0x00, 0xf0, 0xa1, 0x00


	//----- nvinfo : EIATTR_KPARAM_INFO
	.align		4
.L_305:
        /*0038*/ 	.byte	0x04, 0x17
        /*003a*/ 	.short	(.L_307 - .L_306)
.L_306:
        /*003c*/ 	.word	0x00000000
        /*0040*/ 	.short	0x0002
        /*0042*/ 	.short	0x0018
        /*0044*/ 	.byte	0x00, 0xf0, 0x11, 0x00


	//----- nvinfo : EIATTR_KPARAM_INFO
	.align		4
.L_307:
        /*0048*/ 	.byte	0x04, 0x17
        /*004a*/ 	.short	(.L_309 - .L_308)
.L_308:
        /*004c*/ 	.word	0x00000000
        /*0050*/ 	.short	0x0001
        /*0052*/ 	.short	0x0010
        /*0054*/ 	.byte	0x00, 0xf5, 0x21, 0x00


	//----- nvinfo : EIATTR_KPARAM_INFO
	.align		4
.L_309:
        /*0058*/ 	.byte	0x04, 0x17
        /*005a*/ 	.short	(.L_311 - .L_310)
.L_310:
        /*005c*/ 	.word	0x00000000
        /*0060*/ 	.short	0x0000
        /*0062*/ 	.short	0x0000
        /*0064*/ 	.byte	0x00, 0xf0, 0x41, 0x00


	//----- nvinfo : EIATTR_SPARSE_MMA_MASK
	.align		4
.L_311:
        /*0068*/ 	.byte	0x03, 0x50
        /*006a*/ 	.short	0x0000


	//----- nvinfo : EIATTR_MAXREG_COUNT
	.align		4
        /*006c*/ 	.byte	0x03, 0x1b
        /*006e*/ 	.short	0x00ff


	//----- nvinfo : EIATTR_NUM_BARRIERS
	.align		4
        /*0070*/ 	.byte	0x02, 0x4c
        /*0072*/ 	.byte	0x01
	.zero		1


	//----- nvinfo : EIATTR_MERCURY_ISA_VERSION
	.align		4
        /*0074*/ 	.byte	0x03, 0x5f
        /*0076*/ 	.short	0x0101


	//----- nvinfo : EIATTR_COOP_GROUP_MASK_REGIDS
	.align		4
        /*0078*/ 	.byte	0x04, 0x29
        /*007a*/ 	.short	(.L_313 - .L_312)


	//   ....[0]....
.L_312:
        /*007c*/ 	.word	0xffffffff


	//   ....[1]....
        /*0080*/ 	.word	0xffffffff


	//   ....[2]....
        /*0084*/ 	.word	0xffffffff


	//   ....[3]....
        /*0088*/ 	.word	0xffffffff


	//   ....[4]....
        /*008c*/ 	.word	0xffffffff


	//   ....[5]....
        /*0090*/ 	.word	0xffffffff


	//   ....[6]....
        /*0094*/ 	.word	0xffffffff


	//   ....[7]....
        /*0098*/ 	.word	0xffffffff


	//   ....[8]....
        /*009c*/ 	.word	0xffffffff


	//   ....[9]....
        /*00a0*/ 	.word	0xffffffff


	//   ....[10]....
        /*00a4*/ 	.word	0xffffffff


	//   ....[11]....
        /*00a8*/ 	.word	0xffffffff


	//   ....[12]....
        /*00ac*/ 	.word	0xffffffff


	//   ....[13]....
        /*00b0*/ 	.word	0xffffffff


	//   ....[14]....
        /*00b4*/ 	.word	0xffffffff


	//   ....[15]....
        /*00b8*/ 	.word	0xffffffff


	//   ....[16]....
        /*00bc*/ 	.word	0xffffffff


	//   ....[17]....
        /*00c0*/ 	.word	0xffffffff


	//   ....[18]....
        /*00c4*/ 	.word	0xffffffff


	//   ....[19]....
        /*00c8*/ 	.word	0xffffffff


	//   ....[20]....
        /*00cc*/ 	.word	0xffffffff


	//   ....[21]....
        /*00d0*/ 	.word	0xffffffff


	//   ....[22]....
        /*00d4*/ 	.word	0xffffffff


	//   ....[23]....
        /*00d8*/ 	.word	0xffffffff


	//   ....[24]....
        /*00dc*/ 	.word	0xffffffff


	//   ....[25]....
        /*00e0*/ 	.word	0xffffffff


	//   ....[26]....
        /*00e4*/ 	.word	0xffffffff


	//   ....[27]....
        /*00e8*/ 	.word	0xffffffff


	//   ....[28]....
        /*00ec*/ 	.word	0xffffffff


	//   ....[29]....
        /*00f0*/ 	.word	0xffffffff


	//   ....[30]....
        /*00f4*/ 	.word	0xffffffff


	//   ....[31]....
        /*00f8*/ 	.word	0xffffffff


	//   ....[32]....
        /*00fc*/ 	.word	0xffffffff


	//   ....[33]....
        /*0100*/ 	.word	0xffffffff


	//   ....[34]....
        /*0104*/ 	.word	0xffffffff


	//   ....[35]....
        /*0108*/ 	.word	0xffffffff


	//   ....[36]....
        /*010c*/ 	.word	0xffffffff


	//   ....[37]....
        /*0110*/ 	.word	0xffffffff


	//   ....[38]....
        /*0114*/ 	.word	0xffffffff


	//   ....[39]....
        /*0118*/ 	.word	0xffffffff


	//   ....[40]....
        /*011c*/ 	.word	0xffffffff


	//   ....[41]....
        /*0120*/ 	.word	0xffffffff


	//   ....[42]....
        /*0124*/ 	.word	0xffffffff


	//   ....[43]....
        /*0128*/ 	.word	0xffffffff


	//   ....[44]....
        /*012c*/ 	.word	0xffffffff


	//   ....[45]....
        /*0130*/ 	.word	0xffffffff


	//   ....[46]....
        /*0134*/ 	.word	0xffffffff


	//   ....[47]....
        /*0138*/ 	.word	0xffffffff


	//   ....[48]....
        /*013c*/ 	.word	0xffffffff


	//   ....[49]....
        /*0140*/ 	.word	0xffffffff


	//   ....[50]....
        /*0144*/ 	.word	0xffffffff


	//   ....[51]....
        /*0148*/ 	.word	0xffffffff


	//   ....[52]....
        /*014c*/ 	.word	0xffffffff


	//   ....[53]....
        /*0150*/ 	.word	0xffffffff


	//   ....[54]....
        /*0154*/ 	.word	0xffffffff


	//   ....[55]....
        /*0158*/ 	.word	0xffffffff


	//   ....[56]....
        /*015c*/ 	.word	0xffffffff


	//   ....[57]....
        /*0160*/ 	.word	0xffffffff


	//   ....[58]....
        /*0164*/ 	.word	0xffffffff


	//   ....[59]....
        /*0168*/ 	.word	0xffffffff


	//----- nvinfo : EIATTR_COOP_GROUP_INSTR_OFFSETS
	.align		4
.L_313:
        /*016c*/ 	.byte	0x04, 0x28
        /*016e*/ 	.short	(.L_315 - .L_314)


	//   ....[0]....
.L_314:
        /*0170*/ 	.word	0x00000c80


	//   ....[1]....
        /*0174*/ 	.word	0x00000cb0


	//   ....[2]....
        /*0178*/ 	.word	0x00000cd0


	//   ....[3]....
        /*017c*/ 	.word	0x00000ce0


	//   ....[4]....
        /*0180*/ 	.word	0x00000e10


	//   ....[5]....
        /*0184*/ 	.word	0x00000e40


	//   ....[6]....
        /*0188*/ 	.word	0x00000e70


	//   ....[7]....
        /*018c*/ 	.word	0x00000e90


	//   ....[8]....
        /*0190*/ 	.word	0x00000fc0


	//   ....[9]....
        /*0194*/ 	.word	0x00000ff0


	//   ....[10]....
        /*0198*/ 	.word	0x00001020


	//   ....[11]....
        /*019c*/ 	.word	0x00001040


	//   ....[12]....
        /*01a0*/ 	.word	0x00001170


	//   ....[13]....
        /*01a4*/ 	.word	0x000011a0


	//   ....[14]....
        /*01a8*/ 	.word	0x000011d0


	//   ....[15]....
        /*01ac*/ 	.word	0x000011f0


	//   ....[16]....
        /*01b0*/ 	.word	0x00001320


	//   ....[17]....
        /*01b4*/ 	.word	0x00001360


	//   ....[18]....
        /*01b8*/ 	.word	0x00001390


	//   ....[19]....
        /*01bc*/ 	.word	0x000013d0


	//   ....[20]....
        /*01c0*/ 	.word	0x000020a0


	//   ....[21]....
        /*01c4*/ 	.word	0x000020b0


	//   ....[22]....
        /*01c8*/ 	.word	0x000020c0


	//   ....[23]....
        /*01cc*/ 	.word	0x000020d0


	//   ....[24]....
        /*01d0*/ 	.word	0x00002200


	//   ....[25]....
        /*01d4*/ 	.word	0x00002240


	//   ....[26]....
        /*01d8*/ 	.word	0x00002270


	//   ....[27]....
        /*01dc*/ 	.word	0x00002280


	//   ....[28]....
        /*01e0*/ 	.word	0x000023c0


	//   ....[29]....
        /*01e4*/ 	.word	0x00002400


	//   ....[30]....
        /*01e8*/ 	.word	0x00002430


	//   ....[31]....
        /*01ec*/ 	.word	0x00002440


	//   ....[32]....
        /*01f0*/ 	.word	0x00002580


	//   ....[33]....
        /*01f4*/ 	.word	0x000025c0


	//   ....[34]....
        /*01f8*/ 	.word	0x000025f0


	//   ....[35]....
        /*01fc*/ 	.word	0x00002600


	//   ....[36]....
        /*0200*/ 	.word	0x00002740


	//   ....[37]....
        /*0204*/ 	.word	0x00002780


	//   ....[38]....
        /*0208*/ 	.word	0x000027b0


	//   ....[39]....
        /*020c*/ 	.word	0x000027d0


	//   ....[40]....
        /*0210*/ 	.word	0x00005280


	//   ....[41]....
        /*0214*/ 	.word	0x000052b0


	//   ....[42]....
        /*0218*/ 	.word	0x000052d0


	//   ....[43]....
        /*021c*/ 	.word	0x000052e0


	//   ....[44]....
        /*0220*/ 	.word	0x00005410


	//   ....[45]....
        /*0224*/ 	.word	0x00005440


	//   ....[46]....
        /*0228*/ 	.word	0x00005470


	//   ....[47]....
        /*022c*/ 	.word	0x00005490


	//   ....[48]....
        /*0230*/ 	.word	0x000055c0


	//   ....[49]....
        /*0234*/ 	.word	0x000055f0


	//   ....[50]....
        /*0238*/ 	.word	0x00005620


	//   ....[51]....
        /*023c*/ 	.word	0x00005640


	//   ....[52]....
        /*0240*/ 	.word	0x00005770


	//   ....[53]....
        /*0244*/ 	.word	0x000057a0


	//   ....[54]....
        /*0248*/ 	.word	0x000057d0


	//   ....[55]....
        /*024c*/ 	.word	0x000057f0


	//   ....[56]....
        /*0250*/ 	.word	0x00005920


	//   ....[57]....
        /*0254*/ 	.word	0x00005960


	//   ....[58]....
        /*0258*/ 	.word	0x00005990


	//   ....[59]....
        /*025c*/ 	.word	0x000059d0


	//----- nvinfo : EIATTR_VRC_CTA_INIT_COUNT
	.align		4
.L_315:
        /*0260*/ 	.byte	0x02, 0x4a
	.zero		1
	.zero		1


	//----- nvinfo : EIATTR_EXIT_INSTR_OFFSETS
	.align		4
        /*0264*/ 	.byte	0x04, 0x1c
        /*0266*/ 	.short	(.L_317 - .L_316)


	//   ....[0]....
.L_316:
        /*0268*/ 	.word	0x000065e0


	//   ....[1]....
        /*026c*/ 	.word	0x00006630


	//----- nvinfo : EIATTR_MAX_THREADS
	.align		4
.L_317:
        /*0270*/ 	.byte	0x04, 0x05
        /*0272*/ 	.short	(.L_319 - .L_318)
.L_318:
        /*0274*/ 	.word	0x00000100
        /*0278*/ 	.word	0x00000001
        /*027c*/ 	.word	0x00000001


	//----- nvinfo : EIATTR_CRS_STACK_SIZE
	.align		4
.L_319:
        /*0280*/ 	.byte	0x04, 0x1e
        /*0282*/ 	.short	(.L_321 - .L_320)
.L_320:
        /*0284*/ 	.word	0x00000000


	//----- nvinfo : EIATTR_CBANK_PARAM_SIZE
	.align		4
.L_321:
        /*0288*/ 	.byte	0x03, 0x19
        /*028a*/ 	.short	0x0051


	//----- nvinfo : EIATTR_PARAM_CBANK
	.align		4
        /*028c*/ 	.byte	0x04, 0x0a
        /*028e*/ 	.short	(.L_323 - .L_322)
	.align		4
.L_322:
        /*0290*/ 	.word	index@(.nv.constant0._ZN6thrust24THRUST_300001_SM_1000_NS8cuda_cub4core6detail13_kernel_agentINS1_8__reduce11ReduceAgentINS0_12zip_iteratorIN4cuda3std3__45tupleIJNS0_6detail15normal_iteratorINS0_10device_ptrIdEEEENS0_17counting_iteratorIlNS0_11use_defaultESI_SI_EEEEEEEPNSB_IJdlEEESM_iNS1_9__extrema9arg_min_fIdlNSA_4lessIdEEEEEEJSL_SN_iN3cub18CUB_300001_SM_100013GridEvenShareIiEENSV_9GridQueueIjEESS_EEEvDpT0_)
        /*0294*/ 	.short	0x0380
        /*0296*/ 	.short	0x0051


	//----- nvinfo : EIATTR_SW_WAR
	.align		4
.L_323:
        /*0298*/ 	.byte	0x04, 0x36
        /*029a*/ 	.short	(.L_325 - .L_324)
.L_324:
        /*029c*/ 	.word	0x00000008
.L_325:


//--------------------- .nv.info._ZN6thrust24THRUST_300001_SM_1000_NS8cuda_cub4core6detail13_kernel_agentINS1_8__reduce11ReduceAgentINS0_12zip_iteratorIN4cuda3std3__45tupleIJNS0_6detail15normal_iteratorINS0_10device_ptrIdEEEENS0_17counting_iteratorIlNS0_11use_defaultESI_SI_EEEEEEEPNSB_IJdlEEESM_iNS1_9__extrema9arg_min_fIdlNSA_4lessIdEEEEEEJSL_SN_iSS_EEEvDpT0_ --------------------------
	.section	.nv.info._ZN6thrust24THRUST_300001_SM_1000_NS8cuda_cub4core6detail13_kernel_agentINS1_8__reduce11ReduceAgentINS0_12zip_iteratorIN4cuda3std3__45tupleIJNS0_6detail15normal_iteratorINS0_10device_ptrIdEEEENS0_17counting_iteratorIlNS0_11use_defaultESI_SI_EEEEEEEPNSB_IJdlEEESM_iNS1_9__extrema9arg_min_fIdlNSA_4lessIdEEEEEEJSL_SN_iSS_EEEvDpT0_,"",@"SHT_CUDA_INFO"
	.sectionflags	@""
	.align	4


	//----- nvinfo : EIATTR_CUDA_API_VERSION
	.align		4
        /*0000*/ 	.byte	0x04, 0x37
        /*0002*/ 	.short	(.L_327 - .L_326)
.L_326:
        /*0004*/ 	.word	0x00000082


	//----- nvinfo : EIATTR_KPARAM_INFO
	.align		4
.L_327:
        /*0008*/ 	.byte	0x04, 0x17
        /*000a*/ 	.short	(.L_329 - .L_328)
.L_328:
        /*000c*/ 	.word	0x00000000
        /*0010*/ 	.short	0x0003
        /*0012*/ 	.short	0x001c
        /*0014*/ 	.byte	0x00, 0xf0, 0x05, 0x00


	//----- nvinfo : EIATTR_KPARAM_INFO
	.align		4
.L_329:
        /*0018*/ 	.byte	0x04, 0x17
        /*001a*/ 	.short	(.L_331 - .L_330)
.L_330:
        /*001c*/ 	.word	0x00000000
        /*0020*/ 	.short	0x0002
        /*0022*/ 	.short	0x0018
        /*0024*/ 	.byte	0x00, 0xf0, 0x11, 0x00


	//----- nvinfo : EIATTR_KPARAM_INFO
	.align		4
.L_331:
        /*0028*/ 	.byte	0x04, 0x17
        /*002a*/ 	.short	(.L_333 - .L_332)
.L_332:
        /*002c*/ 	.word	0x00000000
        /*0030*/ 	.short	0x0001
        /*0032*/ 	.short	0x0010
        /*0034*/ 	.byte	0x00, 0xf5, 0x21, 0x00


	//----- nvinfo : EIATTR_KPARAM_INFO
	.align		4
.L_333:
        /*0038*/ 	.byte	0x04, 0x17
        /*003a*/ 	.short	(.L_335 - .L_334)
.L_334:
        /*003c*/ 	.word	0x00000000
        /*0040*/ 	.short	0x0000
        /*0042*/ 	.short	0x0000
        /*0044*/ 	.byte	0x00, 0xf0, 0x41, 0x00


	//----- nvinfo : EIATTR_SPARSE_MMA_MASK
	.align		4
.L_335:
        /*0048*/ 	.byte	0x03, 0x50
        /*004a*/ 	.short	0x0000


	//----- nvinfo : EIATTR_MAXREG_COUNT
	.align		4
        /*004c*/ 	.byte	0x03, 0x1b
        /*004e*/ 	.short	0x00ff


	//----- nvinfo : EIATTR_NUM_BARRIERS
	.align		4
        /*0050*/ 	.byte	0x02, 0x4c
        /*0052*/ 	.byte	0x01
	.zero		1


	//----- nvinfo : EIATTR_MERCURY_ISA_VERSION
	.align		4
        /*0054*/ 	.byte	0x03, 0x5f
        /*0056*/ 	.short	0x0101


	//----- nvinfo : EIATTR_COOP_GROUP_MASK_REGIDS
	.align		4
        /*0058*/ 	.byte	0x04, 0x29
        /*005a*/ 	.short	(.L_337 - .L_336)


	//   ....[0]....
.L_336:
        /*005c*/ 	.word	0xffffffff


	//   ....[1]....
        /*0060*/ 	.word	0xffffffff


	//   ....[2]....
        /*0064*/ 	.word	0xffffffff


	//   ....[3]....
        /*0068*/ 	.word	0xffffffff


	//   ....[4]....
        /*006c*/ 	.word	0xffffffff


	//   ....[5]....
        /*0070*/ 	.word	0xffffffff


	//   ....[6]....
        /*0074*/ 	.word	0xffffffff


	//   ....[7]....
        /*0078*/ 	.word	0xffffffff


	//   ....[8]....
        /*007c*/ 	.word	0xffffffff


	//   ....[9]....
        /*0080*/ 	.word	0xffffffff


	//   ....[10]....
        /*0084*/ 	.word	0xffffffff


	//   ....[11]....
        /*0088*/ 	.word	0xffffffff


	//   ....[12]....
        /*008c*/ 	.word	0xffffffff


	//   ....[13]....
        /*0090*/ 	.word	0xffffffff


	//   ....[14]....
        /*0094*/ 	.word	0xffffffff


	//   ....[15]....
        /*0098*/ 	.word	0xffffffff


	//   ....[16]....
        /*009c*/ 	.word	0xffffffff


	//   ....[17]....
        /*00a0*/ 	.word	0xffffffff


	//   ....[18]....
        /*00a4*/ 	.word	0xffffffff


	//   ....[19]....
        /*00a8*/ 	.word	0xffffffff


	//   ....[20]....
        /*00ac*/ 	.word	0xffffffff


	//   ....[21]....
        /*00b0*/ 	.word	0xffffffff


	//   ....[22]....
        /*00b4*/ 	.word	0xffffffff


	//   ....[23]....
        /*00b8*/ 	.word	0xffffffff


	//   ....[24]....
        /*00bc*/ 	.word	0xffffffff


	//   ....[25]....
        /*00c0*/ 	.word	0xffffffff


	//   ....[26]....
        /*00c4*/ 	.word	0xffffffff


	//   ....[27]....
        /*00c8*/ 	.word	0xffffffff


	//   ....[28]....
        /*00cc*/ 	.word	0xffffffff


	//   ....[29]....
        /*00d0*/ 	.word	0xffffffff


	//   ....[30]....
        /*00d4*/ 	.word	0xffffffff


	//   ....[31]....
        /*00d8*/ 	.word	0xffffffff


	//   ....[32]....
        /*00dc*/ 	.word	0xffffffff


	//   ....[33]....
        /*00e0*/ 	.word	0xffffffff


	//   ....[34]....
        /*00e4*/ 	.word	0xffffffff


	//   ....[35]....
        /*00e8*/ 	.word	0xffffffff


	//   ....[36]....
        /*00ec*/ 	.word	0xffffffff


	//   ....[37]....
        /*00f0*/ 	.word	0xffffffff


	//   ....[38]....
        /*00f4*/ 	.word	0xffffffff


	//   ....[39]....
        /*00f8*/ 	.word	0xffffffff


	//   ....[40]....
        /*00fc*/ 	.word	0xffffffff


	//   ....[41]....
        /*0100*/ 	.word	0xffffffff


	//   ....[42]....
        /*0104*/ 	.word	0xffffffff


	//   ....[43]....
        /*0108*/ 	.word	0xffffffff


	//   ....[44]....
        /*010c*/ 	.word	0xffffffff


	//   ....[45]....
        /*0110*/ 	.word	0xffffffff


	//   ....[46]....
        /*0114*/ 	.word	0xffffffff


	//   ....[47]....
        /*0118*/ 	.word	0xffffffff


	//   ....[48]....
        /*011c*/ 	.word	0xffffffff


	//   ....[49]....
        /*0120*/ 	.word	0xffffffff


	//   ....[50]....
        /*0124*/ 	.word	0xffffffff


	//   ....[51]....
        /*0128*/ 	.word	0xffffffff


	//   ....[52]....
        /*012c*/ 	.word	0xffffffff


	//   ....[53]....
        /*0130*/ 	.word	0xffffffff


	//   ....[54]....
        /*0134*/ 	.word	0xffffffff


	//   ....[55]....
        /*0138*/ 	.word	0xffffffff


	//   ....[56]....
        /*013c*/ 	.word	0xffffffff


	//   ....[57]....
        /*0140*/ 	.word	0xffffffff


	//   ....[58]....
        /*0144*/ 	.word	0xffffffff


	//   ....[59]....
        /*0148*/ 	.word	0xffffffff


	//----- nvinfo : EIATTR_COOP_GROUP_INSTR_OFFSETS
	.align		4
.L_337:
        /*014c*/ 	.byte	0x04, 0x28
        /*014e*/ 	.short	(.L_339 - .L_338)


	//   ....[0]....
.L_338:
        /*0150*/ 	.word	0x00000c50


	//   ....[1]....
        /*0154*/ 	.word	0x00000c80


	//   ....[2]....
        /*0158*/ 	.word	0x00000ca0


	//   ....[3]....
        /*015c*/ 	.word	0x00000cb0


	//   ....[4]....
        /*0160*/ 	.word	0x00000de0


	//   ....[5]....
        /*0164*/ 	.word	0x00000e10


	//   ....[6]....
        /*0168*/ 	.word	0x00000e40


	//   ....[7]....
        /*016c*/ 	.word	0x00000e60


	//   ....[8]....
        /*0170*/ 	.word	0x00000f90


	//   ....[9]....
        /*0174*/ 	.word	0x00000fc0


	//   ....[10]....
        /*0178*/ 	.word	0x00000ff0


	//   ....[11]....
        /*017c*/ 	.word	0x00001010


	//   ....[12]....
        /*0180*/ 	.word	0x00001140


	//   ....[13]....
        /*0184*/ 	.word	0x00001170


	//   ....[14]....
        /*0188*/ 	.word	0x000011a0


	//   ....[15]....
        /*018c*/ 	.word	0x000011c0


	//   ....[16]....
        /*0190*/ 	.word	0x000012f0


	//   ....[17]....
        /*0194*/ 	.word	0x00001330


	//   ....[18]....
        /*0198*/ 	.word	0x00001360


	//   ....[19]....
        /*019c*/ 	.word	0x000013a0


	//   ....[20]....
        /*01a0*/ 	.word	0x00002070


	//   ....[21]....
        /*01a4*/ 	.word	0x00002080


	//   ....[22]....
        /*01a8*/ 	.word	0x00002090


	//   ....[23]....
        /*01ac*/ 	.word	0x000020a0


	//   ....[24]....
        /*01b0*/ 	.word	0x000021d0


	//   ....[25]....
        /*01b4*/ 	.word	0x00002210


	//   ....[26]....
        /*01b8*/ 	.word	0x00002240


	//   ....[27]....
        /*01bc*/ 	.word	0x00002250


	//   ....[28]....
        /*01c0*/ 	.word	0x00002390


	//   ....[29]....
        /*01c4*/ 	.word	0x000023d0


	//   ....[30]....
        /*01c8*/ 	.word	0x00002400


	//   ....[31]....
        /*01cc*/ 	.word	0x00002410


	//   ....[32]....
        /*01d0*/ 	.word	0x00002550


	//   ....[33]....
        /*01d4*/ 	.word	0x00002590


	//   ....[34]....
        /*01d8*/ 	.word	0x000025c0


	//   ....[35]....
        /*01dc*/ 	.word	0x000025d0


	//   ....[36]....
        /*01e0*/ 	.word	0x00002710


	//   ....[37]....
        /*01e4*/ 	.word	0x00002750


	//   ....[38]....
        /*01e8*/ 	.word	0x00002780


	//   ....[39]....
        /*01ec*/ 	.word	0x000027a0


	//   ....[40]....
        /*01f0*/ 	.word	0x00005010


	//   ....[41]....
        /*01f4*/ 	.word	0x00005040


	//   ....[42]....
        /*01f8*/ 	.word	0x00005060


	//   ....[43]....
        /*01fc*/ 	.word	0x00005070


	//   ....[44]....
        /*0200*/ 	.word	0x000051a0


	//   ....[45]....
        /*0204*/ 	.word	0x000051d0


	//   ....[46]....
        /*0208*/ 	.word	0x00005200


	//   ....[47]....
        /*020c*/ 	.word	0x00005220


	//   ....[48]....
        /*0210*/ 	.word	0x00005350


	//   ....[49]....
        /*0214*/ 	.word	0x00005380


	//   ....[50]....
        /*0218*/ 	.word	0x000053b0


	//   ....[51]....
        /*021c*/ 	.word	0x000053d0


	//   ....[52]....
        /*0220*/ 	.word	0x00005500


	//   ....[53]....
        /*0224*/ 	.word	0x00005530


	//   ....[54]....
        /*0228*/ 	.word	0x00005560


	//   ....[55]....
        /*022c*/ 	.word	0x00005580


	//   ....[56]....
        /*0230*/ 	.word	0x000056b0


	//   ....[57]....
        /*0234*/ 	.word	0x000056f0


	//   ....[58]....
        /*0238*/ 	.word	0x00005720


	//   ....[59]....
        /*023c*/ 	.word	0x00005730


	//----- nvinfo : EIATTR_VRC_CTA_INIT_COUNT
	.align		4
.L_339:
        /*0240*/ 	.byte	0x02, 0x4a
	.zero		1
	.zero		1


	//----- nvinfo : EIATTR_EXIT_INSTR_OFFSETS
	.align		4
        /*0244*/ 	.byte	0x04, 0x1c
        /*0246*/ 	.short	(.L_341 - .L_340)


	//   ....[0]....
.L_340:
        /*0248*/ 	.word	0x00000030


	//   ....[1]....
        /*024c*/ 	.word	0x00006370


	//   ....[2]....
        /*0250*/ 	.word	0x000063b0


	//----- nvinfo : EIATTR_MAX_THREADS
	.align		4
.L_341:
        /*0254*/ 	.byte	0x04, 0x05
        /*0256*/ 	.short	(.L_343 - .L_342)
.L_342:
        /*0258*/ 	.word	0x00000100
        /*025c*/ 	.word	0x00000001
        /*0260*/ 	.word	0x00000001


	//----- nvinfo : EIATTR_CRS_STACK_SIZE
	.align		4
.L_343:
        /*0264*/ 	.byte	0x04, 0x1e
        /*0266*/ 	.short	(.L_345 - .L_344)
.L_344:
        /*0268*/ 	.word	0x00000000


	//----- nvinfo : EIATTR_CBANK_PARAM_SIZE
	.align		4
.L_345:
        /*026c*/ 	.byte	0x03, 0x19
        /*026e*/ 	.short	0x001d


	//----- nvinfo : EIATTR_PARAM_CBANK
	.align		4
        /*0270*/ 	.byte	0x04, 0x0a
        /*0272*/ 	.short	(.L_347 - .L_346)
	.align		4
.L_346:
        /*0274*/ 	.word	index@(.nv.constant0._ZN6thrust24THRUST_300001_SM_1000_NS8cuda_cub4core6detail13_kernel_agentINS1_8__reduce11ReduceAgentINS0_12zip_iteratorIN4cuda3std3__45tupleIJNS0_6detail15normal_iteratorINS0_10device_ptrIdEEEENS0_17counting_iteratorIlNS0_11use_defaultESI_SI_EEEEEEEPNSB_IJdlEEESM_iNS1_9__extrema9arg_min_fIdlNSA_4lessIdEEEEEEJSL_SN_iSS_EEEvDpT0_)
        /*0278*/ 	.short	0x0380
        /*027a*/ 	.short	0x001d


	//----- nvinfo : EIATTR_SW_WAR
	.align		4
.L_347:
        /*027c*/ 	.byte	0x04, 0x36
        /*027e*/ 	.short	(.L_349 - .L_348)
.L_348:
        /*0280*/ 	.word	0x00000008
.L_349:


//--------------------- .nv.info._Z7opt_solPiPdS0_i --------------------------
	.section	.nv.info._Z7opt_solPiPdS0_i,"",@"SHT_CUDA_INFO"
	.sectionflags	@""
	.align	4


	//----- nvinfo : EIATTR_CUDA_API_VERSION
	.align		4
        /*0000*/ 	.byte	0x04, 0x37
        /*0002*/ 	.short	(.L_351 - .L_350)
.L_350:
        /*0004*/ 	.word	0x00000082


	//----- nvinfo : EIATTR_KPARAM_INFO
	.align		4
.L_351:
        /*0008*/ 	.byte	0x04, 0x17
        /*000a*/ 	.short	(.L_353 - .L_352)
.L_352:
        /*000c*/ 	.word	0x00000000
        /*0010*/ 	.short	0x0003
        /*0012*/ 	.short	0x0018
        /*0014*/ 	.byte	0x00, 0xf0, 0x11, 0x00


	//----- nvinfo : EIATTR_KPARAM_INFO
	.align		4
.L_353:
        /*0018*/ 	.byte	0x04, 0x17
        /*001a*/ 	.short	(.L_355 - .L_354)
.L_354:
        /*001c*/ 	.word	0x00000000
        /*0020*/ 	.short	0x0002
        /*0022*/ 	.short	0x0010
        /*0024*/ 	.byte	0x00, 0xf5, 0x21, 0x00


	//----- nvinfo : EIATTR_KPARAM_INFO
	.align		4
.L_355:
        /*0028*/ 	.byte	0x04, 0x17
        /*002a*/ 	.short	(.L_357 - .L_356)
.L_356:
        /*002c*/ 	.word	0x00000000
        /*0030*/ 	.short	0x0001
        /*0032*/ 	.short	0x0008
        /*0034*/ 	.byte	0x00, 0xf5, 0x21, 0x00


	//----- nvinfo : EIATTR_KPARAM_INFO
	.align		4
.L_357:
        /*0038*/ 	.byte	0x04, 0x17
        /*003a*/ 	.short	(.L_359 - .L_358)
.L_358:
        /*003c*/ 	.word	0x00000000
        /*0040*/ 	.short	0x0000
        /*0042*/ 	.short	0x0000
        /*0044*/ 	.byte	0x00, 0xf5, 0x21, 0x00


	//----- nvinfo : EIATTR_SPARSE_MMA_MASK
	.align		4
.L_359:
        /*0048*/ 	.byte	0x03, 0x50
        /*004a*/ 	.short	0x0000


	//----- nvinfo : EIATTR_MAXREG_COUNT
	.align		4
        /*004c*/ 	.byte	0x03, 0x1b
        /*004e*/ 	.short	0x00ff


	//----- nvinfo : EIATTR_MERCURY_ISA_VERSION
	.align		4
        /*0050*/ 	.byte	0x03, 0x5f
        /*0052*/ 	.short	0x0101


	//----- nvinfo : EIATTR_VRC_CTA_INIT_COUNT
	.align		4
        /*0054*/ 	.byte	0x02, 0x4a
	.zero		1
	.zero		1


	//----- nvinfo : EIATTR_EXIT_INSTR_OFFSETS
	.align		4
        /*0058*/ 	.byte	0x04, 0x1c
        /*005a*/ 	.short	(.L_361 - .L_360)


	//   ....[0]....
.L_360:
        /*005c*/ 	.word	0x00004600


	//----- nvinfo : EIATTR_CRS_STACK_SIZE
	.align		4
.L_361:
        /*0060*/ 	.byte	0x04, 0x1e
        /*0062*/ 	.short	(.L_363 - .L_362)
.L_362:
        /*0064*/ 	.word	0x00000000


	//----- nvinfo : EIATTR_CBANK_PARAM_SIZE
	.align		4
.L_363:
        /*0068*/ 	.byte	0x03, 0x19
        /*006a*/ 	.short	0x001c


	//----- nvinfo : EIATTR_PARAM_CBANK
	.align		4
        /*006c*/ 	.byte	0x04, 0x0a
        /*006e*/ 	.short	(.L_365 - .L_364)
	.align		4
.L_364:
        /*0070*/ 	.word	index@(.nv.constant0._Z7opt_solPiPdS0_i)
        /*0074*/ 	.short	0x0380
        /*0076*/ 	.short	0x001c


	//----- nvinfo : EIATTR_SW_WAR
	.align		4
.L_365:
        /*0078*/ 	.byte	0x04, 0x36
        /*007a*/ 	.short	(.L_367 - .L_366)
.L_366:
        /*007c*/ 	.word	0x00000008
.L_367:


//--------------------- .nv.info._Z9calc_distPdS_S_i --------------------------
	.section	.nv.info._Z9calc_distPdS_S_i,"",@"SHT_CUDA_INFO"
	.sectionflags	@""
	.align	4


	//----- nvinfo : EIATTR_CUDA_API_VERSION
	.align		4
        /*0000*/ 	.byte	0x04, 0x37
        /*0002*/ 	.short	(.L_369 - .L_368)
.L_368:
        /*0004*/ 	.word	0x00000082


	//----- nvinfo : EIATTR_KPARAM_INFO
	.align		4
.L_369:
        /*0008*/ 	.byte	0x04, 0x17
        /*000a*/ 	.short	(.L_371 - .L_370)
.L_370:
        /*000c*/ 	.word	0x00000000
        /*0010*/ 	.short	0x0003
        /*0012*/ 	.short	0x0018
        /*0014*/ 	.byte	0x00, 0xf0, 0x11, 0x00


	//----- nvinfo : EIATTR_KPARAM_INFO
	.align		4
.L_371:
        /*0018*/ 	.byte	0x04, 0x17
        /*001a*/ 	.short	(.L_373 - .L_372)
.L_372:
        /*001c*/ 	.word	0x00000000
        /*0020*/ 	.short	0x0002
        /*0022*/ 	.short	0x0010
        /*0024*/ 	.byte	0x00, 0xf5, 0x21, 0x00


	//----- nvinfo : EIATTR_KPARAM_INFO
	.align		4
.L_373:
        /*0028*/ 	.byte	0x04, 0x17
        /*002a*/ 	.short	(.L_375 - .L_374)
.L_374:
        /*002c*/ 	.word	0x00000000
        /*0030*/ 	.short	0x0001
        /*0032*/ 	.short	0x0008
        /*0034*/ 	.byte	0x00, 0xf5, 0x21, 0x00


	//----- nvinfo : EIATTR_KPARAM_INFO
	.align		4
.L_375:
        /*0038*/ 	.byte	0x04, 0x17
        /*003a*/ 	.short	(.L_377 - .L_376)
.L_376:
        /*003c*/ 	.word	0x00000000
        /*0040*/ 	.short	0x0000
        /*0042*/ 	.short	0x0000
        /*0044*/ 	.byte	0x00, 0xf5, 0x21, 0x00


	//----- nvinfo : EIATTR_SPARSE_MMA_MASK
	.align		4
.L_377:
        /*0048*/ 	.byte	0x03, 0x50
        /*004a*/ 	.short	0x0000


	//----- nvinfo : EIATTR_MAXREG_COUNT
	.align		4
        /*004c*/ 	.byte	0x03, 0x1b
        /*004e*/ 	.short	0x00ff


	//----- nvinfo : EIATTR_MERCURY_ISA_VERSION
	.align		4
        /*0050*/ 	.byte	0x03, 0x5f
        /*0052*/ 	.short	0x0101


	//----- nvinfo : EIATTR_VRC_CTA_INIT_COUNT
	.align		4
        /*0054*/ 	.byte	0x02, 0x4a
	.zero		1
	.zero		1


	//----- nvinfo : EIATTR_EXIT_INSTR_OFFSETS
	.align		4
        /*0058*/ 	.byte	0x04, 0x1c
        /*005a*/ 	.short	(.L_379 - .L_378)


	//   ....[0]....
.L_378:
        /*005c*/ 	.word	0x000000c0


	//   ....[1]....
        /*0060*/ 	.word	0x00000600


	//----- nvinfo : EIATTR_CRS_STACK_SIZE
	.align		4
.L_379:
        /*0064*/ 	.byte	0x04, 0x1e
        /*0066*/ 	.short	(.L_381 - .L_380)
.L_380:
        /*0068*/ 	.word	0x00000000


	//----- nvinfo : EIATTR_CBANK_PARAM_SIZE
	.align		4
.L_381:
        /*006c*/ 	.byte	0x03, 0x19
        /*006e*/ 	.short	0x001c


	//----- nvinfo : EIATTR_PARAM_CBANK
	.align		4
        /*0070*/ 	.byte	0x04, 0x0a
        /*0072*/ 	.short	(.L_383 - .L_382)
	.align		4
.L_382:
        /*0074*/ 	.word	index@(.nv.constant0._Z9calc_distPdS_S_i)
        /*0078*/ 	.short	0x0380
        /*007a*/ 	.short	0x001c


	//----- nvinfo : EIATTR_SW_WAR
	.align		4
.L_383:
        /*007c*/ 	.byte	0x04, 0x36
        /*007e*/ 	.short	(.L_385 - .L_384)
.L_384:
        /*0080*/ 	.word	0x00000008
.L_385:


//--------------------- .nv.callgraph             --------------------------
	.section	.nv.callgraph,"",@"SHT_CUDA_CALLGRAPH"
	.align	4
	.sectionentsize	8
	.align		4
        /*0000*/ 	.word	0x00000000
	.align		4
        /*0004*/ 	.word	0xffffffff
	.align		4
        /*0008*/ 	.word	0x00000000
	.align		4
        /*000c*/ 	.word	0xfffffffe
	.align		4
        /*0010*/ 	.word	0x00000000
	.align		4
        /*0014*/ 	.word	0xfffffffd
	.align		4
        /*0018*/ 	.word	0x00000000
	.align		4
        /*001c*/ 	.word	0xfffffffc


//--------------------- .nv.constant4             --------------------------
	.section	.nv.constant4,"a",@progbits
	.align	8
	.align		8
.nv.constant4:
        /*0000*/ 	.dword	precalc_xorwow_matrix
	.align		8
        /*0008*/ 	.dword	precalc_xorwow_offset_matrix
	.align		8
        /*0010*/ 	.dword	mrg32k3aM1
	.align		8
        /*0018*/ 	.dword	mrg32k3aM2
	.align		8
        /*0020*/ 	.dword	mrg32k3aM1SubSeq
	.align		8
        /*0028*/ 	.dword	mrg32k3aM2SubSeq
	.align		8
        /*0030*/ 	.dword	mrg32k3aM1Seq
	.align		8
        /*0038*/ 	.dword	mrg32k3aM2Seq
	.align		8
        /*0040*/ 	.dword	_ZN34_INTERNAL_b1f82d71_4_k_cu_be9128594cuda3std3__45__cpo5beginE
	.align		8
        /*0048*/ 	.dword	_ZN34_INTERNAL_b1f82d71_4_k_cu_be9128594cuda3std3__45__cpo3endE
	.align		8
        /*0050*/ 	.dword	_ZN34_INTERNAL_b1f82d71_4_k_cu_be9128594cuda3std3__45__cpo6cbeginE
	.align		8
        /*0058*/ 	.dword	_ZN34_INTERNAL_b1f82d71_4_k_cu_be9128594cuda3std3__45__cpo4cendE
	.align		8
        /*0060*/ 	.dword	_ZN34_INTERNAL_b1f82d71_4_k_cu_be9128594cuda3std3__45__cpo6rbeginE
	.align		8
        /*0068*/ 	.dword	_ZN34_INTERNAL_b1f82d71_4_k_cu_be9128594cuda3std3__45__cpo4rendE
	.align		8
        /*0070*/ 	.dword	_ZN34_INTERNAL_b1f82d71_4_k_cu_be9128594cuda3std3__45__cpo7crbeginE
	.align		8
        /*0078*/ 	.dword	_ZN34_INTERNAL_b1f82d71_4_k_cu_be9128594cuda3std3__45__cpo5crendE
	.align		8
        /*0080*/ 	.dword	_ZN34_INTERNAL_b1f82d71_4_k_cu_be9128594cuda3std3__436_GLOBAL__N__b1f82d71_4_k_cu_be9128596ignoreE
	.align		8
        /*0088*/ 	.dword	_ZN34_INTERNAL_b1f82d71_4_k_cu_be9128594cuda3std3__419piecewise_constructE
	.align		8
        /*0090*/ 	.dword	_ZN34_INTERNAL_b1f82d71_4_k_cu_be9128594cuda3std3__48in_placeE
	.align		8
        /*0098*/ 	.dword	_ZN34_INTERNAL_b1f82d71_4_k_cu_be9128594cuda3std3__420unreachable_sentinelE
	.align		8
        /*00a0*/ 	.dword	_ZN34_INTERNAL_b1f82d71_4_k_cu_be9128594cuda3std3__47nulloptE
	.align		8
        /*00a8*/ 	.dword	_ZN34_INTERNAL_b1f82d71_4_k_cu_be9128594cuda3std3__48unexpectE
	.align		8
        /*00b0*/ 	.dword	_ZN34_INTERNAL_b1f82d71_4_k_cu_be9128594cuda3std6ranges3__45__cpo4swapE
	.align		8
        /*00b8*/ 	.dword	_ZN34_INTERNAL_b1f82d71_4_k_cu_be9128594cuda3std6ranges3__45__cpo9iter_moveE
	.align		8
        /*00c0*/ 	.dword	_ZN34_INTERNAL_b1f82d71_4_k_cu_be9128594cuda3std6ranges3__45__cpo5beginE
	.align		8
        /*00c8*/ 	.dword	_ZN34_INTERNAL_b1f82d71_4_k_cu_be9128594cuda3std6ranges3__45__cpo3endE
	.align		8
        /*00d0*/ 	.dword	_ZN34_INTERNAL_b1f82d71_4_k_cu_be9128594cuda3std6ranges3__45__cpo6cbeginE
	.align		8
        /*00d8*/ 	.dword	_ZN34_INTERNAL_b1f82d71_4_k_cu_be9128594cuda3std6ranges3__45__cpo4cendE
	.align		8
        /*00e0*/ 	.dword	_ZN34_INTERNAL_b1f82d71_4_k_cu_be9128594cuda3std6ranges3__45__cpo7advanceE
	.align		8
        /*00e8*/ 	.dword	_ZN34_INTERNAL_b1f82d71_4_k_cu_be9128594cuda3std6ranges3__45__cpo9iter_swapE
	.align		8
        /*00f0*/ 	.dword	_ZN34_INTERNAL_b1f82d71_4_k_cu_be9128594cuda3std6ranges3__45__cpo4nextE
	.align		8
        /*00f8*/ 	.dword	_ZN34_INTERNAL_b1f82d71_4_k_cu_be9128594cuda3std6ranges3__45__cpo4prevE
	.align		8
        /*0100*/ 	.dword	_ZN34_INTERNAL_b1f82d71_4_k_cu_be9128594cuda3std6ranges3__45__cpo4dataE
	.align		8
        /*0108*/ 	.dword	_ZN34_INTERNAL_b1f82d71_4_k_cu_be9128594cuda3std6ranges3__45__cpo5cdataE
	.align		8
        /*0110*/ 	.dword	_ZN34_INTERNAL_b1f82d71_4_k_cu_be9128594cuda3std6ranges3__45__cpo4sizeE
	.align		8
        /*0118*/ 	.dword	_ZN34_INTERNAL_b1f82d71_4_k_cu_be9128594cuda3std6ranges3__45__cpo5ssizeE
	.align		8
        /*0120*/ 	.dword	_ZN34_INTERNAL_b1f82d71_4_k_cu_be9128594cuda3std6ranges3__45__cpo8distanceE
	.align		8
        /*0128*/ 	.dword	_ZN34_INTERNAL_b1f82d71_4_k_cu_be9128596thrust24THRUST_300001_SM_1000_NS8cuda_cub3parE
	.align		8
        /*0130*/ 	.dword	_ZN34_INTERNAL_b1f82d71_4_k_cu_be9128596thrust24THRUST_300001_SM_1000_NS8cuda_cub10par_nosyncE
	.align		8
        /*0138*/ 	.dword	_ZN34_INTERNAL_b1f82d71_4_k_cu_be9128596thrust24THRUST_300001_SM_1000_NS6system6detail10sequential3seqE
	.align		8
        /*0140*/ 	.dword	_ZN34_INTERNAL_b1f82d71_4_k_cu_be9128596thrust24THRUST_300001_SM_1000_NS6system3cpp3parE
	.align		8
        /*0148*/ 	.dword	_ZN34_INTERNAL_b1f82d71_4_k_cu_be9128596thrust24THRUST_300001_SM_1000_NS12placeholders2_1E
	.align		8
        /*0150*/ 	.dword	_ZN34_INTERNAL_b1f82d71_4_k_cu_be9128596thrust24THRUST_300001_SM_1000_NS12placeholders2_2E
	.align		8
        /*0158*/ 	.dword	_ZN34_INTERNAL_b1f82d71_4_k_cu_be9128596thrust24THRUST_300001_SM_1000_NS12placeholders2_3E
	.align		8
        /*0160*/ 	.dword	_ZN34_INTERNAL_b1f82d71_4_k_cu_be9128596thrust24THRUST_300001_SM_1000_NS12placeholders2_4E
	.align		8
        /*0168*/ 	.dword	_ZN34_INTERNAL_b1f82d71_4_k_cu_be9128596thrust24THRUST_300001_SM_1000_NS12placeholders2_5E
	.align		8
        /*0170*/ 	.dword	_ZN34_INTERNAL_b1f82d71_4_k_cu_be9128596thrust24THRUST_300001_SM_1000_NS12placeholders2_6E
	.align		8
        /*0178*/ 	.dword	_ZN34_INTERNAL_b1f82d71_4_k_cu_be9128596thrust24THRUST_300001_SM_1000_NS12placeholders2_7E
	.align		8
        /*0180*/ 	.dword	_ZN34_INTERNAL_b1f82d71_4_k_cu_be9128596thrust24THRUST_300001_SM_1000_NS12placeholders2_8E
	.align		8
        /*0188*/ 	.dword	_ZN34_INTERNAL_b1f82d71_4_k_cu_be9128596thrust24THRUST_300001_SM_1000_NS12placeholders2_9E
	.align		8
        /*0190*/ 	.dword	_ZN34_INTERNAL_b1f82d71_4_k_cu_be9128596thrust24THRUST_300001_SM_1000_NS12placeholders3_10E
	.align		8
        /*0198*/ 	.dword	_ZN34_INTERNAL_b1f82d71_4_k_cu_be9128596thrust24THRUST_300001_SM_1000_NS3seqE
	.align		8
        /*01a0*/ 	.dword	_ZN34_INTERNAL_b1f82d71_4_k_cu_be9128596thrust24THRUST_300001_SM_1000_NS6deviceE


//--------------------- .nv.constant3             --------------------------
	.section	.nv.constant3,"a",@progbits
	.align	8
.nv.constant3:
	.type		__cr_lgamma_table,@object
	.size		__cr_lgamma_table,(.L_8 - __cr_lgamma_table)
__cr_lgamma_table:
        /*0000*/ 	.byte	0x00, 0x00, 0x00, 0x00, 0x00, 0x00, 0x00, 0x00, 0x00, 0x00, 0x00, 0x00, 0x00, 0x00, 0x00, 0x00
        /*0010*/ 	.byte	0xef, 0x39, 0xfa, 0xfe, 0x42, 0x2e, 0xe6, 0x3f, 0x02, 0x20, 0x2a, 0xfa, 0x0b, 0xab, 0xfc, 0x3f
        /*0020*/ 	.byte	0xf9, 0x2c, 0x92, 0x7c, 0xa7, 0x6c, 0x09, 0x40, 0xc9, 0x79, 0x44, 0x3c, 0x64, 0x26, 0x13, 0x40
        /*0030*/ 	.byte	0xca, 0x01, 0xcf, 0x3a, 0x27, 0x51, 0x1a, 0x40, 0x30, 0xcc, 0x2d, 0xf3, 0xe1, 0x0c, 0x21, 0x40
        /*0040*/ 	.byte	0x0d, 0xb7, 0xfc, 0x82, 0x8e, 0x35, 0x25, 0x40
.L_8:


//--------------------- .text._ZN3cub18CUB_300001_SM_10006detail8for_each13static_kernelINS2_12policy_hub_t12policy_500_tEmN6thrust24THRUST_300001_SM_1000_NS8cuda_cub20__uninitialized_fill7functorINS7_10device_ptrIiEEiEEEEvT0_T1_ --------------------------
	.section	.text._ZN3cub18CUB_300001_SM_10006detail8for_each13static_kernelINS2_12policy_hub_t12policy_500_tEmN6thrust24THRUST_300001_SM_1000_NS8cuda_cub20__uninitialized_fill7functorINS7_10device_ptrIiEEiEEEEvT0_T1_,"ax",@progbits
	.align	128
        .global         _ZN3cub18CUB_300001_SM_10006detail8for_each13static_kernelINS2_12policy_hub_t12policy_500_tEmN6thrust24THRUST_300001_SM_1000_NS8cuda_cub20__uninitialized_fill7functorINS7_10device_ptrIiEEiEEEEvT0_T1_
        .type           _ZN3cub18CUB_300001_SM_10006detail8for_each13static_kernelINS2_12policy_hub_t12policy_500_tEmN6thrust24THRUST_300001_SM_1000_NS8cuda_cub20__uninitialized_fill7functorINS7_10device_ptrIiEEiEEEEvT0_T1_,@function
        .size           _ZN3cub18CUB_300001_SM_10006detail8for_each13static_kernelINS2_12policy_hub_t12policy_500_tEmN6thrust24THRUST_300001_SM_1000_NS8cuda_cub20__uninitialized_fill7functorINS7_10device_ptrIiEEiEEEEvT0_T1_,(.L_x_853 - _ZN3cub18CUB_300001_SM_10006detail8for_each13static_kernelINS2_12policy_hub_t12policy_500_tEmN6thrust24THRUST_300001_SM_1000_NS8cuda_cub20__uninitialized_fill7functorINS7_10device_ptrIiEEiEEEEvT0_T1_)
        .other          _ZN3cub18CUB_300001_SM_10006detail8for_each13static_kernelINS2_12policy_hub_t12policy_500_tEmN6thrust24THRUST_300001_SM_1000_NS8cuda_cub20__uninitialized_fill7functorINS7_10device_ptrIiEEiEEEEvT0_T1_,@"STO_CUDA_ENTRY STV_DEFAULT"
_ZN3cub18CUB_300001_SM_10006detail8for_each13static_kernelINS2_12policy_hub_t12policy_500_tEmN6thrust24THRUST_300001_SM_1000_NS8cuda_cub20__uninitialized_fill7functorINS7_10device_ptrIiEEiEEEEvT0_T1_:
.text._ZN3cub18CUB_300001_SM_10006detail8for_each13static_kernelINS2_12policy_hub_t12policy_500_tEmN6thrust24THRUST_300001_SM_1000_NS8cuda_cub20__uninitialized_fill7functorINS7_10device_ptrIiEEiEEEEvT0_T1_:
[----:B------:R-:W-:Y:S08]  /*0000*/  LDC R1, c[0x0][0x37c] ;  /* 0x0000df00ff017b82 */ /* 0x000ff00000000800 */
[----:B------:R-:W0:Y:S01]  /*0010*/  S2UR UR4, SR_CTAID.X ;  /* 0x00000000000479c3 */ /* 0x000e220000002500 */
[----:B------:R-:W1:Y:S01]  /*0020*/  LDCU.64 UR6, c[0x0][0x380] ;  /* 0x00007000ff0677ac */ /* 0x000e620008000a00 */
[----:B------:R-:W2:Y:S01]  /*0030*/  LDCU.64 UR8, c[0x0][0x358] ;  /* 0x00006b00ff0877ac */ /* 0x000ea20008000a00 */
[----:B0-----:R-:W-:-:S04]  /*0040*/  UIMAD.WIDE.U32 UR4, UR4, 0x200, URZ ;  /* 0x00000200040478a5 */ /* 0x001fc8000f8e00ff */
[----:B-1----:R-:W-:-:S04]  /*0050*/  UIADD3 UR6, UP0, UPT, -UR4, UR6, URZ ;  /* 0x0000000604067290 */ /* 0x002fc8000ff1e1ff */
[----:B------:R-:W-:Y:S02]  /*0060*/  UIADD3.X UR7, UPT, UPT, ~UR5, UR7, URZ, UP0, !UPT ;  /* 0x0000000705077290 */ /* 0x000fe400087fe5ff */
[----:B------:R-:W-:-:S04]  /*0070*/  UISETP.GE.U32.AND UP0, UPT, UR6, 0x200, UPT ;  /* 0x000002000600788c */ /* 0x000fc8000bf06070 */
[----:B------:R-:W-:-:S09]  /*0080*/  UISETP.GE.U32.AND.EX UP0, UPT, UR7, URZ, UPT, UP0 ;  /* 0x000000ff0700728c */ /* 0x000fd2000bf06100 */
[----:B--2---:R-:W-:Y:S05]  /*0090*/  BRA.U !UP0, `(.L_x_0) ;  /* 0x0000000108287547 */ /* 0x004fea000b800000 */
[----:B------:R-:W0:Y:S01]  /*00a0*/  S2R R0, SR_TID.X ;  /* 0x0000000000007919 */ /* 0x000e220000002100 */
[----:B------:R-:W1:Y:S01]  /*00b0*/  LDCU.64 UR6, c[0x0][0x388] ;  /* 0x00007100ff0677ac */ /* 0x000e620008000a00 */
[----:B------:R-:W2:Y:S01]  /*00c0*/  LDC R5, c[0x0][0x390] ;  /* 0x0000e400ff057b82 */ /* 0x000ea20000000800 */
[----:B0-----:R-:W-:-:S05]  /*00d0*/  IADD3 R0, P0, PT, R0, UR4, RZ ;  /* 0x0000000400007c10 */ /* 0x001fca000ff1e0ff */
[----:B------:R-:W-:Y:S01]  /*00e0*/  IMAD.X R3, RZ, RZ, UR5, P0 ;  /* 0x00000005ff037e24 */ /* 0x000fe200080e06ff */
[----:B-1----:R-:W-:-:S04]  /*00f0*/  LEA R2, P0, R0, UR6, 0x2 ;  /* 0x0000000600027c11 */ /* 0x002fc8000f8010ff */
[----:B------:R-:W-:-:S05]  /*0100*/  LEA.HI.X R3, R0, UR7, R3, 0x2, P0 ;  /* 0x0000000700037c11 */ /* 0x000fca00080f1403 */
[----:B--2---:R-:W-:Y:S04]  /*0110*/  STG.E desc[UR8][R2.64], R5 ;  /* 0x0000000502007986 */ /* 0x004fe8000c101908 */
[----:B------:R-:W-:Y:S01]  /*0120*/  STG.E desc[UR8][R2.64+0x400], R5 ;  /* 0x0004000502007986 */ /* 0x000fe2000c101908 */
[----:B------:R-:W-:Y:S05]  /*0130*/  EXIT ;  /* 0x000000000000794d */ /* 0x000fea0003800000 */
.L_x_0:
[----:B------:R-:W0:Y:S01]  /*0140*/  S2R R0, SR_TID.X ;  /* 0x0000000000007919 */ /* 0x000e220000002100 */
[----:B------:R-:W-:Y:S01]  /*0150*/  IMAD.U32 R2, RZ, RZ, UR7 ;  /* 0x00000007ff027e24 */ /* 0x000fe2000f8e00ff */
[----:B------:R-:W1:Y:S01]  /*0160*/  LDCU.64 UR10, c[0x0][0x388] ;  /* 0x00007100ff0a77ac */ /* 0x000e620008000a00 */
[----:B------:R-:W-:Y:S01]  /*0170*/  IMAD.U32 R4, RZ, RZ, UR7 ;  /* 0x00000007ff047e24 */ /* 0x000fe2000f8e00ff */
[----:B0-----:R-:W-:-:S04]  /*0180*/  ISETP.LT.U32.AND P0, PT, R0, UR6, PT ;  /* 0x0000000600007c0c */ /* 0x001fc8000bf01070 */
[----:B------:R-:W-:Y:S01]  /*0190*/  ISETP.GT.U32.AND.EX P0, PT, R2, RZ, PT, P0 ;  /* 0x000000ff0200720c */ /* 0x000fe20003f04100 */
[C---:B------:R-:W-:Y:S01]  /*01a0*/  VIADD R2, R0.reuse, 0x100 ;  /* 0x0000010000027836 */ /* 0x040fe20000000000 */
[----:B------:R-:W-:-:S04]  /*01b0*/  IADD3 R0, P2, PT, R0, UR4, RZ ;  /* 0x0000000400007c10 */ /* 0x000fc8000ff5e0ff */
[----:B------:R-:W-:Y:S01]  /*01c0*/  ISETP.LT.U32.AND P1, PT, R2, UR6, PT ;  /* 0x0000000602007c0c */ /* 0x000fe2000bf21070 */
[----:B------:R-:W-:Y:S01]  /*01d0*/  IMAD.X R3, RZ, RZ, UR5, P2 ;  /* 0x00000005ff037e24 */ /* 0x000fe200090e06ff */
[----:B-1----:R-:W-:Y:S02]  /*01e0*/  LEA R2, P2, R0, UR10, 0x2 ;  /* 0x0000000a00027c11 */ /* 0x002fe4000f8410ff */
[----:B------:R-:W-:Y:S02]  /*01f0*/  ISETP.GT.U32.AND.EX P1, PT, R4, RZ, PT, P1 ;  /* 0x000000ff0400720c */ /* 0x000fe40003f24110 */
[----:B------:R-:W-:Y:S01]  /*0200*/  LEA.HI.X R3, R0, UR11, R3, 0x2, P2 ;  /* 0x0000000b00037c11 */ /* 0x000fe200090f1403 */
[----:B------:R-:W0:Y:S04]  /*0210*/  @P0 LDC R5, c[0x0][0x390] ;  /* 0x0000e400ff050b82 */ /* 0x000e280000000800 */
[----:B0-----:R0:W-:Y:S06]  /*0220*/  @P0 STG.E desc[UR8][R2.64], R5 ;  /* 0x0000000502000986 */ /* 0x0011ec000c101908 */
[----:B------:R-:W-:Y:S05]  /*0230*/  @!P1 EXIT ;  /* 0x000000000000994d */ /* 0x000fea0003800000 */
[----:B0-----:R-:W0:Y:S02]  /*0240*/  LDC R5, c[0x0][0x390] ;  /* 0x0000e400ff057b82 */ /* 0x001e240000000800 */
[----:B0-----:R-:W-:Y:S01]  /*0250*/  STG.E desc[UR8][R2.64+0x400], R5 ;  /* 0x0004000502007986 */ /* 0x001fe2000c101908 */
[----:B------:R-:W-:Y:S05]  /*0260*/  EXIT ;  /* 0x000000000000794d */ /* 0x000fea0003800000 */
.L_x_1:
[----:B------:R-:W-:-:S00]  /*0270*/  BRA `(.L_x_1) ;  /* 0xfffffffc00fc7947 */ /* 0x000fc0000383ffff */
[----:B------:R-:W-:-:S00]  /*0280*/  NOP ;  /* 0x0000000000007918 */ /* 0x000fc00000000000 */
[----:B------:R-:W-:-:S00]  /*0290*/  NOP ;  /* 0x0000000000007918 */ /* 0x000fc00000000000 */
[----:B------:R-:W-:-:S00]  /*02a0*/  NOP ;  /* 0x0000000000007918 */ /* 0x000fc00000000000 */
[----:B------:R-:W-:-:S00]  /*02b0*/  NOP ;  /* 0x0000000000007918 */ /* 0x000fc00000000000 */
[----:B------:R-:W-:-:S00]  /*02c0*/  NOP ;  /* 0x0000000000007918 */ /* 0x000fc00000000000 */
[----:B------:R-:W-:-:S00]  /*02d0*/  NOP ;  /* 0x0000000000007918 */ /* 0x000fc00000000000 */
[----:B------:R-:W-:-:S00]  /*02e0*/  NOP ;  /* 0x0000000000007918 */ /* 0x000fc00000000000 */
[----:B------:R-:W-:-:S00]  /*02f0*/  NOP ;  /* 0x0000000000007918 */ /* 0x000fc00000000000 */
.L_x_853:


//--------------------- .text._ZN3cub18CUB_300001_SM_10006detail8for_each13static_kernelINS2_12policy_hub_t12policy_500_tEmN6thrust24THRUST_300001_SM_1000_NS8cuda_cub20__uninitialized_fill7functorINS7_10device_ptrIdEEdEEEEvT0_T1_ --------------------------
	.section	.text._ZN3cub18CUB_300001_SM_10006detail8for_each13static_kernelINS2_12policy_hub_t12policy_500_tEmN6thrust24THRUST_300001_SM_1000_NS8cuda_cub20__uninitialized_fill7functorINS7_10device_ptrIdEEdEEEEvT0_T1_,"ax",@progbits
	.align	128
        .global         _ZN3cub18CUB_300001_SM_10006detail8for_each13static_kernelINS2_12policy_hub_t12policy_500_tEmN6thrust24THRUST_300001_SM_1000_NS8cuda_cub20__uninitialized_fill7functorINS7_10device_ptrIdEEdEEEEvT0_T1_
        .type           _ZN3cub18CUB_300001_SM_10006detail8for_each13static_kernelINS2_12policy_hub_t12policy_500_tEmN6thrust24THRUST_300001_SM_1000_NS8cuda_cub20__uninitialized_fill7functorINS7_10device_ptrIdEEdEEEEvT0_T1_,@function
        .size           _ZN3cub18CUB_300001_SM_10006detail8for_each13static_kernelINS2_12policy_hub_t12policy_500_tEmN6thrust24THRUST_300001_SM_1000_NS8cuda_cub20__uninitialized_fill7functorINS7_10device_ptrIdEEdEEEEvT0_T1_,(.L_x_854 - _ZN3cub18CUB_300001_SM_10006detail8for_each13static_kernelINS2_12policy_hub_t12policy_500_tEmN6thrust24THRUST_300001_SM_1000_NS8cuda_cub20__uninitialized_fill7functorINS7_10device_ptrIdEEdEEEEvT0_T1_)
        .other          _ZN3cub18CUB_300001_SM_10006detail8for_each13static_kernelINS2_12policy_hub_t12policy_500_tEmN6thrust24THRUST_300001_SM_1000_NS8cuda_cub20__uninitialized_fill7functorINS7_10device_ptrIdEEdEEEEvT0_T1_,@"STO_CUDA_ENTRY STV_DEFAULT"
_ZN3cub18CUB_300001_SM_10006detail8for_each13static_kernelINS2_12policy_hub_t12policy_500_tEmN6thrust24THRUST_300001_SM_1000_NS8cuda_cub20__uninitialized_fill7functorINS7_10device_ptrIdEEdEEEEvT0_T1_:
.text._ZN3cub18CUB_300001_SM_10006detail8for_each13static_kernelINS2_12policy_hub_t12policy_500_tEmN6thrust24THRUST_300001_SM_1000_NS8cuda_cub20__uninitialized_fill7functorINS7_10device_ptrIdEEdEEEEvT0_T1_:
        /* <DEDUP_REMOVED lines=12> */
[----:B------:R-:W2:Y:S01]  /*00c0*/  LDC.64 R4, c[0x0][0x390] ;  /* 0x0000e400ff047b82 */ /* 0x000ea20000000a00 */
[----:B0-----:R-:W-:-:S05]  /*00d0*/  IADD3 R0, P0, PT, R0, UR4, RZ ;  /* 0x0000000400007c10 */ /* 0x001fca000ff1e0ff */
[----:B------:R-:W-:Y:S01]  /*00e0*/  IMAD.X R3, RZ, RZ, UR5, P0 ;  /* 0x00000005ff037e24 */ /* 0x000fe200080e06ff */
[----:B-1----:R-:W-:-:S04]  /*00f0*/  LEA R2, P0, R0, UR6, 0x3 ;  /* 0x0000000600027c11 */ /* 0x002fc8000f8018ff */
[----:B------:R-:W-:-:S05]  /*0100*/  LEA.HI.X R3, R0, UR7, R3, 0x3, P0 ;  /* 0x0000000700037c11 */ /* 0x000fca00080f1c03 */
[----:B--2---:R-:W-:Y:S04]  /*0110*/  STG.E.64 desc[UR8][R2.64], R4 ;  /* 0x0000000402007986 */ /* 0x004fe8000c101b08 */
[----:B------:R-:W-:Y:S01]  /*0120*/  STG.E.64 desc[UR8][R2.64+0x800], R4 ;  /* 0x0008000402007986 */ /* 0x000fe2000c101b08 */
[----:B------:R-:W-:Y:S05]  /*0130*/  EXIT ;  /* 0x000000000000794d */ /* 0x000fea0003800000 */
.L_x_2:
        /* <DEDUP_REMOVED lines=13> */
[----:B------:R-:W0:Y:S04]  /*0210*/  @P0 LDC.64 R4, c[0x0][0x390] ;  /* 0x0000e400ff040b82 */ /* 0x000e280000000a00 */
[----:B0-----:R0:W-:Y:S06]  /*0220*/  @P0 STG.E.64 desc[UR8][R2.64], R4 ;  /* 0x0000000402000986 */ /* 0x0011ec000c101b08 */
[----:B------:R-:W-:Y:S05]  /*0230*/  @!P1 EXIT ;  /* 0x000000000000994d */ /* 0x000fea0003800000 */
[----:B0-----:R-:W0:Y:S02]  /*0240*/  LDC.64 R4, c[0x0][0x390] ;  /* 0x0000e400ff047b82 */ /* 0x001e240000000a00 */
[----:B0-----:R-:W-:Y:S01]  /*0250*/  STG.E.64 desc[UR8][R2.64+0x800], R4 ;  /* 0x0008000402007986 */ /* 0x001fe2000c101b08 */
[----:B------:R-:W-:Y:S05]  /*0260*/  EXIT ;  /* 0x000000000000794d */ /* 0x000fea0003800000 */
.L_x_3:
        /* <DEDUP_REMOVED lines=9> */
.L_x_854:


//--------------------- .text._ZN3cub18CUB_300001_SM_10006detail11EmptyKernelIvEEvv --------------------------
	.section	.text._ZN3cub18CUB_300001_SM_10006detail11EmptyKernelIvEEvv,"ax",@progbits
	.align	128
        .global         _ZN3cub18CUB_300001_SM_10006detail11EmptyKernelIvEEvv
        .type           _ZN3cub18CUB_300001_SM_10006detail11EmptyKernelIvEEvv,@function
        .size           _ZN3cub18CUB_300001_SM_10006detail11EmptyKernelIvEEvv,(.L_x_855 - _ZN3cub18CUB_300001_SM_10006detail11EmptyKernelIvEEvv)
        .other          _ZN3cub18CUB_300001_SM_10006detail11EmptyKernelIvEEvv,@"STO_CUDA_ENTRY STV_DEFAULT"
_ZN3cub18CUB_300001_SM_10006detail11EmptyKernelIvEEvv:
.text._ZN3cub18CUB_300001_SM_10006detail11EmptyKernelIvEEvv:
[----:B------:R-:W-:Y:S01]  /*0000*/  LDC R1, c[0x0][0x37c] ;  /* 0x0000df00ff017b82 */ /* 0x000fe20000000800 */
[----:B------:R-:W-:Y:S05]  /*0010*/  EXIT ;  /* 0x000000000000794d */ /* 0x000fea0003800000 */
.L_x_4:
        /* <DEDUP_REMOVED lines=14> */
.L_x_855:


//--------------------- .text._ZN6thrust24THRUST_300001_SM_1000_NS8cuda_cub4core6detail13_kernel_agentINS1_8__reduce11ReduceAgentIPN4cuda3std3__45tupleIJdlEEESC_SB_lNS1_9__extrema9arg_min_fIdlNS9_4lessIdEEEEEEJSC_SC_iSH_EEEvDpT0_ --------------------------
	.section	.text._ZN6thrust24THRUST_300001_SM_1000_NS8cuda_cub4core6detail13_kernel_agentINS1_8__reduce11ReduceAgentIPN4cuda3std3__45tupleIJdlEEESC_SB_lNS1_9__extrema9arg_min_fIdlNS9_4lessIdEEEEEEJSC_SC_iSH_EEEvDpT0_,"ax",@progbits
	.align	128
        .global         _ZN6thrust24THRUST_300001_SM_1000_NS8cuda_cub4core6detail13_kernel_agentINS1_8__reduce11ReduceAgentIPN4cuda3std3__45tupleIJdlEEESC_SB_lNS1_9__extrema9arg_min_fIdlNS9_4lessIdEEEEEEJSC_SC_iSH_EEEvDpT0_
        .type           _ZN6thrust24THRUST_300001_SM_1000_NS8cuda_cub4core6detail13_kernel_agentINS1_8__reduce11ReduceAgentIPN4cuda3std3__45tupleIJdlEEESC_SB_lNS1_9__extrema9arg_min_fIdlNS9_4lessIdEEEEEEJSC_SC_iSH_EEEvDpT0_,@function
        .size           _ZN6thrust24THRUST_300001_SM_1000_NS8cuda_cub4core6detail13_kernel_agentINS1_8__reduce11ReduceAgentIPN4cuda3std3__45tupleIJdlEEESC_SB_lNS1_9__extrema9arg_min_fIdlNS9_4lessIdEEEEEEJSC_SC_iSH_EEEvDpT0_,(.L_x_856 - _ZN6thrust24THRUST_300001_SM_1000_NS8cuda_cub4core6detail13_kernel_agentINS1_8__reduce11ReduceAgentIPN4cuda3std3__45tupleIJdlEEESC_SB_lNS1_9__extrema9arg_min_fIdlNS9_4lessIdEEEEEEJSC_SC_iSH_EEEvDpT0_)
        .other          _ZN6thrust24THRUST_300001_SM_1000_NS8cuda_cub4core6detail13_kernel_agentINS1_8__reduce11ReduceAgentIPN4cuda3std3__45tupleIJdlEEESC_SB_lNS1_9__extrema9arg_min_fIdlNS9_4lessIdEEEEEEJSC_SC_iSH_EEEvDpT0_,@"STO_CUDA_ENTRY STV_DEFAULT"
_ZN6thrust24THRUST_300001_SM_1000_NS8cuda_cub4core6detail13_kernel_agentINS1_8__reduce11ReduceAgentIPN4cuda3std3__45tupleIJdlEEESC_SB_lNS1_9__extrema9arg_min_fIdlNS9_4lessIdEEEEEEJSC_SC_iSH_EEEvDpT0_:
.text._ZN6thrust24THRUST_300001_SM_1000_NS8cuda_cub4core6detail13_kernel_agentINS1_8__reduce11ReduceAgentIPN4cuda3std3__45tupleIJdlEEESC_SB_lNS1_9__extrema9arg_min_fIdlNS9_4lessIdEEEEEEJSC_SC_iSH_EEEvDpT0_:
[----:B------:R-:W-:Y:S01]  /*0000*/  LDC R1, c[0x0][0x37c] ;  /* 0x0000df00ff017b82 */ /* 0x000fe20000000800 */
[----:B------:R-:W0:Y:S02]  /*0010*/  LDCU UR8, c[0x0][0x390] ;  /* 0x00007200ff0877ac */ /* 0x000e240008000800 */
[----:B0-----:R-:W-:-:S13]  /*0020*/  ISETP.NE.AND P0, PT, RZ, UR8, PT ;  /* 0x00000008ff007c0c */ /* 0x001fda000bf05270 */
[----:B------:R-:W-:Y:S05]  /*0030*/  @!P0 EXIT ;  /* 0x000000000000894d */ /* 0x000fea0003800000 */
[----:B------:R-:W-:Y:S01]  /*0040*/  UISETP.GT.AND UP0, UPT, UR8, 0x4ff, UPT ;  /* 0x000004ff0800788c */ /* 0x000fe2000bf04270 */
[----:B------:R-:W-:Y:S01]  /*0050*/  BSSY.RECONVERGENT B0, `(.L_x_5) ;  /* 0x0000741000007945 */ /* 0x000fe20003800200 */
[----:B------:R-:W0:Y:S07]  /*0060*/  LDCU.64 UR10, c[0x0][0x358] ;  /* 0x00006b00ff0a77ac */ /* 0x000e2e0008000a00 */
[----:B------:R-:W-:Y:S05]  /*0070*/  BRA.U UP0, `(.L_x_6) ;  /* 0x0000003500907547 */ /* 0x000fea000b800000 */
[----:B------:R-:W1:Y:S01]  /*0080*/  S2R R0, SR_TID.X ;  /* 0x0000000000007919 */ /* 0x000e620000002100 */
[----:B------:R-:W2:Y:S01]  /*0090*/  LDCU UR4, c[0x0][0x390] ;  /* 0x00007200ff0477ac */ /* 0x000ea20008000800 */
[----:B------:R-:W-:Y:S01]  /*00a0*/  BSSY.RECONVERGENT B1, `(.L_x_7) ;  /* 0x000000b000017945 */ /* 0x000fe20003800200 */
[----:B------:R-:W-:Y:S02]  /*00b0*/  CS2R R2, SRZ ;  /* 0x0000000000027805 */ /* 0x000fe4000001ff00 */
[----:B------:R-:W-:Y:S02]  /*00c0*/  CS2R R4, SRZ ;  /* 0x0000000000047805 */ /* 0x000fe4000001ff00 */
[----:B-1----:R-:W-:Y:S01]  /*00d0*/  ISETP.GE.AND P0, PT, R0, UR8, PT ;  /* 0x0000000800007c0c */ /* 0x002fe2000bf06270 */
[----:B------:R-:W-:-:S12]  /*00e0*/  IMAD.MOV.U32 R6, RZ, RZ, R0 ;  /* 0x000000ffff067224 */ /* 0x000fd800078e0000 */
[----:B--2---:R-:W-:Y:S05]  /*00f0*/  @P0 BRA `(.L_x_8) ;  /* 0x0000000000140947 */ /* 0x004fea0003800000 */
[----:B------:R-:W1:Y:S02]  /*0100*/  LDC.64 R8, c[0x0][0x380] ;  /* 0x0000e000ff087b82 */ /* 0x000e640000000a00 */
[----:B-1----:R-:W-:-:S05]  /*0110*/  IMAD.WIDE.U32 R8, R0, 0x10, R8 ;  /* 0x0000001000087825 */ /* 0x002fca00078e0008 */
[----:B0-----:R1:W5:Y:S04]  /*0120*/  LDG.E.64.CONSTANT R2, desc[UR10][R8.64] ;  /* 0x0000000a08027981 */ /* 0x001368000c1e9b00 */
[----:B------:R1:W5:Y:S01]  /*0130*/  LDG.E.64.CONSTANT R4, desc[UR10][R8.64+0x8] ;  /* 0x0000080a08047981 */ /* 0x000362000c1e9b00 */
[----:B------:R-:W-:-:S07]  /*0140*/  VIADD R6, R0, 0x100 ;  /* 0x0000010000067836 */ /* 0x000fce0000000000 */
.L_x_8:
[----:B0-----:R-:W-:Y:S05]  /*0150*/  BSYNC.RECONVERGENT B1 ;  /* 0x0000000000017941 */ /* 0x001fea0003800200 */
.L_x_7:
[----:B------:R-:W-:Y:S01]  /*0160*/  ISETP.GE.AND P0, PT, R6, UR8, PT ;  /* 0x0000000806007c0c */ /* 0x000fe2000bf06270 */
[----:B------:R-:W-:-:S12]  /*0170*/  BSSY.RECONVERGENT B1, `(.L_x_9) ;  /* 0x0000093000017945 */ /* 0x000fd80003800200 */
[----:B------:R-:W-:Y:S05]  /*0180*/  @P0 BRA `(.L_x_10) ;  /* 0x0000000800440947 */ /* 0x000fea0003800000 */
[----:B------:R-:W-:Y:S01]  /*0190*/  LOP3.LUT R7, RZ, R6, RZ, 0x33, !PT ;  /* 0x00000006ff077212 */ /* 0x000fe200078e33ff */
[----:B------:R-:W-:Y:S04]  /*01a0*/  BSSY.RECONVERGENT B2, `(.L_x_11) ;  /* 0x000002a000027945 */ /* 0x000fe80003800200 */
[----:B------:R-:W-:-:S05]  /*01b0*/  VIADD R16, R7, UR8 ;  /* 0x0000000807107c36 */ /* 0x000fca0008000000 */
[----:B------:R-:W-:-:S04]  /*01c0*/  LOP3.LUT R7, R16, 0x300, RZ, 0xc0, !PT ;  /* 0x0000030010077812 */ /* 0x000fc800078ec0ff */
[----:B------:R-:W-:-:S13]  /*01d0*/  ISETP.NE.AND P0, PT, R7, 0x300, PT ;  /* 0x000003000700780c */ /* 0x000fda0003f05270 */
[----:B------:R-:W-:Y:S05]  /*01e0*/  @!P0 BRA `(.L_x_12) ;  /* 0x0000000000948947 */ /* 0x000fea0003800000 */
[----:B-1----:R-:W0:Y:S01]  /*01f0*/  LDC.64 R8, c[0x0][0x380] ;  /* 0x0000e000ff087b82 */ /* 0x002e220000000a00 */
[----:B------:R-:W-:-:S04]  /*0200*/  LEA.HI R7, R16, 0x1, RZ, 0x18 ;  /* 0x0000000110077811 */ /* 0x000fc800078fc0ff */
[----:B------:R-:W-:-:S05]  /*0210*/  LOP3.LUT R7, R7, 0x3, RZ, 0xc0, !PT ;  /* 0x0000000307077812 */ /* 0x000fca00078ec0ff */
[----:B------:R-:W-:Y:S02]  /*0220*/  IMAD.MOV R7, RZ, RZ, -R7 ;  /* 0x000000ffff077224 */ /* 0x000fe400078e0a07 */
[----:B0-----:R-:W-:-:S04]  /*0230*/  IMAD.WIDE.U32 R8, R6, 0x10, R8 ;  /* 0x0000001006087825 */ /* 0x001fc800078e0008 */
[----:B------:R-:W-:-:S07]  /*0240*/  IMAD.MOV.U32 R14, RZ, RZ, R8 ;  /* 0x000000ffff0e7224 */ /* 0x000fce00078e0008 */
.L_x_15:
[----:B------:R-:W-:-:S05]  /*0250*/  IMAD.MOV.U32 R8, RZ, RZ, R14 ;  /* 0x000000ffff087224 */ /* 0x000fca00078e000e */
[----:B------:R-:W2:Y:S01]  /*0260*/  LDG.E.64.CONSTANT R10, desc[UR10][R8.64] ;  /* 0x0000000a080a7981 */ /* 0x000ea2000c1e9b00 */
[----:B------:R-:W-:Y:S01]  /*0270*/  VIADD R7, R7, 0x1 ;  /* 0x0000000107077836 */ /* 0x000fe20000000000 */
[----:B------:R-:W-:Y:S01]  /*0280*/  BSSY.RECONVERGENT B3, `(.L_x_13) ;  /* 0x0000018000037945 */ /* 0x000fe20003800200 */
[----:B------:R-:W-:-:S03]  /*0290*/  IADD3 R14, P3, PT, R8, 0x1000, RZ ;  /* 0x00001000080e7810 */ /* 0x000fc60007f7e0ff */
[----:B------:R-:W-:Y:S01]  /*02a0*/  ISETP.NE.AND P2, PT, R7, RZ, PT ;  /* 0x000000ff0700720c */ /* 0x000fe20003f45270 */
[----:B--2--5:R-:W-:-:S14]  /*02b0*/  DSETP.GEU.AND P0, PT, R2, R10, PT ;  /* 0x0000000a0200722a */ /* 0x024fdc0003f0e000 */
[----:B------:R-:W-:Y:S05]  /*02c0*/  @!P0 BRA `(.L_x_14) ;  /* 0x00000000004c8947 */ /* 0x000fea0003800000 */
[----:B------:R-:W2:Y:S01]  /*02d0*/  LDG.E.64.CONSTANT R12, desc[UR10][R8.64+0x8] ;  /* 0x0000080a080c7981 */ /* 0x000ea2000c1e9b00 */
[----:B------:R-:W-:Y:S01]  /*02e0*/  DSETP.GT.AND P0, PT, R2, R10, PT ;  /* 0x0000000a0200722a */ /* 0x000fe20003f04000 */
[----:B------:R-:W-:Y:S02]  /*02f0*/  IMAD.MOV.U32 R21, RZ, RZ, R5 ;  /* 0x000000ffff157224 */ /* 0x000fe400078e0005 */
[----:B------:R-:W-:Y:S02]  /*0300*/  IMAD.MOV.U32 R19, RZ, RZ, R4 ;  /* 0x000000ffff137224 */ /* 0x000fe400078e0004 */
[----:B------:R-:W-:Y:S02]  /*0310*/  IMAD.MOV.U32 R15, RZ, RZ, R2 ;  /* 0x000000ffff0f7224 */ /* 0x000fe400078e0002 */
[----:B------:R-:W-:Y:S02]  /*0320*/  IMAD.MOV.U32 R17, RZ, RZ, R3 ;  /* 0x000000ffff117224 */ /* 0x000fe400078e0003 */
[----:B------:R-:W-:-:S02]  /*0330*/  IMAD.MOV.U32 R2, RZ, RZ, R10 ;  /* 0x000000ffff027224 */ /* 0x000fc400078e000a */
[----:B------:R-:W-:Y:S02]  /*0340*/  IMAD.MOV.U32 R3, RZ, RZ, R11 ;  /* 0x000000ffff037224 */ /* 0x000fe400078e000b */
[----:B--2---:R-:W-:Y:S02]  /*0350*/  IMAD.MOV.U32 R4, RZ, RZ, R12 ;  /* 0x000000ffff047224 */ /* 0x004fe400078e000c */
[----:B------:R-:W-:Y:S01]  /*0360*/  IMAD.MOV.U32 R5, RZ, RZ, R13 ;  /* 0x000000ffff057224 */ /* 0x000fe200078e000d */
[----:B------:R-:W-:Y:S06]  /*0370*/  @P0 BRA `(.L_x_14) ;  /* 0x0000000000200947 */ /* 0x000fec0003800000 */
[CC--:B------:R-:W-:Y:S02]  /*0380*/  ISETP.LT.U32.AND P0, PT, R19.reuse, R12.reuse, PT ;  /* 0x0000000c1300720c */ /* 0x0c0fe40003f01070 */
[-C--:B------:R-:W-:Y:S02]  /*0390*/  ISETP.GE.U32.AND P1, PT, R19, R12.reuse, PT ;  /* 0x0000000c1300720c */ /* 0x080fe40003f26070 */
[CC--:B------:R-:W-:Y:S02]  /*03a0*/  ISETP.LT.AND.EX P0, PT, R21.reuse, R13.reuse, PT, P0 ;  /* 0x0000000d1500720c */ /* 0x0c0fe40003f01300 */
[-C--:B------:R-:W-:Y:S02]  /*03b0*/  ISETP.GE.AND.EX P1, PT, R21, R13.reuse, PT, P1 ;  /* 0x0000000d1500720c */ /* 0x080fe40003f26310 */
[----:B------:R-:W-:Y:S02]  /*03c0*/  SEL R4, R19, R12, P0 ;  /* 0x0000000c13047207 */ /* 0x000fe40000000000 */
[----:B------:R-:W-:-:S02]  /*03d0*/  SEL R5, R21, R13, P0 ;  /* 0x0000000d15057207 */ /* 0x000fc40000000000 */
[----:B------:R-:W-:Y:S02]  /*03e0*/  FSEL R2, R15, R10, !P1 ;  /* 0x0000000a0f027208 */ /* 0x000fe40004800000 */
[----:B------:R-:W-:-:S07]  /*03f0*/  FSEL R3, R17, R11, !P1 ;  /* 0x0000000b11037208 */ /* 0x000fce0004800000 */
.L_x_14:
[----:B------:R-:W-:Y:S05]  /*0400*/  BSYNC.RECONVERGENT B3 ;  /* 0x0000000000037941 */ /* 0x000fea0003800200 */
.L_x_13:
[----:B------:R-:W-:Y:S02]  /*0410*/  IMAD.X R9, RZ, RZ, R9, P3 ;  /* 0x000000ffff097224 */ /* 0x000fe400018e0609 */
[----:B------:R-:W-:Y:S01]  /*0420*/  VIADD R6, R6, 0x100 ;  /* 0x0000010006067836 */ /* 0x000fe20000000000 */
[----:B------:R-:W-:Y:S06]  /*0430*/  @P2 BRA `(.L_x_15) ;  /* 0xfffffffc00842947 */ /* 0x000fec000383ffff */
.L_x_12:
[----:B------:R-:W-:Y:S05]  /*0440*/  BSYNC.RECONVERGENT B2 ;  /* 0x0000000000027941 */ /* 0x000fea0003800200 */
.L_x_11:
[----:B-1----:R-:W0:Y:S01]  /*0450*/  LDC.64 R8, c[0x0][0x380] ;  /* 0x0000e000ff087b82 */ /* 0x002e220000000a00 */
[----:B------:R-:W-:-:S13]  /*0460*/  ISETP.GE.U32.AND P0, PT, R16, 0x300, PT ;  /* 0x000003001000780c */ /* 0x000fda0003f06070 */
[----:B------:R-:W-:Y:S05]  /*0470*/  @!P0 BRA `(.L_x_10) ;  /* 0x0000000400888947 */ /* 0x000fea0003800000 */
.L_x_24:
[----:B0-----:R-:W-:-:S05]  /*0480*/  IMAD.WIDE R14, R6, 0x10, R8 ;  /* 0x00000010060e7825 */ /* 0x001fca00078e0208 */
[----:B------:R-:W2:Y:S04]  /*0490*/  LDG.E.64.CONSTANT R18, desc[UR10][R14.64] ;  /* 0x0000000a0e127981 */ /* 0x000ea8000c1e9b00 */
[----:B-----5:R0:W5:Y:S04]  /*04a0*/  LDG.E.64.CONSTANT R22, desc[UR10][R14.64+0x1000] ;  /* 0x0010000a0e167981 */ /* 0x020168000c1e9b00 */
[----:B------:R0:W5:Y:S04]  /*04b0*/  LDG.E.64.CONSTANT R12, desc[UR10][R14.64+0x2000] ;  /* 0x0020000a0e0c7981 */ /* 0x000168000c1e9b00 */
[----:B------:R0:W5:Y:S01]  /*04c0*/  LDG.E.64.CONSTANT R10, desc[UR10][R14.64+0x3000] ;  /* 0x0030000a0e0a7981 */ /* 0x000162000c1e9b00 */
[----:B------:R-:W-:Y:S01]  /*04d0*/  BSSY.RECONVERGENT B2, `(.L_x_16) ;  /* 0x0000016000027945 */ /* 0x000fe20003800200 */
[----:B------:R-:W-:-:S02]  /*04e0*/  IMAD.MOV.U32 R7, RZ, RZ, R4 ;  /* 0x000000ffff077224 */ /* 0x000fc400078e0004 */
[----:B------:R-:W-:Y:S02]  /*04f0*/  IMAD.MOV.U32 R27, RZ, RZ, R5 ;  /* 0x000000ffff1b7224 */ /* 0x000fe400078e0005 */
[----:B------:R-:W-:Y:S02]  /*0500*/  IMAD.MOV.U32 R16, RZ, RZ, R2 ;  /* 0x000000ffff107224 */ /* 0x000fe400078e0002 */
[----:B------:R-:W-:Y:S01]  /*0510*/  IMAD.MOV.U32 R17, RZ, RZ, R3 ;  /* 0x000000ffff117224 */ /* 0x000fe200078e0003 */
[----:B--2---:R-:W-:-:S14]  /*0520*/  DSETP.GEU.AND P0, PT, R2, R18, PT ;  /* 0x000000120200722a */ /* 0x004fdc0003f0e000 */
[----:B0-----:R-:W-:Y:S05]  /*0530*/  @!P0 BRA `(.L_x_17) ;  /* 0x00000000003c8947 */ /* 0x001fea0003800000 */
[----:B------:R-:W2:Y:S01]  /*0540*/  LDG.E.64.CONSTANT R20, desc[UR10][R14.64+0x8] ;  /* 0x0000080a0e147981 */ /* 0x000ea2000c1e9b00 */
[----:B------:R-:W-:Y:S01]  /*0550*/  DSETP.GT.AND P0, PT, R2, R18, PT ;  /* 0x000000120200722a */ /* 0x000fe20003f04000 */
[----:B------:R-:W-:Y:S02]  /*0560*/  IMAD.MOV.U32 R16, RZ, RZ, R18 ;  /* 0x000000ffff107224 */ /* 0x000fe400078e0012 */
[----:B------:R-:W-:Y:S02]  /*0570*/  IMAD.MOV.U32 R17, RZ, RZ, R19 ;  /* 0x000000ffff117224 */ /* 0x000fe400078e0013 */
[----:B--2---:R-:W-:Y:S02]  /*0580*/  IMAD.MOV.U32 R7, RZ, RZ, R20 ;  /* 0x000000ffff077224 */ /* 0x004fe400078e0014 */
[----:B------:R-:W-:-:S07]  /*0590*/  IMAD.MOV.U32 R27, RZ, RZ, R21 ;  /* 0x000000ffff1b7224 */ /* 0x000fce00078e0015 */
[----:B------:R-:W-:Y:S05]  /*05a0*/  @P0 BRA `(.L_x_17) ;  /* 0x0000000000200947 */ /* 0x000fea0003800000 */
[CC--:B------:R-:W-:Y:S02]  /*05b0*/  ISETP.LT.U32.AND P1, PT, R4.reuse, R20.reuse, PT ;  /* 0x000000140400720c */ /* 0x0c0fe40003f21070 */
[CC--:B------:R-:W-:Y:S02]  /*05c0*/  ISETP.GE.U32.AND P0, PT, R4.reuse, R20.reuse, PT ;  /* 0x000000140400720c */ /* 0x0c0fe40003f06070 */
[CC--:B------:R-:W-:Y:S02]  /*05d0*/  ISETP.LT.AND.EX P1, PT, R5.reuse, R21.reuse, PT, P1 ;  /* 0x000000150500720c */ /* 0x0c0fe40003f21310 */
[CC--:B------:R-:W-:Y:S02]  /*05e0*/  ISETP.GE.AND.EX P0, PT, R5.reuse, R21.reuse, PT, P0 ;  /* 0x000000150500720c */ /* 0x0c0fe40003f06300 */
[----:B------:R-:W-:Y:S02]  /*05f0*/  SEL R7, R4, R20, P1 ;  /* 0x0000001404077207 */ /* 0x000fe40000800000 */
[----:B------:R-:W-:-:S02]  /*0600*/  SEL R27, R5, R21, P1 ;  /* 0x00000015051b7207 */ /* 0x000fc40000800000 */
[----:B------:R-:W-:Y:S02]  /*0610*/  FSEL R16, R2, R18, !P0 ;  /* 0x0000001202107208 */ /* 0x000fe40004000000 */
[----:B------:R-:W-:-:S07]  /*0620*/  FSEL R17, R3, R19, !P0 ;  /* 0x0000001303117208 */ /* 0x000fce0004000000 */
.L_x_17:
[----:B------:R-:W-:Y:S05]  /*0630*/  BSYNC.RECONVERGENT B2 ;  /* 0x0000000000027941 */ /* 0x000fea0003800200 */
.L_x_16:
[----:B-----5:R-:W-:Y:S01]  /*0640*/  DSETP.GEU.AND P0, PT, R16, R22, PT ;  /* 0x000000161000722a */ /* 0x020fe20003f0e000 */
[----:B------:R-:W-:Y:S01]  /*0650*/  BSSY.RECONVERGENT B2, `(.L_x_18) ;  /* 0x0000015000027945 */ /* 0x000fe20003800200 */
[----:B------:R-:W-:Y:S02]  /*0660*/  IMAD.MOV.U32 R21, RZ, RZ, R7 ;  /* 0x000000ffff157224 */ /* 0x000fe400078e0007 */
[----:B------:R-:W-:Y:S02]  /*0670*/  IMAD.MOV.U32 R25, RZ, RZ, R27 ;  /* 0x000000ffff197224 */ /* 0x000fe400078e001b */
[----:B------:R-:W-:Y:S02]  /*0680*/  IMAD.MOV.U32 R2, RZ, RZ, R16 ;  /* 0x000000ffff027224 */ /* 0x000fe400078e0010 */
[----:B------:R-:W-:-:S06]  /*0690*/  IMAD.MOV.U32 R3, RZ, RZ, R17 ;  /* 0x000000ffff037224 */ /* 0x000fcc00078e0011 */
[----:B------:R-:W-:Y:S05]  /*06a0*/  @!P0 BRA `(.L_x_19) ;  /* 0x00000000003c8947 */ /* 0x000fea0003800000 */
[----:B------:R-:W2:Y:S01]  /*06b0*/  LDG.E.64.CONSTANT R4, desc[UR10][R14.64+0x1008] ;  /* 0x0010080a0e047981 */ /* 0x000ea2000c1e9b00 */
[----:B------:R-:W-:Y:S01]  /*06c0*/  DSETP.GT.AND P0, PT, R16, R22, PT ;  /* 0x000000161000722a */ /* 0x000fe20003f04000 */
[----:B------:R-:W-:Y:S02]  /*06d0*/  IMAD.MOV.U32 R2, RZ, RZ, R22 ;  /* 0x000000ffff027224 */ /* 0x000fe400078e0016 */
[----:B------:R-:W-:Y:S02]  /*06e0*/  IMAD.MOV.U32 R3, RZ, RZ, R23 ;  /* 0x000000ffff037224 */ /* 0x000fe400078e0017 */
[----:B--2---:R-:W-:Y:S02]  /*06f0*/  IMAD.MOV.U32 R21, RZ, RZ, R4 ;  /* 0x000000ffff157224 */ /* 0x004fe400078e0004 */
[----:B------:R-:W-:-:S07]  /*0700*/  IMAD.MOV.U32 R25, RZ, RZ, R5 ;  /* 0x000000ffff197224 */ /* 0x000fce00078e0005 */
[----:B------:R-:W-:Y:S05]  /*0710*/  @P0 BRA `(.L_x_19) ;  /* 0x0000000000200947 */ /* 0x000fea0003800000 */
[CC--:B------:R-:W-:Y:S02]  /*0720*/  ISETP.GE.U32.AND P0, PT, R7.reuse, R4.reuse, PT ;  /* 0x000000040700720c */ /* 0x0c0fe40003f06070 */
[----:B------:R-:W-:Y:S02]  /*0730*/  ISETP.LT.U32.AND P1, PT, R7, R4, PT ;  /* 0x000000040700720c */ /* 0x000fe40003f21070 */
[CC--:B------:R-:W-:Y:S02]  /*0740*/  ISETP.GE.AND.EX P0, PT, R27.reuse, R5.reuse, PT, P0 ;  /* 0x000000051b00720c */ /* 0x0c0fe40003f06300 */
[----:B------:R-:W-:Y:S02]  /*0750*/  ISETP.LT.AND.EX P1, PT, R27, R5, PT, P1 ;  /* 0x000000051b00720c */ /* 0x000fe40003f21310 */
[----:B------:R-:W-:Y:S02]  /*0760*/  FSEL R2, R16, R22, !P0 ;  /* 0x0000001610027208 */ /* 0x000fe40004000000 */
[----:B------:R-:W-:-:S02]  /*0770*/  FSEL R3, R17, R23, !P0 ;  /* 0x0000001711037208 */ /* 0x000fc40004000000 */
[----:B------:R-:W-:Y:S02]  /*0780*/  SEL R21, R7, R4, P1 ;  /* 0x0000000407157207 */ /* 0x000fe40000800000 */
[----:B------:R-:W-:-:S07]  /*0790*/  SEL R25, R27, R5, P1 ;  /* 0x000000051b197207 */ /* 0x000fce0000800000 */
.L_x_19:
[----:B------:R-:W-:Y:S05]  /*07a0*/  BSYNC.RECONVERGENT B2 ;  /* 0x0000000000027941 */ /* 0x000fea0003800200 */
.L_x_18:
[----:B------:R-:W-:Y:S01]  /*07b0*/  DSETP.GEU.AND P0, PT, R2, R12, PT ;  /* 0x0000000c0200722a */ /* 0x000fe20003f0e000 */
        /* <DEDUP_REMOVED lines=21> */
.L_x_21:
[----:B------:R-:W-:Y:S05]  /*0910*/  BSYNC.RECONVERGENT B2 ;  /* 0x0000000000027941 */ /* 0x000fea0003800200 */
.L_x_20:
[----:B------:R-:W-:Y:S01]  /*0920*/  DSETP.GEU.AND P0, PT, R16, R10, PT ;  /* 0x0000000a1000722a */ /* 0x000fe20003f0e000 */
[----:B------:R-:W-:Y:S01]  /*0930*/  BSSY.RECONVERGENT B2, `(.L_x_22) ;  /* 0x0000013000027945 */ /* 0x000fe20003800200 */
[----:B------:R-:W-:Y:S02]  /*0940*/  IMAD.MOV.U32 R2, RZ, RZ, R16 ;  /* 0x000000ffff027224 */ /* 0x000fe400078e0010 */
[----:B------:R-:W-:Y:S02]  /*0950*/  IMAD.MOV.U32 R3, RZ, RZ, R17 ;  /* 0x000000ffff037224 */ /* 0x000fe400078e0011 */
[----:B------:R-:W-:Y:S02]  /*0960*/  IMAD.MOV.U32 R4, RZ, RZ, R7 ;  /* 0x000000ffff047224 */ /* 0x000fe400078e0007 */
[----:B------:R-:W-:-:S06]  /*0970*/  IMAD.MOV.U32 R5, RZ, RZ, R19 ;  /* 0x000000ffff057224 */ /* 0x000fcc00078e0013 */
[----:B------:R-:W-:Y:S05]  /*0980*/  @!P0 BRA `(.L_x_23) ;  /* 0x0000000000348947 */ /* 0x000fea0003800000 */
[----:B------:R0:W5:Y:S01]  /*0990*/  LDG.E.64.CONSTANT R4, desc[UR10][R14.64+0x3008] ;  /* 0x0030080a0e047981 */ /* 0x000162000c1e9b00 */
[----:B------:R-:W-:Y:S01]  /*09a0*/  DSETP.GT.AND P0, PT, R16, R10, PT ;  /* 0x0000000a1000722a */ /* 0x000fe20003f04000 */
[----:B------:R-:W-:Y:S02]  /*09b0*/  IMAD.MOV.U32 R2, RZ, RZ, R10 ;  /* 0x000000ffff027224 */ /* 0x000fe400078e000a */
[----:B------:R-:W-:-:S11]  /*09c0*/  IMAD.MOV.U32 R3, RZ, RZ, R11 ;  /* 0x000000ffff037224 */ /* 0x000fd600078e000b */
[----:B0-----:R-:W-:Y:S05]  /*09d0*/  @P0 BRA `(.L_x_23) ;  /* 0x0000000000200947 */ /* 0x001fea0003800000 */
[CC--:B-----5:R-:W-:Y:S02]  /*09e0*/  ISETP.GE.U32.AND P0, PT, R7.reuse, R4.reuse, PT ;  /* 0x000000040700720c */ /* 0x0e0fe40003f06070 */
[----:B------:R-:W-:Y:S02]  /*09f0*/  ISETP.LT.U32.AND P1, PT, R7, R4, PT ;  /* 0x000000040700720c */ /* 0x000fe40003f21070 */
[CC--:B------:R-:W-:Y:S02]  /*0a00*/  ISETP.GE.AND.EX P0, PT, R19.reuse, R5.reuse, PT, P0 ;  /* 0x000000051300720c */ /* 0x0c0fe40003f06300 */
[----:B------:R-:W-:Y:S02]  /*0a10*/  ISETP.LT.AND.EX P1, PT, R19, R5, PT, P1 ;  /* 0x000000051300720c */ /* 0x000fe40003f21310 */
[----:B------:R-:W-:Y:S02]  /*0a20*/  FSEL R2, R16, R10, !P0 ;  /* 0x0000000a10027208 */ /* 0x000fe40004000000 */
[----:B------:R-:W-:-:S02]  /*0a30*/  FSEL R3, R17, R11, !P0 ;  /* 0x0000000b11037208 */ /* 0x000fc40004000000 */
[----:B------:R-:W-:Y:S02]  /*0a40*/  SEL R4, R7, R4, P1 ;  /* 0x0000000407047207 */ /* 0x000fe40000800000 */
[----:B------:R-:W-:-:S07]  /*0a50*/  SEL R5, R19, R5, P1 ;  /* 0x0000000513057207 */ /* 0x000fce0000800000 */
.L_x_23:
[----:B------:R-:W-:Y:S05]  /*0a60*/  BSYNC.RECONVERGENT B2 ;  /* 0x0000000000027941 */ /* 0x000fea0003800200 */
.L_x_22:
[----:B------:R-:W-:-:S05]  /*0a70*/  VIADD R6, R6, 0x400 ;  /* 0x0000040006067836 */ /* 0x000fca0000000000 */
[----:B------:R-:W-:-:S13]  /*0a80*/  ISETP.GE.AND P0, PT, R6, UR4, PT ;  /* 0x0000000406007c0c */ /* 0x000fda000bf06270 */
[----:B------:R-:W-:Y:S05]  /*0a90*/  @!P0 BRA `(.L_x_24) ;  /* 0xfffffff800788947 */ /* 0x000fea000383ffff */
.L_x_10:
[----:B------:R-:W-:Y:S05]  /*0aa0*/  BSYNC.RECONVERGENT B1 ;  /* 0x0000000000017941 */ /* 0x000fea0003800200 */
.L_x_9:
[----:B------:R-:W2:Y:S02]  /*0ab0*/  LDCU UR4, c[0x0][0x390] ;  /* 0x00007200ff0477ac */ /* 0x000ea40008000800 */
[----:B--2---:R-:W-:-:S09]  /*0ac0*/  UISETP.GE.AND UP0, UPT, UR4, 0x100, UPT ;  /* 0x000001000400788c */ /* 0x004fd2000bf06270 */
[----:B------:R-:W-:Y:S05]  /*0ad0*/  BRA.U !UP0, `(.L_x_25) ;  /* 0x0000001108e47547 */ /* 0x000fea000b800000 */
[----:B------:R-:W2:Y:S01]  /*0ae0*/  S2R R6, SR_LANEID ;  /* 0x0000000000067919 */ /* 0x000ea20000000000 */
[----:B------:R-:W-:Y:S01]  /*0af0*/  BSSY.RECONVERGENT B1, `(.L_x_26) ;  /* 0x000001a000017945 */ /* 0x000fe20003800200 */
[----:B-----5:R-:W-:Y:S01]  /*0b00*/  IMAD.MOV.U32 R12, RZ, RZ, R4 ;  /* 0x000000ffff0c7224 */ /* 0x020fe200078e0004 */
[----:B------:R-:W-:Y:S01]  /*0b10*/  SHFL.DOWN PT, R10, R2, 0x1, 0x1f ;  /* 0x08201f00020a7f89 */ /* 0x000fe200000e0000 */
[----:B------:R-:W-:Y:S02]  /*0b20*/  IMAD.MOV.U32 R13, RZ, RZ, R5 ;  /* 0x000000ffff0d7224 */ /* 0x000fe400078e0005 */
[----:B01----:R-:W-:Y:S01]  /*0b30*/  IMAD.MOV.U32 R8, RZ, RZ, R2 ;  /* 0x000000ffff087224 */ /* 0x003fe200078e0002 */
[----:B------:R-:W0:Y:S01]  /*0b40*/  SHFL.DOWN PT, R11, R3, 0x1, 0x1f ;  /* 0x08201f00030b7f89 */ /* 0x000e2200000e0000 */
[----:B------:R-:W-:-:S03]  /*0b50*/  IMAD.MOV.U32 R9, RZ, RZ, R3 ;  /* 0x000000ffff097224 */ /* 0x000fc600078e0003 */
[----:B------:R1:W3:Y:S04]  /*0b60*/  SHFL.DOWN PT, R7, R4, 0x1, 0x1f ;  /* 0x08201f0004077f89 */ /* 0x0002e800000e0000 */
[----:B------:R1:W4:Y:S01]  /*0b70*/  SHFL.DOWN PT, R15, R5, 0x1, 0x1f ;  /* 0x08201f00050f7f89 */ /* 0x00032200000e0000 */
[----:B0-----:R-:W-:-:S06]  /*0b80*/  DSETP.GEU.AND P0, PT, R2, R10, PT ;  /* 0x0000000a0200722a */ /* 0x001fcc0003f0e000 */
[----:B--2---:R-:W-:-:S13]  /*0b90*/  ISETP.GT.OR P0, PT, R6, 0x1e, !P0 ;  /* 0x0000001e0600780c */ /* 0x004fda0004704670 */
[----:B-1-34-:R-:W-:Y:S05]  /*0ba0*/  @P0 BRA `(.L_x_27) ;  /* 0x0000000000380947 */ /* 0x01afea0003800000 */
[----:B------:R-:W-:Y:S01]  /*0bb0*/  DSETP.GT.AND P0, PT, R2, R10, PT ;  /* 0x0000000a0200722a */ /* 0x000fe20003f04000 */
[----:B------:R-:W-:Y:S02]  /*0bc0*/  IMAD.MOV.U32 R8, RZ, RZ, R10 ;  /* 0x000000ffff087224 */ /* 0x000fe400078e000a */
[----:B------:R-:W-:Y:S02]  /*0bd0*/  IMAD.MOV.U32 R9, RZ, RZ, R11 ;  /* 0x000000ffff097224 */ /* 0x000fe400078e000b */
[----:B------:R-:W-:Y:S02]  /*0be0*/  IMAD.MOV.U32 R12, RZ, RZ, R7 ;  /* 0x000000ffff0c7224 */ /* 0x000fe400078e0007 */
[----:B------:R-:W-:-:S07]  /*0bf0*/  IMAD.MOV.U32 R13, RZ, RZ, R15 ;  /* 0x000000ffff0d7224 */ /* 0x000fce00078e000f */
[----:B------:R-:W-:Y:S05]  /*0c00*/  @P0 BRA `(.L_x_27) ;  /* 0x0000000000200947 */ /* 0x000fea0003800000 */
[CC--:B------:R-:W-:Y:S02]  /*0c10*/  ISETP.LT.U32.AND P1, PT, R4.reuse, R7.reuse, PT ;  /* 0x000000070400720c */ /* 0x0c0fe40003f21070 */
[C---:B------:R-:W-:Y:S02]  /*0c20*/  ISETP.GE.U32.AND P0, PT, R4.reuse, R7, PT ;  /* 0x000000070400720c */ /* 0x040fe40003f06070 */
[CC--:B------:R-:W-:Y:S02]  /*0c30*/  ISETP.LT.AND.EX P1, PT, R5.reuse, R15.reuse, PT, P1 ;  /* 0x0000000f0500720c */ /* 0x0c0fe40003f21310 */
[C---:B------:R-:W-:Y:S02]  /*0c40*/  ISETP.GE.AND.EX P0, PT, R5.reuse, R15, PT, P0 ;  /* 0x0000000f0500720c */ /* 0x040fe40003f06300 */
[----:B------:R-:W-:Y:S02]  /*0c50*/  SEL R12, R4, R7, P1 ;  /* 0x00000007040c7207 */ /* 0x000fe40000800000 */
[----:B------:R-:W-:-:S02]  /*0c60*/  SEL R13, R5, R15, P1 ;  /* 0x0000000f050d7207 */ /* 0x000fc40000800000 */
[----:B------:R-:W-:Y:S02]  /*0c70*/  FSEL R8, R2, R10, !P0 ;  /* 0x0000000a02087208 */ /* 0x000fe40004000000 */
[----:B------:R-:W-:-:S07]  /*0c80*/  FSEL R9, R3, R11, !P0 ;  /* 0x0000000b03097208 */ /* 0x000fce0004000000 */
.L_x_27:
[----:B------:R-:W-:Y:S05]  /*0c90*/  BSYNC.RECONVERGENT B1 ;  /* 0x0000000000017941 */ /* 0x000fea0003800200 */
.L_x_26:
[----:B------:R-:W-:Y:S01]  /*0ca0*/  SHFL.DOWN PT, R4, R8, 0x2, 0x1f ;  /* 0x08401f0008047f89 */ /* 0x000fe200000e0000 */
[----:B------:R-:W-:Y:S01]  /*0cb0*/  BSSY.RECONVERGENT B1, `(.L_x_28) ;  /* 0x0000019000017945 */ /* 0x000fe20003800200 */
[----:B------:R-:W-:Y:S02]  /*0cc0*/  IMAD.MOV.U32 R7, RZ, RZ, R12 ;  /* 0x000000ffff077224 */ /* 0x000fe400078e000c */
[----:B------:R-:W0:Y:S01]  /*0cd0*/  SHFL.DOWN PT, R5, R9, 0x2, 0x1f ;  /* 0x08401f0009057f89 */ /* 0x000e2200000e0000 */
[----:B------:R-:W-:Y:S02]  /*0ce0*/  IMAD.MOV.U32 R10, RZ, RZ, R13 ;  /* 0x000000ffff0a7224 */ /* 0x000fe400078e000d */
[----:B------:R-:W-:Y:S01]  /*0cf0*/  IMAD.MOV.U32 R2, RZ, RZ, R8 ;  /* 0x000000ffff027224 */ /* 0x000fe200078e0008 */
[----:B------:R1:W2:Y:S01]  /*0d00*/  SHFL.DOWN PT, R11, R12, 0x2, 0x1f ;  /* 0x08401f000c0b7f89 */ /* 0x0002a200000e0000 */
[----:B------:R-:W-:-:S03]  /*0d10*/  IMAD.MOV.U32 R3, RZ, RZ, R9 ;  /* 0x000000ffff037224 */ /* 0x000fc600078e0009 */
[----:B------:R1:W3:Y:S01]  /*0d20*/  SHFL.DOWN PT, R14, R13, 0x2, 0x1f ;  /* 0x08401f000d0e7f89 */ /* 0x0002e200000e0000 */
[----:B0-----:R-:W-:-:S06]  /*0d30*/  DSETP.GEU.AND P0, PT, R8, R4, PT ;  /* 0x000000040800722a */ /* 0x001fcc0003f0e000 */
[----:B------:R-:W-:-:S13]  /*0d40*/  ISETP.GT.OR P0, PT, R6, 0x1d, !P0 ;  /* 0x0000001d0600780c */ /* 0x000fda0004704670 */
[----:B-123--:R-:W-:Y:S05]  /*0d50*/  @P0 BRA `(.L_x_29) ;  /* 0x0000000000380947 */ /* 0x00efea0003800000 */
[----:B------:R-:W-:Y:S01]  /*0d60*/  DSETP.GT.AND P0, PT, R8, R4, PT ;  /* 0x000000040800722a */ /* 0x000fe20003f04000 */
[----:B------:R-:W-:Y:S02]  /*0d70*/  IMAD.MOV.U32 R2, RZ, RZ, R4 ;  /* 0x000000ffff027224 */ /* 0x000fe400078e0004 */
[----:B------:R-:W-:Y:S02]  /*0d80*/  IMAD.MOV.U32 R3, RZ, RZ, R5 ;  /* 0x000000ffff037224 */ /* 0x000fe400078e0005 */
[----:B------:R-:W-:Y:S02]  /*0d90*/  IMAD.MOV.U32 R7, RZ, RZ, R11 ;  /* 0x000000ffff077224 */ /* 0x000fe400078e000b */
        /* <DEDUP_REMOVED lines=10> */
.L_x_29:
[----:B------:R-:W-:Y:S05]  /*0e40*/  BSYNC.RECONVERGENT B1 ;  /* 0x0000000000017941 */ /* 0x000fea0003800200 */
.L_x_28:
        /* <DEDUP_REMOVED lines=26> */
.L_x_31:
[----:B------:R-:W-:Y:S05]  /*0ff0*/  BSYNC.RECONVERGENT B1 ;  /* 0x0000000000017941 */ /* 0x000fea0003800200 */
.L_x_30:
        /* <DEDUP_REMOVED lines=26> */
.L_x_33:
[----:B------:R-:W-:Y:S05]  /*11a0*/  BSYNC.RECONVERGENT B1 ;  /* 0x0000000000017941 */ /* 0x000fea0003800200 */
.L_x_32:
[----:B------:R-:W-:Y:S01]  /*11b0*/  SHFL.DOWN PT, R4, R8, 0x10, 0x1f ;  /* 0x0a001f0008047f89 */ /* 0x000fe200000e0000 */
[----:B------:R-:W-:Y:S01]  /*11c0*/  ISETP.NE.AND P1, PT, R6, RZ, PT ;  /* 0x000000ff0600720c */ /* 0x000fe20003f25270 */
[----:B------:R-:W-:Y:S01]  /*11d0*/  BSSY.RECONVERGENT B1, `(.L_x_34) ;  /* 0x0000019000017945 */ /* 0x000fe20003800200 */
[----:B------:R-:W-:Y:S01]  /*11e0*/  IMAD.MOV.U32 R20, RZ, RZ, R7 ;  /* 0x000000ffff147224 */ /* 0x000fe200078e0007 */
[----:B------:R-:W0:Y:S01]  /*11f0*/  SHFL.DOWN PT, R5, R9, 0x10, 0x1f ;  /* 0x0a001f0009057f89 */ /* 0x000e2200000e0000 */
[----:B------:R-:W-:Y:S02]  /*1200*/  IMAD.MOV.U32 R21, RZ, RZ, R10 ;  /* 0x000000ffff157224 */ /* 0x000fe400078e000a */
[----:B------:R-:W-:Y:S01]  /*1210*/  IMAD.MOV.U32 R2, RZ, RZ, R8 ;  /* 0x000000ffff027224 */ /* 0x000fe200078e0008 */
[----:B------:R1:W2:Y:S01]  /*1220*/  SHFL.DOWN PT, R11, R10, 0x10, 0x1f ;  /* 0x0a001f000a0b7f89 */ /* 0x0002a200000e0000 */
[----:B------:R-:W-:Y:S01]  /*1230*/  IMAD.MOV.U32 R3, RZ, RZ, R9 ;  /* 0x000000ffff037224 */ /* 0x000fe200078e0009 */
[----:B0-----:R-:W-:-:S06]  /*1240*/  DSETP.GEU.AND P0, PT, R8, R4, PT ;  /* 0x000000040800722a */ /* 0x001fcc0003f0e000 */
[----:B------:R-:W-:Y:S02]  /*1250*/  ISETP.GT.OR P0, PT, R6, 0xf, !P0 ;  /* 0x0000000f0600780c */ /* 0x000fe40004704670 */
[----:B------:R1:W0:Y:S11]  /*1260*/  SHFL.DOWN PT, R6, R7, 0x10, 0x1f ;  /* 0x0a001f0007067f89 */ /* 0x00023600000e0000 */
[----:B-12---:R-:W-:Y:S05]  /*1270*/  @P0 BRA `(.L_x_35) ;  /* 0x0000000000380947 */ /* 0x006fea0003800000 */
[----:B------:R-:W-:Y:S01]  /*1280*/  DSETP.GT.AND P0, PT, R8, R4, PT ;  /* 0x000000040800722a */ /* 0x000fe20003f04000 */
[----:B------:R-:W-:Y:S02]  /*1290*/  IMAD.MOV.U32 R2, RZ, RZ, R4 ;  /* 0x000000ffff027224 */ /* 0x000fe400078e0004 */
[----:B------:R-:W-:Y:S02]  /*12a0*/  IMAD.MOV.U32 R3, RZ, RZ, R5 ;  /* 0x000000ffff037224 */ /* 0x000fe400078e0005 */
[----:B0-----:R-:W-:Y:S02]  /*12b0*/  IMAD.MOV.U32 R20, RZ, RZ, R6 ;  /* 0x000000ffff147224 */ /* 0x001fe400078e0006 */
        /* <DEDUP_REMOVED lines=10> */
.L_x_35:
[----:B------:R-:W-:Y:S05]  /*1360*/  BSYNC.RECONVERGENT B1 ;  /* 0x0000000000017941 */ /* 0x000fea0003800200 */
.L_x_34:
[----:B------:R-:W-:Y:S04]  /*1370*/  BSSY.RECONVERGENT B1, `(.L_x_36) ;  /* 0x000000a000017945 */ /* 0x000fe80003800200 */
[----:B------:R-:W-:Y:S05]  /*1380*/  @P1 BRA `(.L_x_37) ;  /* 0x0000000000201947 */ /* 0x000fea0003800000 */
[----:B0-----:R-:W0:Y:S01]  /*1390*/  S2R R6, SR_CgaCtaId ;  /* 0x0000000000067919 */ /* 0x001e220000008800 */
[----:B------:R-:W-:Y:S02]  /*13a0*/  MOV R5, 0x400 ;  /* 0x0000040000057802 */ /* 0x000fe40000000f00 */
[----:B------:R-:W-:-:S04]  /*13b0*/  SHF.R.U32.HI R4, RZ, 0x1, R0 ;  /* 0x00000001ff047819 */ /* 0x000fc80000011600 */
[----:B------:R-:W-:Y:S02]  /*13c0*/  LOP3.LUT R4, R4, 0x1f0, RZ, 0xc0, !PT ;  /* 0x000001f004047812 */ /* 0x000fe400078ec0ff */
[----:B0-----:R-:W-:-:S05]  /*13d0*/  LEA R5, R6, R5, 0x18 ;  /* 0x0000000506057211 */ /* 0x001fca00078ec0ff */
[----:B------:R-:W-:-:S05]  /*13e0*/  IMAD.IADD R5, R4, 0x1, R5 ;  /* 0x0000000104057824 */ /* 0x000fca00078e0205 */
[----:B------:R1:W-:Y:S04]  /*13f0*/  STS.64 [R5+0x10], R20 ;  /* 0x0000101405007388 */ /* 0x0003e80000000a00 */
[----:B------:R1:W-:Y:S02]  /*1400*/  STS.64 [R5+0x8], R2 ;  /* 0x0000080205007388 */ /* 0x0003e40000000a00 */
.L_x_37:
[----:B------:R-:W-:Y:S05]  /*1410*/  BSYNC.RECONVERGENT B1 ;  /* 0x0000000000017941 */ /* 0x000fea0003800200 */
.L_x_36:
[----:B------:R-:W-:Y:S01]  /*1420*/  BAR.SYNC.DEFER_BLOCKING 0x0 ;  /* 0x0000000000007b1d */ /* 0x000fe20000010000 */
[----:B------:R-:W-:-:S13]  /*1430*/  ISETP.NE.AND P1, PT, R0, RZ, PT ;  /* 0x000000ff0000720c */ /* 0x000fda0003f25270 */
[----:B------:R-:W-:Y:S05]  /*1440*/  @P1 BRA `(.L_x_38) ;  /* 0x0000006000041947 */ /* 0x000fea0003800000 */
[----:B-1----:R-:W1:Y:S01]  /*1450*/  S2R R5, SR_CgaCtaId ;  /* 0x0000000000057919 */ /* 0x002e620000008800 */
[----:B------:R-:W-:Y:S01]  /*1460*/  MOV R0, 0x400 ;  /* 0x0000040000007802 */ /* 0x000fe20000000f00 */
[----:B------:R-:W-:Y:S01]  /*1470*/  BSSY.RECONVERGENT B1, `(.L_x_39) ;  /* 0x000001a000017945 */ /* 0x000fe20003800200 */
[----:B------:R-:W-:Y:S02]  /*1480*/  IMAD.MOV.U32 R30, RZ, RZ, R20 ;  /* 0x000000ffff1e7224 */ /* 0x000fe400078e0014 */
[----:B------:R-:W-:Y:S02]  /*1490*/  IMAD.MOV.U32 R31, RZ, RZ, R21 ;  /* 0x000000ffff1f7224 */ /* 0x000fe400078e0015 */
[----:B------:R-:W-:Y:S02]  /*14a0*/  IMAD.MOV.U32 R28, RZ, RZ, R2 ;  /* 0x000000ffff1c7224 */ /* 0x000fe400078e0002 */
[----:B------:R-:W-:Y:S01]  /*14b0*/  IMAD.MOV.U32 R29, RZ, RZ, R3 ;  /* 0x000000ffff1d7224 */ /* 0x000fe200078e0003 */
[----:B-1----:R-:W-:-:S05]  /*14c0*/  LEA R0, R5, R0, 0x18 ;  /* 0x0000000005007211 */ /* 0x002fca00078ec0ff */
[----:B------:R-:W1:Y:S04]  /*14d0*/  LDS.64 R8, [R0+0x18] ;  /* 0x0000180000087984 */ /* 0x000e680000000a00 */
[----:B------:R2:W3:Y:S04]  /*14e0*/  LDS.128 R16, [R0+0x40] ;  /* 0x0000400000107984 */ /* 0x0004e80000000c00 */
[----:B------:R2:W4:Y:S04]  /*14f0*/  LDS.128 R12, [R0+0x50] ;  /* 0x00005000000c7984 */ /* 0x0005280000000c00 */
[----:B0-----:R2:W0:Y:S01]  /*1500*/  LDS.128 R4, [R0+0x20] ;  /* 0x0000200000047984 */ /* 0x0014220000000c00 */
[----:B-1----:R-:W-:-:S14]  /*1510*/  DSETP.GEU.AND P0, PT, R2, R8, PT ;  /* 0x000000080200722a */ /* 0x002fdc0003f0e000 */
[----:B0-234-:R-:W-:Y:S05]  /*1520*/  @!P0 BRA `(.L_x_40) ;  /* 0x0000000000388947 */ /* 0x01dfea0003800000 */
[----:B------:R-:W-:Y:S01]  /*1530*/  DSETP.GEU.AND P0, PT, R8, R2, PT ;  /* 0x000000020800722a */ /* 0x000fe20003f0e000 */
[----:B------:R-:W-:Y:S02]  /*1540*/  IMAD.MOV.U32 R30, RZ, RZ, R4 ;  /* 0x000000ffff1e7224 */ /* 0x000fe400078e0004 */
[----:B------:R-:W-:Y:S02]  /*1550*/  IMAD.MOV.U32 R31, RZ, RZ, R5 ;  /* 0x000000ffff1f7224 */ /* 0x000fe400078e0005 */
[----:B------:R-:W-:Y:S02]  /*1560*/  IMAD.MOV.U32 R28, RZ, RZ, R8 ;  /* 0x000000ffff1c7224 */ /* 0x000fe400078e0008 */
[----:B------:R-:W-:-:S07]  /*1570*/  IMAD.MOV.U32 R29, RZ, RZ, R9 ;  /* 0x000000ffff1d7224 */ /* 0x000fce00078e0009 */
[----:B------:R-:W-:Y:S05]  /*1580*/  @!P0 BRA `(.L_x_40) ;  /* 0x0000000000208947 */ /* 0x000fea0003800000 */
        /* <DEDUP_REMOVED lines=8> */
.L_x_40:
[----:B------:R-:W-:Y:S05]  /*1610*/  BSYNC.RECONVERGENT B1 ;  /* 0x0000000000017941 */ /* 0x000fea0003800200 */
.L_x_39:
[----:B------:R0:W1:Y:S01]  /*1620*/  LDS.128 R20, [R0+0x60] ;  /* 0x0000600000147984 */ /* 0x0000620000000c00 */
[----:B------:R-:W-:Y:S01]  /*1630*/  DSETP.GEU.AND P0, PT, R28, R6, PT ;  /* 0x000000061c00722a */ /* 0x000fe20003f0e000 */
[----:B------:R-:W-:Y:S01]  /*1640*/  BSSY.RECONVERGENT B1, `(.L_x_41) ;  /* 0x0000016000017945 */ /* 0x000fe20003800200 */
[----:B------:R-:W-:Y:S01]  /*1650*/  IMAD.MOV.U32 R33, RZ, RZ, R30 ;  /* 0x000000ffff217224 */ /* 0x000fe200078e001e */
[----:B------:R0:W2:Y:S01]  /*1660*/  LDS.128 R8, [R0+0x70] ;  /* 0x0000700000087984 */ /* 0x0000a20000000c00 */
[----:B------:R-:W-:Y:S02]  /*1670*/  IMAD.MOV.U32 R35, RZ, RZ, R31 ;  /* 0x000000ffff237224 */ /* 0x000fe400078e001f */
[----:B------:R-:W-:Y:S01]  /*1680*/  IMAD.MOV.U32 R2, RZ, RZ, R28 ;  /* 0x000000ffff027224 */ /* 0x000fe200078e001c */
[----:B------:R0:W3:Y:S01]  /*1690*/  LDS.128 R24, [R0+0x30] ;  /* 0x0000300000187984 */ /* 0x0000e20000000c00 */
[----:B------:R-:W-:-:S06]  /*16a0*/  IMAD.MOV.U32 R3, RZ, RZ, R29 ;  /* 0x000000ffff037224 */ /* 0x000fcc00078e001d */
[----:B------:R-:W-:Y:S05]  /*16b0*/  @!P0 BRA `(.L_x_42) ;  /* 0x0000000000388947 */ /* 0x000fea0003800000 */
[----:B------:R-:W-:Y:S01]  /*16c0*/  DSETP.GEU.AND P0, PT, R6, R28, PT ;  /* 0x0000001c0600722a */ /* 0x000fe20003f0e000 */
[----:B---3--:R-:W-:Y:S02]  /*16d0*/  IMAD.MOV.U32 R33, RZ, RZ, R24 ;  /* 0x000000ffff217224 */ /* 0x008fe400078e0018 */
[----:B------:R-:W-:Y:S02]  /*16e0*/  IMAD.MOV.U32 R35, RZ, RZ, R25 ;  /* 0x000000ffff237224 */ /* 0x000fe400078e0019 */
[----:B------:R-:W-:Y:S02]  /*16f0*/  IMAD.MOV.U32 R2, RZ, RZ, R6 ;  /* 0x000000ffff027224 */ /* 0x000fe400078e0006 */
[----:B------:R-:W-:-:S07]  /*1700*/  IMAD.MOV.U32 R3, RZ, RZ, R7 ;  /* 0x000000ffff037224 */ /* 0x000fce00078e0007 */
[----:B------:R-:W-:Y:S05]  /*1710*/  @!P0 BRA `(.L_x_42) ;  /* 0x0000000000208947 */ /* 0x000fea0003800000 */
        /* <DEDUP_REMOVED lines=8> */
.L_x_42:
[----:B------:R-:W-:Y:S05]  /*17a0*/  BSYNC.RECONVERGENT B1 ;  /* 0x0000000000017941 */ /* 0x000fea0003800200 */
.L_x_41:
[----:B---3--:R-:W-:Y:S01]  /*17b0*/  DSETP.GEU.AND P0, PT, R2, R26, PT ;  /* 0x0000001a0200722a */ /* 0x008fe20003f0e000 */
[----:B------:R-:W-:Y:S01]  /*17c0*/  BSSY.RECONVERGENT B1, `(.L_x_43) ;  /* 0x0000014000017945 */ /* 0x000fe20003800200 */
[----:B------:R-:W-:Y:S02]  /*17d0*/  IMAD.MOV.U32 R29, RZ, RZ, R33 ;  /* 0x000000ffff1d7224 */ /* 0x000fe400078e0021 */
[----:B------:R-:W-:Y:S02]  /*17e0*/  IMAD.MOV.U32 R31, RZ, RZ, R35 ;  /* 0x000000ffff1f7224 */ /* 0x000fe400078e0023 */
[----:B------:R-:W-:Y:S02]  /*17f0*/  IMAD.MOV.U32 R4, RZ, RZ, R2 ;  /* 0x000000ffff047224 */ /* 0x000fe400078e0002 */
[----:B------:R-:W-:-:S06]  /*1800*/  IMAD.MOV.U32 R5, RZ, RZ, R3 ;  /* 0x000000ffff057224 */ /* 0x000fcc00078e0003 */
[----:B------:R-:W-:Y:S05]  /*1810*/  @!P0 BRA `(.L_x_44) ;  /* 0x0000000000388947 */ /* 0x000fea0003800000 */
        /* <DEDUP_REMOVED lines=14> */
.L_x_44:
[----:B------:R-:W-:Y:S05]  /*1900*/  BSYNC.RECONVERGENT B1 ;  /* 0x0000000000017941 */ /* 0x000fea0003800200 */
.L_x_43:
[----:B------:R-:W-:Y:S01]  /*1910*/  DSETP.GEU.AND P0, PT, R4, R18, PT ;  /* 0x000000120400722a */ /* 0x000fe20003f0e000 */
        /* <DEDUP_REMOVED lines=20> */
.L_x_46:
[----:B------:R-:W-:Y:S05]  /*1a60*/  BSYNC.RECONVERGENT B1 ;  /* 0x0000000000017941 */ /* 0x000fea0003800200 */
.L_x_45:
        /* <DEDUP_REMOVED lines=8> */
[----:B-1----:R-:W-:Y:S02]  /*1af0*/  IMAD.MOV.U32 R17, RZ, RZ, R20 ;  /* 0x000000ffff117224 */ /* 0x002fe400078e0014 */
        /* <DEDUP_REMOVED lines=12> */
.L_x_48:
[----:B------:R-:W-:Y:S05]  /*1bc0*/  BSYNC.RECONVERGENT B1 ;  /* 0x0000000000017941 */ /* 0x000fea0003800200 */
.L_x_47:
[----:B-1----:R-:W-:Y:S01]  /*1bd0*/  DSETP.GEU.AND P0, PT, R4, R22, PT ;  /* 0x000000160400722a */ /* 0x002fe20003f0e000 */
[----:B------:R-:W-:Y:S01]  /*1be0*/  BSSY.RECONVERGENT B1, `(.L_x_49) ;  /* 0x0000014000017945 */ /* 0x000fe20003800200 */
[----:B------:R-:W-:Y:S02]  /*1bf0*/  IMAD.MOV.U32 R13, RZ, RZ, R17 ;  /* 0x000000ffff0d7224 */ /* 0x000fe400078e0011 */
[----:B------:R-:W-:Y:S02]  /*1c00*/  IMAD.MOV.U32 R12, RZ, RZ, R19 ;  /* 0x000000ffff0c7224 */ /* 0x000fe400078e0013 */
[----:B------:R-:W-:Y:S02]  /*1c10*/  IMAD.MOV.U32 R6, RZ, RZ, R4 ;  /* 0x000000ffff067224 */ /* 0x000fe400078e0004 */
[----:B------:R-:W-:-:S06]  /*1c20*/  IMAD.MOV.U32 R7, RZ, RZ, R5 ;  /* 0x000000ffff077224 */ /* 0x000fcc00078e0005 */
[----:B------:R-:W-:Y:S05]  /*1c30*/  @!P0 BRA `(.L_x_50) ;  /* 0x0000000000388947 */ /* 0x000fea0003800000 */
[----:B------:R-:W-:Y:S01]  /*1c40*/  DSETP.GEU.AND P0, PT, R22, R4, PT ;  /* 0x000000041600722a */ /* 0x000fe20003f0e000 */
[----:B--2---:R-:W-:Y:S02]  /*1c50*/  IMAD.MOV.U32 R13, RZ, RZ, R8 ;  /* 0x000000ffff0d7224 */ /* 0x004fe400078e0008 */
        /* <DEDUP_REMOVED lines=12> */
.L_x_50:
[----:B------:R-:W-:Y:S05]  /*1d20*/  BSYNC.RECONVERGENT B1 ;  /* 0x0000000000017941 */ /* 0x000fea0003800200 */
.L_x_49:
[----:B--2---:R-:W-:Y:S01]  /*1d30*/  DSETP.GEU.AND P0, PT, R6, R10, PT ;  /* 0x0000000a0600722a */ /* 0x004fe20003f0e000 */
[----:B------:R-:W-:Y:S02]  /*1d40*/  IMAD.MOV.U32 R20, RZ, RZ, R13 ;  /* 0x000000ffff147224 */ /* 0x000fe400078e000d */
[----:B------:R-:W-:Y:S02]  /*1d50*/  IMAD.MOV.U32 R21, RZ, RZ, R12 ;  /* 0x000000ffff157224 */ /* 0x000fe400078e000c */
[----:B------:R-:W-:Y:S02]  /*1d60*/  IMAD.MOV.U32 R2, RZ, RZ, R6 ;  /* 0x000000ffff027224 */ /* 0x000fe400078e0006 */
[----:B------:R-:W-:-:S07]  /*1d70*/  IMAD.MOV.U32 R3, RZ, RZ, R7 ;  /* 0x000000ffff037224 */ /* 0x000fce00078e0007 */
[----:B------:R-:W-:Y:S05]  /*1d80*/  @!P0 BRA `(.L_x_38) ;  /* 0x0000005400b48947 */ /* 0x000fea0003800000 */
[----:B------:R2:W3:Y:S01]  /*1d90*/  LDS.64 R20, [R0+0x80] ;  /* 0x0000800000147984 */ /* 0x0004e20000000a00 */
[----:B------:R-:W-:Y:S01]  /*1da0*/  DSETP.GEU.AND P0, PT, R10, R6, PT ;  /* 0x000000060a00722a */ /* 0x000fe20003f0e000 */
[----:B------:R-:W-:Y:S02]  /*1db0*/  IMAD.MOV.U32 R2, RZ, RZ, R10 ;  /* 0x000000ffff027224 */ /* 0x000fe400078e000a */
[----:B------:R-:W-:-:S11]  /*1dc0*/  IMAD.MOV.U32 R3, RZ, RZ, R11 ;  /* 0x000000ffff037224 */ /* 0x000fd600078e000b */
[----:B--2---:R-:W-:Y:S05]  /*1dd0*/  @!P0 BRA `(.L_x_38) ;  /* 0x0000005400a08947 */ /* 0x004fea0003800000 */
[CC--:B---3--:R-:W-:Y:S02]  /*1de0*/  ISETP.GE.U32.AND P0, PT, R13.reuse, R20.reuse, PT ;  /* 0x000000140d00720c */ /* 0x0c8fe40003f06070 */
[----:B------:R-:W-:Y:S02]  /*1df0*/  ISETP.LT.U32.AND P2, PT, R13, R20, PT ;  /* 0x000000140d00720c */ /* 0x000fe40003f41070 */
[CC--:B------:R-:W-:Y:S02]  /*1e00*/  ISETP.GE.AND.EX P0, PT, R12.reuse, R21.reuse, PT, P0 ;  /* 0x000000150c00720c */ /* 0x0c0fe40003f06300 */
[----:B------:R-:W-:Y:S02]  /*1e10*/  ISETP.LT.AND.EX P2, PT, R12, R21, PT, P2 ;  /* 0x000000150c00720c */ /* 0x000fe40003f41320 */
[----:B------:R-:W-:Y:S02]  /*1e20*/  FSEL R2, R6, R10, !P0 ;  /* 0x0000000a06027208 */ /* 0x000fe40004000000 */
[----:B------:R-:W-:-:S02]  /*1e30*/  FSEL R3, R7, R11, !P0 ;  /* 0x0000000b07037208 */ /* 0x000fc40004000000 */
[----:B------:R-:W-:Y:S02]  /*1e40*/  SEL R20, R13, R20, P2 ;  /* 0x000000140d147207 */ /* 0x000fe40001000000 */
[----:B------:R-:W-:Y:S01]  /*1e50*/  SEL R21, R12, R21, P2 ;  /* 0x000000150c157207 */ /* 0x000fe20001000000 */
[----:B------:R-:W-:Y:S06]  /*1e60*/  BRA `(.L_x_38) ;  /* 0x00000054007c7947 */ /* 0x000fec0003800000 */
.L_x_25:
[----:B------:R-:W-:Y:S01]  /*1e70*/  LOP3.LUT R6, R0, 0x3e0, RZ, 0xc0, !PT ;  /* 0x000003e000067812 */ /* 0x000fe200078ec0ff */
[----:B------:R-:W-:Y:S01]  /*1e80*/  BSSY.RECONVERGENT B1, `(.L_x_51) ;  /* 0x0000020000017945 */ /* 0x000fe20003800200 */
[----:B-----5:R-:W-:Y:S02]  /*1e90*/  IMAD.MOV.U32 R14, RZ, RZ, R4 ;  /* 0x000000ffff0e7224 */ /* 0x020fe400078e0004 */
[----:B------:R-:W-:Y:S02]  /*1ea0*/  IMAD.MOV.U32 R16, RZ, RZ, R5 ;  /* 0x000000ffff107224 */ /* 0x000fe400078e0005 */
[----:B------:R-:W-:Y:S01]  /*1eb0*/  VIADD R7, R6, 0x20 ;  /* 0x0000002006077836 */ /* 0x000fe20000000000 */
[----:B------:R-:W-:Y:S01]  /*1ec0*/  LOP3.LUT R6, RZ, R6, RZ, 0x33, !PT ;  /* 0x00000006ff067212 */ /* 0x000fe200078e33ff */
[----:B01----:R-:W-:Y:S02]  /*1ed0*/  IMAD.MOV.U32 R8, RZ, RZ, R2 ;  /* 0x000000ffff087224 */ /* 0x003fe400078e0002 */
[----:B------:R-:W-:Y:S01]  /*1ee0*/  IMAD.MOV.U32 R9, RZ, RZ, R3 ;  /* 0x000000ffff097224 */ /* 0x000fe200078e0003 */
[----:B------:R-:W-:Y:S01]  /*1ef0*/  ISETP.GT.AND P0, PT, R7, UR4, PT ;  /* 0x0000000407007c0c */ /* 0x000fe2000bf04270 */
[----:B------:R-:W-:-:S05]  /*1f00*/  VIADD R6, R6, UR4 ;  /* 0x0000000406067c36 */ /* 0x000fca0008000000 */
[----:B------:R-:W-:Y:S02]  /*1f10*/  SEL R7, R6, 0x1f, P0 ;  /* 0x0000001f06077807 */ /* 0x000fe40000000000 */
[----:B------:R-:W0:Y:S03]  /*1f20*/  S2R R6, SR_LANEID ;  /* 0x0000000000067919 */ /* 0x000e260000000000 */
[----:B------:R-:W-:Y:S04]  /*1f30*/  SHFL.DOWN PT, R10, R2, 0x1, R7 ;  /* 0x08200000020a7989 */ /* 0x000fe800000e0007 */
[----:B------:R-:W1:Y:S04]  /*1f40*/  SHFL.DOWN PT, R11, R3, 0x1, R7 ;  /* 0x08200000030b7989 */ /* 0x000e6800000e0007 */
[----:B------:R2:W3:Y:S04]  /*1f50*/  SHFL.DOWN PT, R13, R4, 0x1, R7 ;  /* 0x08200000040d7989 */ /* 0x0004e800000e0007 */
[----:B------:R2:W4:Y:S01]  /*1f60*/  SHFL.DOWN PT, R15, R5, 0x1, R7 ;  /* 0x08200000050f7989 */ /* 0x00052200000e0007 */
[----:B-1----:R-:W-:-:S06]  /*1f70*/  DSETP.GEU.AND P0, PT, R2, R10, PT ;  /* 0x0000000a0200722a */ /* 0x002fcc0003f0e000 */
[----:B0-----:R-:W-:-:S13]  /*1f80*/  ISETP.GE.OR P0, PT, R6, R7, !P0 ;  /* 0x000000070600720c */ /* 0x001fda0004706670 */
[----:B--234-:R-:W-:Y:S05]  /*1f90*/  @P0 BRA `(.L_x_52) ;  /* 0x0000000000380947 */ /* 0x01cfea0003800000 */
        /* <DEDUP_REMOVED lines=14> */
.L_x_52:
[----:B------:R-:W-:Y:S05]  /*2080*/  BSYNC.RECONVERGENT B1 ;  /* 0x0000000000017941 */ /* 0x000fea0003800200 */
.L_x_51:
[----:B------:R-:W-:Y:S01]  /*2090*/  SHFL.DOWN PT, R4, R8, 0x2, R7 ;  /* 0x0840000008047989 */ /* 0x000fe200000e0007 */
[----:B------:R-:W-:Y:S01]  /*20a0*/  VIADD R2, R6, 0x2 ;  /* 0x0000000206027836 */ /* 0x000fe20000000000 */
[----:B------:R-:W-:Y:S01]  /*20b0*/  BSSY.RECONVERGENT B1, `(.L_x_53) ;  /* 0x0000019000017945 */ /* 0x000fe20003800200 */
[----:B------:R-:W-:Y:S01]  /*20c0*/  IMAD.MOV.U32 R10, RZ, RZ, R14 ;  /* 0x000000ffff0a7224 */ /* 0x000fe200078e000e */
[----:B------:R-:W0:Y:S01]  /*20d0*/  SHFL.DOWN PT, R5, R9, 0x2, R7 ;  /* 0x0840000009057989 */ /* 0x000e2200000e0007 */
[----:B------:R-:W-:Y:S02]  /*20e0*/  IMAD.MOV.U32 R12, RZ, RZ, R16 ;  /* 0x000000ffff0c7224 */ /* 0x000fe400078e0010 */
[----:B------:R-:W-:Y:S01]  /*20f0*/  IMAD.MOV.U32 R3, RZ, RZ, R9 ;  /* 0x000000ffff037224 */ /* 0x000fe200078e0009 */
[----:B------:R1:W2:Y:S04]  /*2100*/  SHFL.DOWN PT, R11, R14, 0x2, R7 ;  /* 0x084000000e0b7989 */ /* 0x0002a800000e0007 */
[----:B------:R1:W3:Y:S01]  /*2110*/  SHFL.DOWN PT, R13, R16, 0x2, R7 ;  /* 0x08400000100d7989 */ /* 0x0002e200000e0007 */
[----:B0-----:R-:W-:-:S06]  /*2120*/  DSETP.GEU.AND P0, PT, R8, R4, PT ;  /* 0x000000040800722a */ /* 0x001fcc0003f0e000 */
[----:B------:R-:W-:Y:S01]  /*2130*/  ISETP.GT.OR P0, PT, R2, R7, !P0 ;  /* 0x000000070200720c */ /* 0x000fe20004704670 */
[----:B------:R-:W-:-:S12]  /*2140*/  IMAD.MOV.U32 R2, RZ, RZ, R8 ;  /* 0x000000ffff027224 */ /* 0x000fd800078e0008 */
        /* <DEDUP_REMOVED lines=15> */
.L_x_54:
[----:B------:R-:W-:Y:S05]  /*2240*/  BSYNC.RECONVERGENT B1 ;  /* 0x0000000000017941 */ /* 0x000fea0003800200 */
.L_x_53:
        /* <DEDUP_REMOVED lines=27> */
.L_x_56:
[----:B------:R-:W-:Y:S05]  /*2400*/  BSYNC.RECONVERGENT B1 ;  /* 0x0000000000017941 */ /* 0x000fea0003800200 */
.L_x_55:
        /* <DEDUP_REMOVED lines=27> */
.L_x_58:
[----:B------:R-:W-:Y:S05]  /*25c0*/  BSYNC.RECONVERGENT B1 ;  /* 0x0000000000017941 */ /* 0x000fea0003800200 */
.L_x_57:
[----:B------:R-:W-:Y:S01]  /*25d0*/  SHFL.DOWN PT, R4, R8, 0x10, R7 ;  /* 0x0a00000008047989 */ /* 0x000fe200000e0007 */
[C---:B------:R-:W-:Y:S01]  /*25e0*/  VIADD R2, R6.reuse, 0x10 ;  /* 0x0000001006027836 */ /* 0x040fe20000000000 */
[----:B------:R-:W-:Y:S01]  /*25f0*/  BSSY.RECONVERGENT B1, `(.L_x_59) ;  /* 0x000001a000017945 */ /* 0x000fe20003800200 */
[----:B------:R-:W-:Y:S01]  /*2600*/  ISETP.NE.AND P1, PT, R6, RZ, PT ;  /* 0x000000ff0600720c */ /* 0x000fe20003f25270 */
[----:B------:R-:W0:Y:S01]  /*2610*/  SHFL.DOWN PT, R5, R9, 0x10, R7 ;  /* 0x0a00000009057989 */ /* 0x000e2200000e0007 */
[----:B------:R-:W-:Y:S02]  /*2620*/  IMAD.MOV.U32 R20, RZ, RZ, R10 ;  /* 0x000000ffff147224 */ /* 0x000fe400078e000a */
[----:B------:R-:W-:Y:S01]  /*2630*/  IMAD.MOV.U32 R21, RZ, RZ, R12 ;  /* 0x000000ffff157224 */ /* 0x000fe200078e000c */
[----:B------:R1:W2:Y:S01]  /*2640*/  SHFL.DOWN PT, R11, R10, 0x10, R7 ;  /* 0x0a0000000a0b7989 */ /* 0x0002a200000e0007 */
[----:B------:R-:W-:-:S03]  /*2650*/  IMAD.MOV.U32 R3, RZ, RZ, R9 ;  /* 0x000000ffff037224 */ /* 0x000fc600078e0009 */
        /* <DEDUP_REMOVED lines=19> */
.L_x_60:
[----:B------:R-:W-:Y:S05]  /*2790*/  BSYNC.RECONVERGENT B1 ;  /* 0x0000000000017941 */ /* 0x000fea0003800200 */
.L_x_59:
[----:B------:R-:W-:Y:S04]  /*27a0*/  BSSY.RECONVERGENT B1, `(.L_x_61) ;  /* 0x000000a000017945 */ /* 0x000fe80003800200 */
[----:B------:R-:W-:Y:S05]  /*27b0*/  @P1 BRA `(.L_x_62) ;  /* 0x0000000000201947 */ /* 0x000fea0003800000 */
[----:B------:R-:W0:Y:S01]  /*27c0*/  S2R R6, SR_CgaCtaId ;  /* 0x0000000000067919 */ /* 0x000e220000008800 */
[----:B------:R-:W-:Y:S02]  /*27d0*/  MOV R5, 0x400 ;  /* 0x0000040000057802 */ /* 0x000fe40000000f00 */
[----:B------:R-:W-:-:S04]  /*27e0*/  SHF.R.U32.HI R4, RZ, 0x1, R0 ;  /* 0x00000001ff047819 */ /* 0x000fc80000011600 */
[----:B------:R-:W-:Y:S02]  /*27f0*/  LOP3.LUT R4, R4, 0x1f0, RZ, 0xc0, !PT ;  /* 0x000001f004047812 */ /* 0x000fe400078ec0ff */
[----:B0-----:R-:W-:-:S05]  /*2800*/  LEA R5, R6, R5, 0x18 ;  /* 0x0000000506057211 */ /* 0x001fca00078ec0ff */
[----:B------:R-:W-:-:S05]  /*2810*/  IMAD.IADD R5, R4, 0x1, R5 ;  /* 0x0000000104057824 */ /* 0x000fca00078e0205 */
[----:B------:R0:W-:Y:S04]  /*2820*/  STS.64 [R5+0x10], R20 ;  /* 0x0000101405007388 */ /* 0x0001e80000000a00 */
[----:B------:R0:W-:Y:S02]  /*2830*/  STS.64 [R5+0x8], R2 ;  /* 0x0000080205007388 */ /* 0x0001e40000000a00 */
.L_x_62:
[----:B------:R-:W-:Y:S05]  /*2840*/  BSYNC.RECONVERGENT B1 ;  /* 0x0000000000017941 */ /* 0x000fea0003800200 */
.L_x_61:
[----:B------:R-:W-:Y:S01]  /*2850*/  BAR.SYNC.DEFER_BLOCKING 0x0 ;  /* 0x0000000000007b1d */ /* 0x000fe20000010000 */
[----:B------:R-:W-:-:S13]  /*2860*/  ISETP.NE.AND P1, PT, R0, RZ, PT ;  /* 0x000000ff0000720c */ /* 0x000fda0003f25270 */
[----:B------:R-:W-:Y:S05]  /*2870*/  @P1 BRA `(.L_x_38) ;  /* 0x0000004800f81947 */ /* 0x000fea0003800000 */
[----:B------:R-:W-:Y:S01]  /*2880*/  UISETP.GE.AND UP0, UPT, UR4, 0x21, UPT ;  /* 0x000000210400788c */ /* 0x000fe2000bf06270 */
[----:B------:R-:W-:Y:S02]  /*2890*/  IMAD.MOV.U32 R11, RZ, RZ, R20 ;  /* 0x000000ffff0b7224 */ /* 0x000fe400078e0014 */
[----:B------:R-:W-:Y:S02]  /*28a0*/  IMAD.MOV.U32 R8, RZ, RZ, R21 ;  /* 0x000000ffff087224 */ /* 0x000fe400078e0015 */
[----:B------:R-:W-:Y:S02]  /*28b0*/  IMAD.MOV.U32 R4, RZ, RZ, R2 ;  /* 0x000000ffff047224 */ /* 0x000fe400078e0002 */
[----:B0-----:R-:W-:Y:S02]  /*28c0*/  IMAD.MOV.U32 R5, RZ, RZ, R3 ;  /* 0x000000ffff057224 */ /* 0x001fe400078e0003 */
[----:B------:R-:W-:Y:S05]  /*28d0*/  BRA.U !UP0, `(.L_x_63) ;  /* 0x00000001086c7547 */ /* 0x000fea000b800000 */
[----:B------:R-:W0:Y:S01]  /*28e0*/  S2R R5, SR_CgaCtaId ;  /* 0x0000000000057919 */ /* 0x000e220000008800 */
[----:B------:R-:W-:Y:S01]  /*28f0*/  MOV R0, 0x400 ;  /* 0x0000040000007802 */ /* 0x000fe20000000f00 */
[----:B------:R-:W-:Y:S01]  /*2900*/  BSSY.RECONVERGENT B1, `(.L_x_63) ;  /* 0x0000018000017945 */ /* 0x000fe20003800200 */
[----:B------:R-:W-:Y:S02]  /*2910*/  IMAD.MOV.U32 R11, RZ, RZ, R20 ;  /* 0x000000ffff0b7224 */ /* 0x000fe400078e0014 */
[----:B------:R-:W-:Y:S02]  /*2920*/  IMAD.MOV.U32 R8, RZ, RZ, R21 ;  /* 0x000000ffff087224 */ /* 0x000fe400078e0015 */
[----:B------:R-:W-:Y:S01]  /*2930*/  IMAD.MOV.U32 R4, RZ, RZ, R2 ;  /* 0x000000ffff047224 */ /* 0x000fe200078e0002 */
[----:B0-----:R-:W-:Y:S01]  /*2940*/  LEA R0, R5, R0, 0x18 ;  /* 0x0000000005007211 */ /* 0x001fe200078ec0ff */
[----:B------:R-:W-:-:S04]  /*2950*/  IMAD.MOV.U32 R5, RZ, RZ, R3 ;  /* 0x000000ffff057224 */ /* 0x000fc800078e0003 */
[----:B------:R-:W0:Y:S02]  /*2960*/  LDS.64 R6, [R0+0x18] ;  /* 0x0000180000067984 */ /* 0x000e240000000a00 */
[----:B0-----:R-:W-:-:S14]  /*2970*/  DSETP.GEU.AND P0, PT, R2, R6, PT ;  /* 0x000000060200722a */ /* 0x001fdc0003f0e000 */
[----:B------:R-:W-:Y:S05]  /*2980*/  @!P0 BRA `(.L_x_64) ;  /* 0x00000000003c8947 */ /* 0x000fea0003800000 */
[----:B------:R-:W0:Y:S01]  /*2990*/  LDS.64 R12, [R0+0x20] ;  /* 0x00002000000c7984 */ /* 0x000e220000000a00 */
[----:B------:R-:W-:Y:S01]  /*29a0*/  DSETP.GEU.AND P0, PT, R6, R2, PT ;  /* 0x000000020600722a */ /* 0x000fe20003f0e000 */
[----:B------:R-:W-:Y:S02]  /*29b0*/  IMAD.MOV.U32 R4, RZ, RZ, R6 ;  /* 0x000000ffff047224 */ /* 0x000fe400078e0006 */
[----:B------:R-:W-:Y:S02]  /*29c0*/  IMAD.MOV.U32 R5, RZ, RZ, R7 ;  /* 0x000000ffff057224 */ /* 0x000fe400078e0007 */
[----:B0-----:R-:W-:Y:S02]  /*29d0*/  IMAD.MOV.U32 R11, RZ, RZ, R12 ;  /* 0x000000ffff0b7224 */ /* 0x001fe400078e000c */
        /* <DEDUP_REMOVED lines=10> */
.L_x_64:
[----:B------:R-:W-:Y:S05]  /*2a80*/  BSYNC.RECONVERGENT B1 ;  /* 0x0000000000017941 */ /* 0x000fea0003800200 */
.L_x_63:
[----:B------:R-:W-:Y:S01]  /*2a90*/  UISETP.GE.AND UP0, UPT, UR4, 0x41, UPT ;  /* 0x000000410400788c */ /* 0x000fe2000bf06270 */
[----:B------:R-:W-:Y:S02]  /*2aa0*/  IMAD.MOV.U32 R9, RZ, RZ, R11 ;  /* 0x000000ffff097224 */ /* 0x000fe400078e000b */
[----:B------:R-:W-:Y:S02]  /*2ab0*/  IMAD.MOV.U32 R0, RZ, RZ, R8 ;  /* 0x000000ffff007224 */ /* 0x000fe400078e0008 */
[----:B------:R-:W-:Y:S02]  /*2ac0*/  IMAD.MOV.U32 R2, RZ, RZ, R4 ;  /* 0x000000ffff027224 */ /* 0x000fe400078e0004 */
[----:B------:R-:W-:Y:S02]  /*2ad0*/  IMAD.MOV.U32 R3, RZ, RZ, R5 ;  /* 0x000000ffff037224 */ /* 0x000fe400078e0005 */
[----:B------:R-:W-:Y:S05]  /*2ae0*/  BRA.U !UP0, `(.L_x_65) ;  /* 0x00000001086c7547 */ /* 0x000fea000b800000 */
[----:B------:R-:W0:Y:S01]  /*2af0*/  S2R R3, SR_CgaCtaId ;  /* 0x0000000000037919 */ /* 0x000e220000008800 */
[----:B------:R-:W-:Y:S01]  /*2b00*/  MOV R0, 0x400 ;  /* 0x0000040000007802 */ /* 0x000fe20000000f00 */
[----:B------:R-:W-:Y:S01]  /*2b10*/  BSSY.RECONVERGENT B1, `(.L_x_65) ;  /* 0x0000018000017945 */ /* 0x000fe20003800200 */
[----:B------:R-:W-:Y:S02]  /*2b20*/  IMAD.MOV.U32 R9, RZ, RZ, R11 ;  /* 0x000000ffff097224 */ /* 0x000fe400078e000b */
[----:B------:R-:W-:Y:S01]  /*2b30*/  IMAD.MOV.U32 R2, RZ, RZ, R4 ;  /* 0x000000ffff027224 */ /* 0x000fe200078e0004 */
[----:B0-----:R-:W-:Y:S01]  /*2b40*/  LEA R10, R3, R0, 0x18 ;  /* 0x00000000030a7211 */ /* 0x001fe200078ec0ff */
[----:B------:R-:W-:Y:S02]  /*2b50*/  IMAD.MOV.U32 R0, RZ, RZ, R8 ;  /* 0x000000ffff007224 */ /* 0x000fe400078e0008 */
[----:B------:R-:W-:Y:S02]  /*2b60*/  IMAD.MOV.U32 R3, RZ, RZ, R5 ;  /* 0x000000ffff037224 */ /* 0x000fe400078e0005 */
        /* <DEDUP_REMOVED lines=18> */
.L_x_66:
[----:B------:R-:W-:Y:S05]  /*2c90*/  BSYNC.RECONVERGENT B1 ;  /* 0x0000000000017941 */ /* 0x000fea0003800200 */
.L_x_65:
        /* <DEDUP_REMOVED lines=32> */
.L_x_68:
[----:B------:R-:W-:Y:S05]  /*2ea0*/  BSYNC.RECONVERGENT B1 ;  /* 0x0000000000017941 */ /* 0x000fea0003800200 */
.L_x_67:
        /* <DEDUP_REMOVED lines=32> */
.L_x_70:
[----:B------:R-:W-:Y:S05]  /*30b0*/  BSYNC.RECONVERGENT B1 ;  /* 0x0000000000017941 */ /* 0x000fea0003800200 */
.L_x_69:
        /* <DEDUP_REMOVED lines=32> */
.L_x_72:
[----:B------:R-:W-:Y:S05]  /*32c0*/  BSYNC.RECONVERGENT B1 ;  /* 0x0000000000017941 */ /* 0x000fea0003800200 */
.L_x_71:
        /* <DEDUP_REMOVED lines=32> */
.L_x_74:
[----:B------:R-:W-:Y:S05]  /*34d0*/  BSYNC.RECONVERGENT B1 ;  /* 0x0000000000017941 */ /* 0x000fea0003800200 */
.L_x_73:
        /* <DEDUP_REMOVED lines=16> */
[----:B------:R2:W4:Y:S01]  /*35e0*/  LDS.64 R20, [R8+0x80] ;  /* 0x0000800008147984 */ /* 0x0005220000000a00 */
[----:B------:R-:W-:Y:S01]  /*35f0*/  DSETP.GEU.AND P0, PT, R4, R6, PT ;  /* 0x000000060400722a */ /* 0x000fe20003f0e000 */
[----:B------:R-:W-:Y:S02]  /*3600*/  IMAD.MOV.U32 R2, RZ, RZ, R4 ;  /* 0x000000ffff027224 */ /* 0x000fe400078e0004 */
[----:B------:R-:W-:-:S11]  /*3610*/  IMAD.MOV.U32 R3, RZ, RZ, R5 ;  /* 0x000000ffff037224 */ /* 0x000fd600078e0005 */
[----:B--2---:R-:W-:Y:S05]  /*3620*/  @!P0 BRA `(.L_x_38) ;  /* 0x0000003c008c8947 */ /* 0x004fea0003800000 */
[CC--:B----4-:R-:W-:Y:S02]  /*3630*/  ISETP.GE.U32.AND P0, PT, R9.reuse, R20.reuse, PT ;  /* 0x000000140900720c */ /* 0x0d0fe40003f06070 */
        /* <DEDUP_REMOVED lines=8> */
.L_x_6:
[----:B------:R-:W1:Y:S01]  /*36c0*/  S2R R0, SR_TID.X ;  /* 0x0000000000007919 */ /* 0x000e620000002100 */
[----:B------:R-:W1:Y:S02]  /*36d0*/  LDC.64 R12, c[0x0][0x380] ;  /* 0x0000e000ff0c7b82 */ /* 0x000e640000000a00 */
[----:B-1----:R-:W-:-:S05]  /*36e0*/  IMAD.WIDE.U32 R12, R0, 0x10, R12 ;  /* 0x00000010000c7825 */ /* 0x002fca00078e000c */
[----:B0-----:R-:W2:Y:S04]  /*36f0*/  LDG.E.64.CONSTANT R20, desc[UR10][R12.64] ;  /* 0x0000000a0c147981 */ /* 0x001ea8000c1e9b00 */
[----:B------:R-:W3:Y:S04]  /*3700*/  LDG.E.64.CONSTANT R10, desc[UR10][R12.64+0x1000] ;  /* 0x0010000a0c0a7981 */ /* 0x000ee8000c1e9b00 */
[----:B------:R-:W4:Y:S04]  /*3710*/  LDG.E.64.CONSTANT R22, desc[UR10][R12.64+0x8] ;  /* 0x0000080a0c167981 */ /* 0x000f28000c1e9b00 */
[----:B------:R0:W5:Y:S04]  /*3720*/  LDG.E.64.CONSTANT R16, desc[UR10][R12.64+0x2000] ;  /* 0x0020000a0c107981 */ /* 0x000168000c1e9b00 */
[----:B------:R0:W5:Y:S04]  /*3730*/  LDG.E.64.CONSTANT R8, desc[UR10][R12.64+0x3000] ;  /* 0x0030000a0c087981 */ /* 0x000168000c1e9b00 */
[----:B------:R0:W5:Y:S04]  /*3740*/  LDG.E.64.CONSTANT R4, desc[UR10][R12.64+0x4000] ;  /* 0x0040000a0c047981 */ /* 0x000168000c1e9b00 */
[----:B------:R0:W5:Y:S04]  /*3750*/  LDG.E.64.CONSTANT R24, desc[UR10][R12.64+0x2008] ;  /* 0x0020080a0c187981 */ /* 0x000168000c1e9b00 */
[----:B------:R0:W5:Y:S04]  /*3760*/  LDG.E.64.CONSTANT R6, desc[UR10][R12.64+0x3008] ;  /* 0x0030080a0c067981 */ /* 0x000168000c1e9b00 */
[----:B------:R0:W5:Y:S01]  /*3770*/  LDG.E.64.CONSTANT R2, desc[UR10][R12.64+0x4008] ;  /* 0x0040080a0c027981 */ /* 0x000162000c1e9b00 */
[----:B------:R-:W-:Y:S01]  /*3780*/  BSSY.RECONVERGENT B1, `(.L_x_75) ;  /* 0x0000014000017945 */ /* 0x000fe20003800200 */
[----:B--2---:R-:W-:-:S02]  /*3790*/  IMAD.MOV.U32 R18, RZ, RZ, R20 ;  /* 0x000000ffff127224 */ /* 0x004fc400078e0014 */
[----:B------:R-:W-:Y:S01]  /*37a0*/  IMAD.MOV.U32 R19, RZ, RZ, R21 ;  /* 0x000000ffff137224 */ /* 0x000fe200078e0015 */
[----:B---3--:R-:W-:Y:S01]  /*37b0*/  DSETP.GEU.AND P0, PT, R20, R10, PT ;  /* 0x0000000a1400722a */ /* 0x008fe20003f0e000 */
[----:B----4-:R-:W-:Y:S02]  /*37c0*/  IMAD.MOV.U32 R14, RZ, RZ, R22 ;  /* 0x000000ffff0e7224 */ /* 0x010fe400078e0016 */
[----:B------:R-:W-:-:S11]  /*37d0*/  IMAD.MOV.U32 R15, RZ, RZ, R23 ;  /* 0x000000ffff0f7224 */ /* 0x000fd600078e0017 */
[----:B0-----:R-:W-:Y:S05]  /*37e0*/  @!P0 BRA `(.L_x_76) ;  /* 0x0000000000348947 */ /* 0x001fea0003800000 */
[----:B------:R0:W5:Y:S01]  /*37f0*/  LDG.E.64.CONSTANT R14, desc[UR10][R12.64+0x1008] ;  /* 0x0010080a0c0e7981 */ /* 0x000162000c1e9b00 */
[----:B------:R-:W-:Y:S01]  /*3800*/  DSETP.GEU.AND P0, PT, R10, R20, PT ;  /* 0x000000140a00722a */ /* 0x000fe20003f0e000 */
[----:B------:R-:W-:Y:S02]  /*3810*/  IMAD.MOV.U32 R18, RZ, RZ, R10 ;  /* 0x000000ffff127224 */ /* 0x000fe400078e000a */
[----:B------:R-:W-:-:S11]  /*3820*/  IMAD.MOV.U32 R19, RZ, RZ, R11 ;  /* 0x000000ffff137224 */ /* 0x000fd600078e000b */
[----:B0-----:R-:W-:Y:S05]  /*3830*/  @!P0 BRA `(.L_x_76) ;  /* 0x0000000000208947 */ /* 0x001fea0003800000 */
        /* <DEDUP_REMOVED lines=8> */
.L_x_76:
[----:B------:R-:W-:Y:S05]  /*38c0*/  BSYNC.RECONVERGENT B1 ;  /* 0x0000000000017941 */ /* 0x000fea0003800200 */
.L_x_75:
[----:B-----5:R-:W-:Y:S01]  /*38d0*/  DSETP.GEU.AND P0, PT, R18, R16, PT ;  /* 0x000000101200722a */ /* 0x020fe20003f0e000 */
[----:B------:R-:W-:Y:S01]  /*38e0*/  BSSY.RECONVERGENT B1, `(.L_x_77) ;  /* 0x0000014000017945 */ /* 0x000fe20003800200 */
[----:B------:R-:W-:Y:S02]  /*38f0*/  IMAD.MOV.U32 R21, RZ, RZ, R14 ;  /* 0x000000ffff157224 */ /* 0x000fe400078e000e */
[----:B------:R-:W-:Y:S02]  /*3900*/  IMAD.MOV.U32 R22, RZ, RZ, R15 ;  /* 0x000000ffff167224 */ /* 0x000fe400078e000f */
[----:B------:R-:W-:Y:S02]  /*3910*/  IMAD.MOV.U32 R10, RZ, RZ, R18 ;  /* 0x000000ffff0a7224 */ /* 0x000fe400078e0012 */
[----:B------:R-:W-:-:S06]  /*3920*/  IMAD.MOV.U32 R11, RZ, RZ, R19 ;  /* 0x000000ffff0b7224 */ /* 0x000fcc00078e0013 */
[----:B------:R-:W-:Y:S05]  /*3930*/  @!P0 BRA `(.L_x_78) ;  /* 0x0000000000388947 */ /* 0x000fea0003800000 */
        /* <DEDUP_REMOVED lines=14> */
.L_x_78:
[----:B------:R-:W-:Y:S05]  /*3a20*/  BSYNC.RECONVERGENT B1 ;  /* 0x0000000000017941 */ /* 0x000fea0003800200 */
.L_x_77:
[----:B------:R-:W-:Y:S01]  /*3a30*/  DSETP.GEU.AND P0, PT, R10, R8, PT ;  /* 0x000000080a00722a */ /* 0x000fe20003f0e000 */
        /* <DEDUP_REMOVED lines=20> */
.L_x_80:
[----:B------:R-:W-:Y:S05]  /*3b80*/  BSYNC.RECONVERGENT B1 ;  /* 0x0000000000017941 */ /* 0x000fea0003800200 */
.L_x_79:
        /* <DEDUP_REMOVED lines=21> */
.L_x_82:
[----:B------:R-:W-:Y:S05]  /*3ce0*/  BSYNC.RECONVERGENT B1 ;  /* 0x0000000000017941 */ /* 0x000fea0003800200 */
.L_x_81:
[----:B------:R-:W-:Y:S01]  /*3cf0*/  UISETP.GE.U32.AND UP0, UPT, UR8, 0xa00, UPT ;  /* 0x00000a000800788c */ /* 0x000fe2000bf06070 */
[----:B------:R-:W-:Y:S02]  /*3d00*/  IMAD.MOV.U32 R17, RZ, RZ, 0x500 ;  /* 0x00000500ff117424 */ /* 0x000fe400078e00ff */
[----:B------:R-:W-:-:S06]  /*3d10*/  IMAD.MOV.U32 R15, RZ, RZ, RZ ;  /* 0x000000ffff0f7224 */ /* 0x000fcc00078e00ff */
[----:B------:R-:W-:Y:S05]  /*3d20*/  BRA.U !UP0, `(.L_x_83) ;  /* 0x00000019084c7547 */ /* 0x000fea000b800000 */
[----:B------:R-:W-:Y:S01]  /*3d30*/  UIADD3 UR9, UP0, UPT, UR8, -0xa00, URZ ;  /* 0xfffff60008097890 */ /* 0x000fe2000ff1e0ff */
[----:B------:R-:W-:Y:S02]  /*3d40*/  IMAD.MOV.U32 R17, RZ, RZ, 0x500 ;  /* 0x00000500ff117424 */ /* 0x000fe400078e00ff */
[----:B------:R-:W-:Y:S01]  /*3d50*/  IMAD.MOV.U32 R15, RZ, RZ, RZ ;  /* 0x000000ffff0f7224 */ /* 0x000fe200078e00ff */
[----:B------:R-:W-:Y:S02]  /*3d60*/  ULEA.HI.X.SX32 UR8, UR8, 0xffffffff, 0x1, UP0 ;  /* 0xffffffff08087891 */ /* 0x000fe400080f0eff */
[----:B------:R-:W-:Y:S02]  /*3d70*/  UIMAD.WIDE.U32 UR12, UR9, -0x33333333, URZ ;  /* 0xcccccccd090c78a5 */ /* 0x000fe4000f8e00ff */
[----:B------:R-:W-:-:S04]  /*3d80*/  UIMAD.WIDE.U32 UR4, UR8, -0x33333333, URZ ;  /* 0xcccccccd080478a5 */ /* 0x000fc8000f8e00ff */
[----:B------:R-:W-:-:S04]  /*3d90*/  UIMAD.WIDE.U32 UR4, UP0, UR9, -0x33333334, UR4 ;  /* 0xcccccccc090478a5 */ /* 0x000fc8000f800004 */
[----:B------:R-:W-:Y:S02]  /*3da0*/  UIADD3.X UR7, UPT, UPT, URZ, URZ, URZ, UP0, !UPT ;  /* 0x000000ffff077290 */ /* 0x000fe400087fe4ff */
[----:B------:R-:W-:Y:S01]  /*3db0*/  UIADD3 URZ, UP0, UPT, UR13, UR4, URZ ;  /* 0x000000040dff7290 */ /* 0x000fe2000ff1e0ff */
[----:B------:R-:W-:-:S03]  /*3dc0*/  UMOV UR6, UR5 ;  /* 0x0000000500067c82 */ /* 0x000fc60008000000 */
[----:B------:R-:W-:Y:S02]  /*3dd0*/  UIMAD.WIDE.U32.X UR4, UR8, -0x33333334, UR6, UP0 ;  /* 0xcccccccc080478a5 */ /* 0x000fe400080e0406 */
[----:B------:R-:W-:Y:S02]  /*3de0*/  UISETP.GE.U32.AND UP0, UPT, UR9, 0x500, UPT ;  /* 0x000005000900788c */ /* 0x000fe4000bf06070 */
[----:B------:R-:W-:Y:S02]  /*3df0*/  USHF.R.U64 UR6, UR4, 0xa, UR5 ;  /* 0x0000000a04067899 */ /* 0x000fe40008001205 */
[----:B------:R-:W-:-:S09]  /*3e00*/  UISETP.GE.U32.AND.EX UP0, UPT, UR8, URZ, UPT, UP0 ;  /* 0x000000ff0800728c */ /* 0x000fd2000bf06100 */
[----:B------:R-:W-:Y:S05]  /*3e10*/  BRA.U !UP0, `(.L_x_84) ;  /* 0x0000001108107547 */ /* 0x000fea000b800000 */
[----:B------:R-:W0:Y:S01]  /*3e20*/  LDCU.64 UR8, c[0x0][0x380] ;  /* 0x00007000ff0877ac */ /* 0x000e220008000a00 */
[----:B------:R-:W-:Y:S02]  /*3e30*/  IMAD.MOV.U32 R17, RZ, RZ, 0x500 ;  /* 0x00000500ff117424 */ /* 0x000fe400078e00ff */
[----:B------:R-:W-:Y:S01]  /*3e40*/  IMAD.MOV.U32 R15, RZ, RZ, RZ ;  /* 0x000000ffff0f7224 */ /* 0x000fe200078e00ff */
[----:B------:R-:W-:-:S04]  /*3e50*/  UIADD3 UR4, UP0, UPT, UR6, 0x1, URZ ;  /* 0x0000000106047890 */ /* 0x000fc8000ff1e0ff */
[----:B------:R-:W-:Y:S02]  /*3e60*/  ULEA.HI.X UR5, UR5, URZ, URZ, 0x16, UP0 ;  /* 0x000000ff05057291 */ /* 0x000fe400080fb4ff */
[----:B------:R-:W-:Y:S02]  /*3e70*/  ULOP3.LUT UR4, UR4, 0xfffffffe, URZ, 0xc0, !UPT ;  /* 0xfffffffe04047892 */ /* 0x000fe4000f8ec0ff */
[----:B------:R-:W-:Y:S01]  /*3e80*/  ULOP3.LUT UR5, UR5, 0x7fffff, URZ, 0xc0, !UPT ;  /* 0x007fffff05057892 */ /* 0x000fe2000f8ec0ff */
[----:B0-----:R-:W-:-:S04]  /*3e90*/  LEA R10, P0, R0, UR8, 0x4 ;  /* 0x00000008000a7c11 */ /* 0x001fc8000f8020ff */
[----:B------:R-:W-:Y:S02]  /*3ea0*/  IADD3 R10, P1, PT, R10, 0xe008, RZ ;  /* 0x0000e0080a0a7810 */ /* 0x000fe40007f3e0ff */
[----:B------:R-:W-:-:S05]  /*3eb0*/  LEA.HI.X R11, R0, UR9, RZ, 0x4, P0 ;  /* 0x00000009000b7c11 */ /* 0x000fca00080f24ff */
[----:B------:R-:W-:-:S07]  /*3ec0*/  IMAD.X R11, RZ, RZ, R11, P1 ;  /* 0x000000ffff0b7224 */ /* 0x000fce00008e060b */
.L_x_105:
[----:B------:R-:W2:Y:S04]  /*3ed0*/  LDG.E.64.CONSTANT R28, desc[UR10][R10.64+-0x9008] ;  /* 0xff6ff80a0a1c7981 */ /* 0x000ea8000c1e9b00 */
[----:B------:R0:W5:Y:S04]  /*3ee0*/  LDG.E.64.CONSTANT R26, desc[UR10][R10.64+-0x8008] ;  /* 0xff7ff80a0a1a7981 */ /* 0x000168000c1e9b00 */
[----:B------:R0:W5:Y:S04]  /*3ef0*/  LDG.E.64.CONSTANT R22, desc[UR10][R10.64+-0x7008] ;  /* 0xff8ff80a0a167981 */ /* 0x000168000c1e9b00 */
[----:B------:R0:W5:Y:S04]  /*3f00*/  LDG.E.64.CONSTANT R4, desc[UR10][R10.64+-0x6008] ;  /* 0xff9ff80a0a047981 */ /* 0x000168000c1e9b00 */
[----:B------:R0:W5:Y:S04]  /*3f10*/  LDG.E.64.CONSTANT R2, desc[UR10][R10.64+-0x5008] ;  /* 0xffaff80a0a027981 */ /* 0x000168000c1e9b00 */
[----:B------:R0:W5:Y:S04]  /*3f20*/  LDG.E.64.CONSTANT R8, desc[UR10][R10.64+-0x4008] ;  /* 0xffbff80a0a087981 */ /* 0x000168000c1e9b00 */
[----:B------:R0:W5:Y:S01]  /*3f30*/  LDG.E.64.CONSTANT R6, desc[UR10][R10.64+-0x3008] ;  /* 0xffcff80a0a067981 */ /* 0x000162000c1e9b00 */
[----:B------:R-:W-:Y:S01]  /*3f40*/  UIADD3 UR4, UP0, UPT, UR4, -0x2, URZ ;  /* 0xfffffffe04047890 */ /* 0x000fe2000ff1e0ff */
[----:B------:R-:W-:Y:S01]  /*3f50*/  BSSY.RECONVERGENT B1, `(.L_x_85) ;  /* 0x0000019000017945 */ /* 0x000fe20003800200 */
[----:B------:R-:W-:-:S02]  /*3f60*/  IMAD.MOV.U32 R37, RZ, RZ, R14 ;  /* 0x000000ffff257224 */ /* 0x000fc400078e000e */
[----:B------:R-:W-:Y:S01]  /*3f70*/  UIADD3.X UR5, UPT, UPT, UR5, -0x1, URZ, UP0, !UPT ;  /* 0xffffffff05057890 */ /* 0x000fe200087fe4ff */
[----:B------:R-:W-:Y:S01]  /*3f80*/  IMAD.MOV.U32 R16, RZ, RZ, R21 ;  /* 0x000000ffff107224 */ /* 0x000fe200078e0015 */
[----:B------:R-:W-:Y:S01]  /*3f90*/  UISETP.NE.U32.AND UP0, UPT, UR4, URZ, UPT ;  /* 0x000000ff0400728c */ /* 0x000fe2000bf05070 */
[----:B------:R-:W-:Y:S02]  /*3fa0*/  IMAD.MOV.U32 R24, RZ, RZ, R18 ;  /* 0x000000ffff187224 */ /* 0x000fe400078e0012 */
[----:B------:R-:W-:Y:S01]  /*3fb0*/  IMAD.MOV.U32 R25, RZ, RZ, R19 ;  /* 0x000000ffff197224 */ /* 0x000fe200078e0013 */
[----:B------:R-:W-:Y:S01]  /*3fc0*/  UISETP.NE.AND.EX UP0, UPT, UR5, URZ, UPT, UP0 ;  /* 0x000000ff0500728c */ /* 0x000fe2000bf05300 */
        /* <DEDUP_REMOVED lines=17> */
.L_x_86:
[----:B------:R-:W-:Y:S05]  /*40e0*/  BSYNC.RECONVERGENT B1 ;  /* 0x0000000000017941 */ /* 0x000fea0003800200 */
.L_x_85:
[----:B------:R0:W5:Y:S02]  /*40f0*/  LDG.E.64.CONSTANT R18, desc[UR10][R10.64+-0x8000] ;  /* 0xff80000a0a127981 */ /* 0x000164000c1e9b00 */
[----:B-----5:R-:W-:Y:S01]  /*4100*/  DSETP.GEU.AND P0, PT, R24, R26, PT ;  /* 0x0000001a1800722a */ /* 0x020fe20003f0e000 */
[----:B------:R-:W-:Y:S01]  /*4110*/  BSSY.RECONVERGENT B1, `(.L_x_87) ;  /* 0x0000014000017945 */ /* 0x000fe20003800200 */
[----:B------:R-:W-:Y:S02]  /*4120*/  IMAD.MOV.U32 R33, RZ, RZ, R37 ;  /* 0x000000ffff217224 */ /* 0x000fe400078e0025 */
[----:B------:R-:W-:Y:S02]  /*4130*/  IMAD.MOV.U32 R35, RZ, RZ, R16 ;  /* 0x000000ffff237224 */ /* 0x000fe400078e0010 */
[----:B------:R-:W-:Y:S02]  /*4140*/  IMAD.MOV.U32 R20, RZ, RZ, R24 ;  /* 0x000000ffff147224 */ /* 0x000fe400078e0018 */
[----:B------:R-:W-:-:S06]  /*4150*/  IMAD.MOV.U32 R21, RZ, RZ, R25 ;  /* 0x000000ffff157224 */ /* 0x000fcc00078e0019 */
[----:B0-----:R-:W-:Y:S05]  /*4160*/  @!P0 BRA `(.L_x_88) ;  /* 0x0000000000388947 */ /* 0x001fea0003800000 */
        /* <DEDUP_REMOVED lines=14> */
.L_x_88:
[----:B------:R-:W-:Y:S05]  /*4250*/  BSYNC.RECONVERGENT B1 ;  /* 0x0000000000017941 */ /* 0x000fea0003800200 */
.L_x_87:
[----:B------:R0:W5:Y:S01]  /*4260*/  LDG.E.64.CONSTANT R24, desc[UR10][R10.64+-0x7000] ;  /* 0xff90000a0a187981 */ /* 0x000162000c1e9b00 */
[----:B------:R-:W-:Y:S01]  /*4270*/  DSETP.GEU.AND P0, PT, R20, R22, PT ;  /* 0x000000161400722a */ /* 0x000fe20003f0e000 */
[----:B------:R-:W-:Y:S01]  /*4280*/  BSSY.RECONVERGENT B1, `(.L_x_89) ;  /* 0x0000014000017945 */ /* 0x000fe20003800200 */
[----:B------:R-:W-:Y:S02]  /*4290*/  IMAD.MOV.U32 R29, RZ, RZ, R33 ;  /* 0x000000ffff1d7224 */ /* 0x000fe400078e0021 */
[----:B------:R-:W-:Y:S02]  /*42a0*/  IMAD.MOV.U32 R31, RZ, RZ, R35 ;  /* 0x000000ffff1f7224 */ /* 0x000fe400078e0023 */
[----:B------:R-:W-:Y:S02]  /*42b0*/  IMAD.MOV.U32 R18, RZ, RZ, R20 ;  /* 0x000000ffff127224 */ /* 0x000fe400078e0014 */
[----:B------:R-:W-:-:S06]  /*42c0*/  IMAD.MOV.U32 R19, RZ, RZ, R21 ;  /* 0x000000ffff137224 */ /* 0x000fcc00078e0015 */
[----:B0-----:R-:W-:Y:S05]  /*42d0*/  @!P0 BRA `(.L_x_90) ;  /* 0x0000000000388947 */ /* 0x001fea0003800000 */
[----:B------:R-:W-:Y:S01]  /*42e0*/  DSETP.GT.AND P0, PT, R20, R22, PT ;  /* 0x000000161400722a */ /* 0x000fe20003f04000 */
[----:B-----5:R-:W-:Y:S02]  /*42f0*/  IMAD.MOV.U32 R29, RZ, RZ, R24 ;  /* 0x000000ffff1d7224 */ /* 0x020fe400078e0018 */
        /* <DEDUP_REMOVED lines=12> */
.L_x_90:
[----:B------:R-:W-:Y:S05]  /*43c0*/  BSYNC.RECONVERGENT B1 ;  /* 0x0000000000017941 */ /* 0x000fea0003800200 */
.L_x_89:
[----:B------:R0:W5:Y:S01]  /*43d0*/  LDG.E.64.CONSTANT R22, desc[UR10][R10.64+-0x6000] ;  /* 0xffa0000a0a167981 */ /* 0x000162000c1e9b00 */
[----:B------:R-:W-:Y:S01]  /*43e0*/  DSETP.GEU.AND P0, PT, R18, R4, PT ;  /* 0x000000041200722a */ /* 0x000fe20003f0e000 */
[----:B------:R-:W-:Y:S01]  /*43f0*/  BSSY.RECONVERGENT B1, `(.L_x_91) ;  /* 0x0000014000017945 */ /* 0x000fe20003800200 */
[----:B-----5:R-:W-:Y:S02]  /*4400*/  IMAD.MOV.U32 R25, RZ, RZ, R29 ;  /* 0x000000ffff197224 */ /* 0x020fe400078e001d */
        /* <DEDUP_REMOVED lines=18> */
.L_x_92:
[----:B------:R-:W-:Y:S05]  /*4530*/  BSYNC.RECONVERGENT B1 ;  /* 0x0000000000017941 */ /* 0x000fea0003800200 */
.L_x_91:
        /* <DEDUP_REMOVED lines=22> */
.L_x_94:
[----:B------:R-:W-:Y:S05]  /*46a0*/  BSYNC.RECONVERGENT B1 ;  /* 0x0000000000017941 */ /* 0x000fea0003800200 */
.L_x_93:
[----:B------:R0:W5:Y:S04]  /*46b0*/  LDG.E.64.CONSTANT R20, desc[UR10][R10.64+-0x3000] ;  /* 0xffd0000a0a147981 */ /* 0x000168000c1e9b00 */
[----:B------:R0:W5:Y:S04]  /*46c0*/  LDG.E.64.CONSTANT R22, desc[UR10][R10.64+-0x2008] ;  /* 0xffdff80a0a167981 */ /* 0x000168000c1e9b00 */
[----:B------:R0:W5:Y:S04]  /*46d0*/  LDG.E.64.CONSTANT R24, desc[UR10][R10.64+-0x2000] ;  /* 0xffe0000a0a187981 */ /* 0x000168000c1e9b00 */
[----:B------:R0:W5:Y:S04]  /*46e0*/  LDG.E.64.CONSTANT R26, desc[UR10][R10.64+-0x1008] ;  /* 0xffeff80a0a1a7981 */ /* 0x000168000c1e9b00 */
[----:B------:R0:W5:Y:S04]  /*46f0*/  LDG.E.64.CONSTANT R28, desc[UR10][R10.64+-0x1000] ;  /* 0xfff0000a0a1c7981 */ /* 0x000168000c1e9b00 */
[----:B-----5:R0:W5:Y:S04]  /*4700*/  LDG.E.64.CONSTANT R4, desc[UR10][R10.64+-0x8] ;  /* 0xfffff80a0a047981 */ /* 0x020168000c1e9b00 */
[----:B------:R0:W5:Y:S01]  /*4710*/  LDG.E.64.CONSTANT R2, desc[UR10][R10.64] ;  /* 0x0000000a0a027981 */ /* 0x000162000c1e9b00 */
[----:B------:R-:W-:Y:S01]  /*4720*/  DSETP.GEU.AND P0, PT, R18, R8, PT ;  /* 0x000000081200722a */ /* 0x000fe20003f0e000 */
[----:B------:R-:W-:Y:S01]  /*4730*/  BSSY.RECONVERGENT B1, `(.L_x_95) ;  /* 0x0000015000017945 */ /* 0x000fe20003800200 */
[----:B------:R-:W-:-:S02]  /*4740*/  IMAD.MOV.U32 R16, RZ, RZ, R35 ;  /* 0x000000ffff107224 */ /* 0x000fc400078e0023 */
[----:B------:R-:W-:Y:S02]  /*4750*/  IMAD.MOV.U32 R14, RZ, RZ, R37 ;  /* 0x000000ffff0e7224 */ /* 0x000fe400078e0025 */
[----:B------:R-:W-:Y:S02]  /*4760*/  IMAD.MOV.U32 R30, RZ, RZ, R18 ;  /* 0x000000ffff1e7224 */ /* 0x000fe400078e0012 */
[----:B------:R-:W-:-:S06]  /*4770*/  IMAD.MOV.U32 R31, RZ, RZ, R19 ;  /* 0x000000ffff1f7224 */ /* 0x000fcc00078e0013 */
        /* <DEDUP_REMOVED lines=16> */
.L_x_96:
[----:B------:R-:W-:Y:S05]  /*4880*/  BSYNC.RECONVERGENT B1 ;  /* 0x0000000000017941 */ /* 0x000fea0003800200 */
.L_x_95:
        /* <DEDUP_REMOVED lines=21> */
.L_x_98:
[----:B------:R-:W-:Y:S05]  /*49e0*/  BSYNC.RECONVERGENT B1 ;  /* 0x0000000000017941 */ /* 0x000fea0003800200 */
.L_x_97:
        /* <DEDUP_REMOVED lines=21> */
.L_x_100:
[----:B------:R-:W-:Y:S05]  /*4b40*/  BSYNC.RECONVERGENT B1 ;  /* 0x0000000000017941 */ /* 0x000fea0003800200 */
.L_x_99:
        /* <DEDUP_REMOVED lines=21> */
.L_x_102:
[----:B------:R-:W-:Y:S05]  /*4ca0*/  BSYNC.RECONVERGENT B1 ;  /* 0x0000000000017941 */ /* 0x000fea0003800200 */
.L_x_101:
        /* <DEDUP_REMOVED lines=21> */
.L_x_104:
[----:B------:R-:W-:Y:S05]  /*4e00*/  BSYNC.RECONVERGENT B1 ;  /* 0x0000000000017941 */ /* 0x000fea0003800200 */
.L_x_103:
[----:B------:R-:W-:Y:S02]  /*4e10*/  IADD3 R17, P0, PT, R17, 0xa00, RZ ;  /* 0x00000a0011117810 */ /* 0x000fe40007f1e0ff */
[----:B------:R-:W-:-:S03]  /*4e20*/  IADD3 R10, P1, PT, R10, 0xa000, RZ ;  /* 0x0000a0000a0a7810 */ /* 0x000fc60007f3e0ff */
[----:B------:R-:W-:Y:S02]  /*4e30*/  IMAD.X R15, RZ, RZ, R15, P0 ;  /* 0x000000ffff0f7224 */ /* 0x000fe400000e060f */
[----:B------:R-:W-:Y:S01]  /*4e40*/  IMAD.X R11, RZ, RZ, R11, P1 ;  /* 0x000000ffff0b7224 */ /* 0x000fe200008e060b */
[----:B------:R-:W-:Y:S07]  /*4e50*/  BRA.U UP0, `(.L_x_105) ;  /* 0xfffffff1001c7547 */ /* 0x000fee000b83ffff */
.L_x_84:
[----:B------:R-:W-:-:S04]  /*4e60*/  ULOP3.LUT UR4, UR6, 0x1, URZ, 0xc0, !UPT ;  /* 0x0000000106047892 */ /* 0x000fc8000f8ec0ff */
[----:B------:R-:W-:-:S04]  /*4e70*/  UISETP.NE.U32.AND UP0, UPT, UR4, 0x1, UPT ;  /* 0x000000010400788c */ /* 0x000fc8000bf05070 */
[----:B------:R-:W-:-:S09]  /*4e80*/  UISETP.NE.U32.AND.EX UP0, UPT, URZ, URZ, UPT, UP0 ;  /* 0x000000ffff00728c */ /* 0x000fd2000bf05100 */
[----:B------:R-:W-:Y:S05]  /*4e90*/  BRA.U !UP0, `(.L_x_83) ;  /* 0x0000000508f07547 */ /* 0x000fea000b800000 */
[----:B------:R-:W-:-:S04]  /*4ea0*/  LEA R30, P0, R17, R12, 0x4 ;  /* 0x0000000c111e7211 */ /* 0x000fc800078020ff */
[----:B------:R-:W-:-:S05]  /*4eb0*/  LEA.HI.X R31, R17, R13, R15, 0x4, P0 ;  /* 0x0000000d111f7211 */ /* 0x000fca00000f240f */
[----:B------:R-:W2:Y:S04]  /*4ec0*/  LDG.E.64.CONSTANT R28, desc[UR10][R30.64] ;  /* 0x0000000a1e1c7981 */ /* 0x000ea8000c1e9b00 */
[----:B------:R0:W5:Y:S04]  /*4ed0*/  LDG.E.64.CONSTANT R26, desc[UR10][R30.64+0x1000] ;  /* 0x0010000a1e1a7981 */ /* 0x000168000c1e9b00 */
[----:B------:R0:W5:Y:S04]  /*4ee0*/  LDG.E.64.CONSTANT R24, desc[UR10][R30.64+0x1008] ;  /* 0x0010080a1e187981 */ /* 0x000168000c1e9b00 */
[----:B------:R0:W5:Y:S04]  /*4ef0*/  LDG.E.64.CONSTANT R22, desc[UR10][R30.64+0x2000] ;  /* 0x0020000a1e167981 */ /* 0x000168000c1e9b00 */
[----:B------:R0:W5:Y:S04]  /*4f00*/  LDG.E.64.CONSTANT R12, desc[UR10][R30.64+0x2008] ;  /* 0x0020080a1e0c7981 */ /* 0x000168000c1e9b00 */
[----:B------:R0:W5:Y:S04]  /*4f10*/  LDG.E.64.CONSTANT R10, desc[UR10][R30.64+0x3000] ;  /* 0x0030000a1e0a7981 */ /* 0x000168000c1e9b00 */
[----:B------:R0:W5:Y:S04]  /*4f20*/  LDG.E.64.CONSTANT R8, desc[UR10][R30.64+0x3008] ;  /* 0x0030080a1e087981 */ /* 0x000168000c1e9b00 */
        /* <DEDUP_REMOVED lines=24> */
.L_x_107:
[----:B------:R-:W-:Y:S05]  /*50b0*/  BSYNC.RECONVERGENT B1 ;  /* 0x0000000000017941 */ /* 0x000fea0003800200 */
.L_x_106:
        /* <DEDUP_REMOVED lines=21> */
.L_x_109:
[----:B------:R-:W-:Y:S05]  /*5210*/  BSYNC.RECONVERGENT B1 ;  /* 0x0000000000017941 */ /* 0x000fea0003800200 */
.L_x_108:
        /* <DEDUP_REMOVED lines=21> */
.L_x_111:
[----:B------:R-:W-:Y:S05]  /*5370*/  BSYNC.RECONVERGENT B1 ;  /* 0x0000000000017941 */ /* 0x000fea0003800200 */
.L_x_110:
        /* <DEDUP_REMOVED lines=21> */
.L_x_113:
[----:B------:R-:W-:Y:S05]  /*54d0*/  BSYNC.RECONVERGENT B1 ;  /* 0x0000000000017941 */ /* 0x000fea0003800200 */
.L_x_112:
[----:B------:R-:W-:Y:S01]  /*54e0*/  DSETP.GEU.AND P0, PT, R12, R6, PT ;  /* 0x000000060c00722a */ /* 0x000fe20003f0e000 */
[----:B------:R-:W-:Y:S01]  /*54f0*/  BSSY.RECONVERGENT B1, `(.L_x_114) ;  /* 0x0000015000017945 */ /* 0x000fe20003800200 */
[----:B------:R-:W-:Y:S01]  /*5500*/  IADD3 R17, P2, PT, R17, 0x500, RZ ;  /* 0x0000050011117810 */ /* 0x000fe20007f5e0ff */
[----:B------:R-:W-:Y:S02]  /*5510*/  IMAD.MOV.U32 R14, RZ, RZ, R23 ;  /* 0x000000ffff0e7224 */ /* 0x000fe400078e0017 */
[----:B------:R-:W-:Y:S02]  /*5520*/  IMAD.MOV.U32 R21, RZ, RZ, R25 ;  /* 0x000000ffff157224 */ /* 0x000fe400078e0019 */
[----:B------:R-:W-:Y:S02]  /*5530*/  IMAD.MOV.U32 R18, RZ, RZ, R12 ;  /* 0x000000ffff127224 */ /* 0x000fe400078e000c */
[----:B------:R-:W-:-:S05]  /*5540*/  IMAD.MOV.U32 R19, RZ, RZ, R13 ;  /* 0x000000ffff137224 */ /* 0x000fca00078e000d */
        /* <DEDUP_REMOVED lines=15> */
.L_x_115:
[----:B------:R-:W-:Y:S05]  /*5640*/  BSYNC.RECONVERGENT B1 ;  /* 0x0000000000017941 */ /* 0x000fea0003800200 */
.L_x_114:
[----:B------:R-:W-:-:S07]  /*5650*/  IMAD.X R15, RZ, RZ, R15, P2 ;  /* 0x000000ffff0f7224 */ /* 0x000fce00010e060f */
.L_x_83:
[----:B------:R-:W0:Y:S02]  /*5660*/  LDCU UR4, c[0x0][0x390] ;  /* 0x00007200ff0477ac */ /* 0x000e240008000800 */
[----:B0-----:R-:W-:Y:S02]  /*5670*/  USHF.R.S32.HI UR5, URZ, 0x1f, UR4 ;  /* 0x0000001fff057899 */ /* 0x001fe40008011404 */
[----:B------:R-:W-:-:S04]  /*5680*/  ISETP.GE.U32.AND P0, PT, R17, UR4, PT ;  /* 0x0000000411007c0c */ /* 0x000fc8000bf06070 */
[----:B------:R-:W-:-:S13]  /*5690*/  ISETP.GE.AND.EX P0, PT, R15, UR5, PT, P0 ;  /* 0x000000050f007c0c */ /* 0x000fda000bf06300 */
[----:B------:R-:W-:Y:S05]  /*56a0*/  @P0 BRA `(.L_x_116) ;  /* 0x00000008008c0947 */ /* 0x000fea0003800000 */
[----:B------:R-:W-:Y:S01]  /*56b0*/  IADD3 R3, PT, PT, -R17, UR4, RZ ;  /* 0x0000000411037c10 */ /* 0x000fe2000fffe1ff */
[----:B------:R-:W-:Y:S03]  /*56c0*/  BSSY.RECONVERGENT B1, `(.L_x_116) ;  /* 0x00000a1000017945 */ /* 0x000fe60003800200 */
[----:B------:R-:W-:-:S13]  /*56d0*/  ISETP.GE.AND P0, PT, R0, R3, PT ;  /* 0x000000030000720c */ /* 0x000fda0003f06270 */
[----:B------:R-:W-:Y:S05]  /*56e0*/  @P0 BRA `(.L_x_117) ;  /* 0x0000000800780947 */ /* 0x000fea0003800000 */
[----:B------:R-:W-:Y:S01]  /*56f0*/  LOP3.LUT R2, RZ, R0, RZ, 0x33, !PT ;  /* 0x00000000ff027212 */ /* 0x000fe200078e33ff */
[----:B------:R-:W-:Y:S03]  /*5700*/  BSSY.RECONVERGENT B2, `(.L_x_118) ;  /* 0x000002e000027945 */ /* 0x000fe60003800200 */
[----:B------:R-:W-:-:S04]  /*5710*/  IADD3 R16, PT, PT, -R17, UR4, R2 ;  /* 0x0000000411107c10 */ /* 0x000fc8000fffe102 */
[----:B------:R-:W-:-:S04]  /*5720*/  LOP3.LUT R2, R16, 0x300, RZ, 0xc0, !PT ;  /* 0x0000030010027812 */ /* 0x000fc800078ec0ff */
[----:B------:R-:W-:Y:S01]  /*5730*/  ISETP.NE.AND P0, PT, R2, 0x300, PT ;  /* 0x000003000200780c */ /* 0x000fe20003f05270 */
[----:B------:R-:W-:-:S12]  /*5740*/  IMAD.MOV.U32 R2, RZ, RZ, R0 ;  /* 0x000000ffff027224 */ /* 0x000fd800078e0000 */
[----:B------:R-:W-:Y:S05]  /*5750*/  @!P0 BRA `(.L_x_119) ;  /* 0x0000000000a08947 */ /* 0x000fea0003800000 */
[----:B------:R-:W0:Y:S01]  /*5760*/  LDCU.64 UR6, c[0x0][0x380] ;  /* 0x00007000ff0677ac */ /* 0x000e220008000a00 */
[----:B------:R-:W-:Y:S02]  /*5770*/  IADD3 R5, P0, PT, R0, R17, RZ ;  /* 0x0000001100057210 */ /* 0x000fe40007f1e0ff */
[----:B------:R-:W-:-:S03]  /*5780*/  LEA.HI R2, R16, 0x1, RZ, 0x18 ;  /* 0x0000000110027811 */ /* 0x000fc600078fc0ff */
[----:B------:R-:W-:Y:S01]  /*5790*/  IMAD.X R6, RZ, RZ, R15, P0 ;  /* 0x000000ffff067224 */ /* 0x000fe200000e060f */
[----:B------:R-:W-:Y:S01]  /*57a0*/  LOP3.LUT R4, R2, 0x3, RZ, 0xc0, !PT ;  /* 0x0000000302047812 */ /* 0x000fe200078ec0ff */
[----:B------:R-:W-:-:S04]  /*57b0*/  IMAD.MOV.U32 R2, RZ, RZ, R0 ;  /* 0x000000ffff027224 */ /* 0x000fc800078e0000 */
[----:B------:R-:W-:Y:S01]  /*57c0*/  IMAD.MOV R10, RZ, RZ, -R4 ;  /* 0x000000ffff0a7224 */ /* 0x000fe200078e0a04 */
[----:B0-----:R-:W-:-:S04]  /*57d0*/  LEA R12, P1, R5, UR6, 0x4 ;  /* 0x00000006050c7c11 */ /* 0x001fc8000f8220ff */
[----:B------:R-:W-:-:S09]  /*57e0*/  LEA.HI.X R5, R5, UR7, R6, 0x4, P1 ;  /* 0x0000000705057c11 */ /* 0x000fd200088f2406 */
.L_x_122:
[----:B------:R-:W-:-:S05]  /*57f0*/  IMAD.MOV.U32 R4, RZ, RZ, R12 ;  /* 0x000000ffff047224 */ /* 0x000fca00078e000c */
[----:B------:R-:W2:Y:S01]  /*5800*/  LDG.E.64.CONSTANT R8, desc[UR10][R4.64] ;  /* 0x0000000a04087981 */ /* 0x000ea2000c1e9b00 */
[----:B------:R-:W-:Y:S01]  /*5810*/  VIADD R10, R10, 0x1 ;  /* 0x000000010a0a7836 */ /* 0x000fe20000000000 */
[----:B------:R-:W-:Y:S01]  /*5820*/  BSSY.RECONVERGENT B3, `(.L_x_120) ;  /* 0x0000018000037945 */ /* 0x000fe20003800200 */
[----:B------:R-:W-:-:S03]  /*5830*/  IADD3 R12, P3, PT, R4, 0x1000, RZ ;  /* 0x00001000040c7810 */ /* 0x000fc60007f7e0ff */
[----:B------:R-:W-:Y:S01]  /*5840*/  ISETP.NE.AND P2, PT, R10, RZ, PT ;  /* 0x000000ff0a00720c */ /* 0x000fe20003f45270 */
[----:B--2---:R-:W-:-:S14]  /*5850*/  DSETP.GEU.AND P0, PT, R18, R8, PT ;  /* 0x000000081200722a */ /* 0x004fdc0003f0e000 */
        /* <DEDUP_REMOVED lines=20> */
.L_x_121:
[----:B------:R-:W-:Y:S05]  /*59a0*/  BSYNC.RECONVERGENT B3 ;  /* 0x0000000000037941 */ /* 0x000fea0003800200 */
.L_x_120:
[----:B------:R-:W-:Y:S02]  /*59b0*/  IMAD.X R5, RZ, RZ, R5, P3 ;  /* 0x000000ffff057224 */ /* 0x000fe400018e0605 */
[----:B------:R-:W-:Y:S01]  /*59c0*/  VIADD R2, R2, 0x100 ;  /* 0x0000010002027836 */ /* 0x000fe20000000000 */
[----:B------:R-:W-:Y:S06]  /*59d0*/  @P2 BRA `(.L_x_122) ;  /* 0xfffffffc00842947 */ /* 0x000fec000383ffff */
.L_x_119:
[----:B------:R-:W-:Y:S05]  /*59e0*/  BSYNC.RECONVERGENT B2 ;  /* 0x0000000000027941 */ /* 0x000fea0003800200 */
.L_x_118:
[----:B------:R-:W-:-:S13]  /*59f0*/  ISETP.GE.U32.AND P0, PT, R16, 0x300, PT ;  /* 0x000003001000780c */ /* 0x000fda0003f06070 */
[----:B------:R-:W-:Y:S05]  /*5a00*/  @!P0 BRA `(.L_x_117) ;  /* 0x0000000400b08947 */ /* 0x000fea0003800000 */
[----:B------:R-:W0:Y:S01]  /*5a10*/  LDCU.64 UR6, c[0x0][0x380] ;  /* 0x00007000ff0677ac */ /* 0x000e220008000a00 */
[----:B------:R-:W-:-:S05]  /*5a20*/  IADD3 R5, P0, PT, R2, R17, RZ ;  /* 0x0000001102057210 */ /* 0x000fca0007f1e0ff */
[----:B------:R-:W-:Y:S01]  /*5a30*/  IMAD.X R6, RZ, RZ, R15, P0 ;  /* 0x000000ffff067224 */ /* 0x000fe200000e060f */
[----:B0-----:R-:W-:-:S04]  /*5a40*/  LEA R4, P1, R5, UR6, 0x4 ;  /* 0x0000000605047c11 */ /* 0x001fc8000f8220ff */
[----:B------:R-:W-:Y:S02]  /*5a50*/  IADD3 R4, P0, PT, R4, 0x3008, RZ ;  /* 0x0000300804047810 */ /* 0x000fe40007f1e0ff */
[----:B------:R-:W-:-:S05]  /*5a60*/  LEA.HI.X R5, R5, UR7, R6, 0x4, P1 ;  /* 0x0000000705057c11 */ /* 0x000fca00088f2406 */
[----:B------:R-:W-:-:S07]  /*5a70*/  IMAD.X R5, RZ, RZ, R5, P0 ;  /* 0x000000ffff057224 */ /* 0x000fce00000e0605 */
.L_x_131:
[----:B------:R-:W2:Y:S04]  /*5a80*/  LDG.E.64.CONSTANT R16, desc[UR10][R4.64+-0x3008] ;  /* 0xffcff80a04107981 */ /* 0x000ea8000c1e9b00 */
        /* <DEDUP_REMOVED lines=25> */
.L_x_124:
[----:B------:R-:W-:Y:S05]  /*5c20*/  BSYNC.RECONVERGENT B2 ;  /* 0x0000000000027941 */ /* 0x000fea0003800200 */
.L_x_123:
        /* <DEDUP_REMOVED lines=22> */
.L_x_126:
[----:B------:R-:W-:Y:S05]  /*5d90*/  BSYNC.RECONVERGENT B2 ;  /* 0x0000000000027941 */ /* 0x000fea0003800200 */
.L_x_125:
        /* <DEDUP_REMOVED lines=22> */
.L_x_128:
[----:B------:R-:W-:Y:S05]  /*5f00*/  BSYNC.RECONVERGENT B2 ;  /* 0x0000000000027941 */ /* 0x000fea0003800200 */
.L_x_127:
        /* <DEDUP_REMOVED lines=22> */
.L_x_130:
[----:B------:R-:W-:Y:S05]  /*6070*/  BSYNC.RECONVERGENT B2 ;  /* 0x0000000000027941 */ /* 0x000fea0003800200 */
.L_x_129:
[----:B------:R-:W-:Y:S01]  /*6080*/  VIADD R2, R2, 0x400 ;  /* 0x0000040002027836 */ /* 0x000fe20000000000 */
[----:B------:R-:W-:-:S04]  /*6090*/  IADD3 R4, P1, PT, R4, 0x4000, RZ ;  /* 0x0000400004047810 */ /* 0x000fc80007f3e0ff */
[----:B------:R-:W-:Y:S01]  /*60a0*/  ISETP.GE.AND P0, PT, R2, R3, PT ;  /* 0x000000030200720c */ /* 0x000fe20003f06270 */
[----:B------:R-:W-:-:S12]  /*60b0*/  IMAD.X R5, RZ, RZ, R5, P1 ;  /* 0x000000ffff057224 */ /* 0x000fd800008e0605 */
[----:B------:R-:W-:Y:S05]  /*60c0*/  @!P0 BRA `(.L_x_131) ;  /* 0xfffffff8006c8947 */ /* 0x000fea000383ffff */
.L_x_117:
[----:B------:R-:W-:Y:S05]  /*60d0*/  BSYNC.RECONVERGENT B1 ;  /* 0x0000000000017941 */ /* 0x000fea0003800200 */
.L_x_116:
[----:B------:R-:W0:Y:S01]  /*60e0*/  S2R R2, SR_LANEID ;  /* 0x0000000000027919 */ /* 0x000e220000000000 */
[----:B------:R-:W-:Y:S01]  /*60f0*/  BSSY.RECONVERGENT B1, `(.L_x_132) ;  /* 0x000001a000017945 */ /* 0x000fe20003800200 */
[----:B------:R-:W-:Y:S01]  /*6100*/  IMAD.MOV.U32 R3, RZ, RZ, R14 ;  /* 0x000000ffff037224 */ /* 0x000fe200078e000e */
[----:B------:R-:W-:Y:S01]  /*6110*/  SHFL.DOWN PT, R6, R18, 0x1, 0x1f ;  /* 0x08201f0012067f89 */ /* 0x000fe200000e0000 */
[----:B------:R-:W-:Y:S02]  /*6120*/  IMAD.MOV.U32 R12, RZ, RZ, R21 ;  /* 0x000000ffff0c7224 */ /* 0x000fe400078e0015 */
[----:B------:R-:W-:Y:S01]  /*6130*/  IMAD.MOV.U32 R4, RZ, RZ, R18 ;  /* 0x000000ffff047224 */ /* 0x000fe200078e0012 */
[----:B------:R-:W1:Y:S01]  /*6140*/  SHFL.DOWN PT, R7, R19, 0x1, 0x1f ;  /* 0x08201f0013077f89 */ /* 0x000e6200000e0000 */
[----:B------:R-:W-:-:S03]  /*6150*/  IMAD.MOV.U32 R5, RZ, RZ, R19 ;  /* 0x000000ffff057224 */ /* 0x000fc600078e0013 */
[----:B------:R2:W3:Y:S04]  /*6160*/  SHFL.DOWN PT, R9, R14, 0x1, 0x1f ;  /* 0x08201f000e097f89 */ /* 0x0004e800000e0000 */
[----:B------:R2:W4:Y:S01]  /*6170*/  SHFL.DOWN PT, R8, R21, 0x1, 0x1f ;  /* 0x08201f0015087f89 */ /* 0x00052200000e0000 */
[----:B-1----:R-:W-:-:S06]  /*6180*/  DSETP.GEU.AND P0, PT, R18, R6, PT ;  /* 0x000000061200722a */ /* 0x002fcc0003f0e000 */
[----:B0-----:R-:W-:-:S13]  /*6190*/  ISETP.GT.OR P0, PT, R2, 0x1e, !P0 ;  /* 0x0000001e0200780c */ /* 0x001fda0004704670 */
[----:B--234-:R-:W-:Y:S05]  /*61a0*/  @P0 BRA `(.L_x_133) ;  /* 0x0000000000380947 */ /* 0x01cfea0003800000 */
        /* <DEDUP_REMOVED lines=14> */
.L_x_133:
[----:B------:R-:W-:Y:S05]  /*6290*/  BSYNC.RECONVERGENT B1 ;  /* 0x0000000000017941 */ /* 0x000fea0003800200 */
.L_x_132:
        /* <DEDUP_REMOVED lines=26> */
.L_x_135:
[----:B------:R-:W-:Y:S05]  /*6440*/  BSYNC.RECONVERGENT B1 ;  /* 0x0000000000017941 */ /* 0x000fea0003800200 */
.L_x_134:
        /* <DEDUP_REMOVED lines=26> */
.L_x_137:
[----:B------:R-:W-:Y:S05]  /*65f0*/  BSYNC.RECONVERGENT B1 ;  /* 0x0000000000017941 */ /* 0x000fea0003800200 */
.L_x_136:
        /* <DEDUP_REMOVED lines=26> */
.L_x_139:
[----:B------:R-:W-:Y:S05]  /*67a0*/  BSYNC.RECONVERGENT B1 ;  /* 0x0000000000017941 */ /* 0x000fea0003800200 */
.L_x_138:
[----:B------:R-:W-:Y:S01]  /*67b0*/  SHFL.DOWN PT, R4, R6, 0x10, 0x1f ;  /* 0x0a001f0006047f89 */ /* 0x000fe200000e0000 */
[----:B------:R-:W-:Y:S01]  /*67c0*/  BSSY.RECONVERGENT B1, `(.L_x_140) ;  /* 0x000001a000017945 */ /* 0x000fe20003800200 */
[----:B------:R-:W-:Y:S01]  /*67d0*/  ISETP.NE.AND P1, PT, R2, RZ, PT ;  /* 0x000000ff0200720c */ /* 0x000fe20003f25270 */
[----:B------:R-:W-:Y:S01]  /*67e0*/  IMAD.MOV.U32 R20, RZ, RZ, R10 ;  /* 0x000000ffff147224 */ /* 0x000fe200078e000a */
[----:B------:R-:W0:Y:S01]  /*67f0*/  SHFL.DOWN PT, R5, R7, 0x10, 0x1f ;  /* 0x0a001f0007057f89 */ /* 0x000e2200000e0000 */
[----:B------:R-:W-:Y:S02]  /*6800*/  IMAD.MOV.U32 R21, RZ, RZ, R11 ;  /* 0x000000ffff157224 */ /* 0x000fe400078e000b */
[----:B------:R-:W-:Y:S01]  /*6810*/  IMAD.MOV.U32 R3, RZ, RZ, R7 ;  /* 0x000000ffff037224 */ /* 0x000fe200078e0007 */
[----:B------:R1:W2:Y:S04]  /*6820*/  SHFL.DOWN PT, R9, R10, 0x10, 0x1f ;  /* 0x0a001f000a097f89 */ /* 0x0002a800000e0000 */
[----:B------:R1:W3:Y:S01]  /*6830*/  SHFL.DOWN PT, R8, R11, 0x10, 0x1f ;  /* 0x0a001f000b087f89 */ /* 0x0002e200000e0000 */
[----:B0-----:R-:W-:-:S06]  /*6840*/  DSETP.GEU.AND P0, PT, R6, R4, PT ;  /* 0x000000040600722a */ /* 0x001fcc0003f0e000 */
[----:B------:R-:W-:Y:S01]  /*6850*/  ISETP.GT.OR P0, PT, R2, 0xf, !P0 ;  /* 0x0000000f0200780c */ /* 0x000fe20004704670 */
        /* <DEDUP_REMOVED lines=16> */
.L_x_141:
[----:B------:R-:W-:Y:S05]  /*6960*/  BSYNC.RECONVERGENT B1 ;  /* 0x0000000000017941 */ /* 0x000fea0003800200 */
.L_x_140:
        /* <DEDUP_REMOVED lines=10> */
.L_x_143:
[----:B------:R-:W-:Y:S05]  /*6a10*/  BSYNC.RECONVERGENT B1 ;  /* 0x0000000000017941 */ /* 0x000fea0003800200 */
.L_x_142:
[----:B------:R-:W-:Y:S01]  /*6a20*/  BAR.SYNC.DEFER_BLOCKING 0x0 ;  /* 0x0000000000007b1d */ /* 0x000fe20000010000 */
[----:B------:R-:W-:-:S13]  /*6a30*/  ISETP.NE.AND P1, PT, R0, RZ, PT ;  /* 0x000000ff0000720c */ /* 0x000fda0003f25270 */
[----:B------:R-:W-:Y:S05]  /*6a40*/  @P1 BRA `(.L_x_38) ;  /* 0x0000000800841947 */ /* 0x000fea0003800000 */
[----:B0-----:R-:W0:Y:S01]  /*6a50*/  S2R R5, SR_CgaCtaId ;  /* 0x0000000000057919 */ /* 0x001e220000008800 */
[----:B------:R-:W-:Y:S01]  /*6a60*/  MOV R0, 0x400 ;  /* 0x0000040000007802 */ /* 0x000fe20000000f00 */
[----:B------:R-:W-:Y:S01]  /*6a70*/  BSSY.RECONVERGENT B1, `(.L_x_144) ;  /* 0x000001a000017945 */ /* 0x000fe20003800200 */
[----:B------:R-:W-:Y:S02]  /*6a80*/  IMAD.MOV.U32 R33, RZ, RZ, R20 ;  /* 0x000000ffff217224 */ /* 0x000fe400078e0014 */
[----:B------:R-:W-:Y:S02]  /*6a90*/  IMAD.MOV.U32 R31, RZ, RZ, R21 ;  /* 0x000000ffff1f7224 */ /* 0x000fe400078e0015 */
[----:B------:R-:W-:Y:S02]  /*6aa0*/  IMAD.MOV.U32 R28, RZ, RZ, R2 ;  /* 0x000000ffff1c7224 */ /* 0x000fe400078e0002 */
[----:B------:R-:W-:Y:S01]  /*6ab0*/  IMAD.MOV.U32 R29, RZ, RZ, R3 ;  /* 0x000000ffff1d7224 */ /* 0x000fe200078e0003 */
[----:B0-----:R-:W-:-:S05]  /*6ac0*/  LEA R0, R5, R0, 0x18 ;  /* 0x0000000005007211 */ /* 0x001fca00078ec0ff */
[----:B------:R-:W0:Y:S04]  /*6ad0*/  LDS.64 R16, [R0+0x18] ;  /* 0x0000180000107984 */ /* 0x000e280000000a00 */
[----:B------:R1:W2:Y:S04]  /*6ae0*/  LDS.128 R12, [R0+0x40] ;  /* 0x00004000000c7984 */ /* 0x0002a80000000c00 */
[----:B------:R1:W3:Y:S04]  /*6af0*/  LDS.128 R8, [R0+0x50] ;  /* 0x0000500000087984 */ /* 0x0002e80000000c00 */
[----:B------:R1:W4:Y:S01]  /*6b00*/  LDS.128 R4, [R0+0x20] ;  /* 0x0000200000047984 */ /* 0x0003220000000c00 */
[----:B0-----:R-:W-:-:S14]  /*6b10*/  DSETP.GEU.AND P0, PT, R2, R16, PT ;  /* 0x000000100200722a */ /* 0x001fdc0003f0e000 */
[----:B-1234-:R-:W-:Y:S05]  /*6b20*/  @!P0 BRA `(.L_x_145) ;  /* 0x0000000000388947 */ /* 0x01efea0003800000 */
        /* <DEDUP_REMOVED lines=14> */
.L_x_145:
[----:B------:R-:W-:Y:S05]  /*6c10*/  BSYNC.RECONVERGENT B1 ;  /* 0x0000000000017941 */ /* 0x000fea0003800200 */
.L_x_144:
        /* <DEDUP_REMOVED lines=24> */
.L_x_147:
[----:B------:R-:W-:Y:S05]  /*6da0*/  BSYNC.RECONVERGENT B1 ;  /* 0x0000000000017941 */ /* 0x000fea0003800200 */
.L_x_146:
        /* <DEDUP_REMOVED lines=21> */
.L_x_149:
[----:B------:R-:W-:Y:S05]  /*6f00*/  BSYNC.RECONVERGENT B1 ;  /* 0x0000000000017941 */ /* 0x000fea0003800200 */
.L_x_148:
        /* <DEDUP_REMOVED lines=21> */
.L_x_151:
[----:B------:R-:W-:Y:S05]  /*7060*/  BSYNC.RECONVERGENT B1 ;  /* 0x0000000000017941 */ /* 0x000fea0003800200 */
.L_x_150:
        /* <DEDUP_REMOVED lines=21> */
.L_x_153:
[----:B------:R-:W-:Y:S05]  /*71c0*/  BSYNC.RECONVERGENT B1 ;  /* 0x0000000000017941 */ /* 0x000fea0003800200 */
.L_x_152:
        /* <DEDUP_REMOVED lines=21> */
.L_x_155:
[----:B------:R-:W-:Y:S05]  /*7320*/  BSYNC.RECONVERGENT B1 ;  /* 0x0000000000017941 */ /* 0x000fea0003800200 */
.L_x_154:
[----:B--2---:R-:W-:Y:S01]  /*7330*/  DSETP.GEU.AND P0, PT, R6, R18, PT ;  /* 0x000000120600722a */ /* 0x004fe20003f0e000 */
[----:B------:R-:W-:Y:S02]  /*7340*/  IMAD.MOV.U32 R20, RZ, RZ, R9 ;  /* 0x000000ffff147224 */ /* 0x000fe400078e0009 */
[----:B------:R-:W-:Y:S02]  /*7350*/  IMAD.MOV.U32 R21, RZ, RZ, R8 ;  /* 0x000000ffff157224 */ /* 0x000fe400078e0008 */
[----:B------:R-:W-:Y:S02]  /*7360*/  IMAD.MOV.U32 R2, RZ, RZ, R6 ;  /* 0x000000ffff027224 */ /* 0x000fe400078e0006 */
[----:B------:R-:W-:-:S07]  /*7370*/  IMAD.MOV.U32 R3, RZ, RZ, R7 ;  /* 0x000000ffff037224 */ /* 0x000fce00078e0007 */
[----:B------:R-:W-:Y:S05]  /*7380*/  @!P0 BRA `(.L_x_38) ;  /* 0x0000000000348947 */ /* 0x000fea0003800000 */
[----:B------:R2:W1:Y:S01]  /*7390*/  LDS.64 R20, [R0+0x80] ;  /* 0x0000800000147984 */ /* 0x0004620000000a00 */
[----:B------:R-:W-:Y:S01]  /*73a0*/  DSETP.GEU.AND P0, PT, R18, R6, PT ;  /* 0x000000061200722a */ /* 0x000fe20003f0e000 */
[----:B------:R-:W-:Y:S02]  /*73b0*/  IMAD.MOV.U32 R2, RZ, RZ, R18 ;  /* 0x000000ffff027224 */ /* 0x000fe400078e0012 */
[----:B------:R-:W-:-:S11]  /*73c0*/  IMAD.MOV.U32 R3, RZ, RZ, R19 ;  /* 0x000000ffff037224 */ /* 0x000fd600078e0013 */
[----:B--2---:R-:W-:Y:S05]  /*73d0*/  @!P0 BRA `(.L_x_38) ;  /* 0x0000000000208947 */ /* 0x004fea0003800000 */
[CC--:B-1----:R-:W-:Y:S02]  /*73e0*/  ISETP.GE.U32.AND P0, PT, R9.reuse, R20.reuse, PT ;  /* 0x000000140900720c */ /* 0x0c2fe40003f06070 */
[----:B------:R-:W-:Y:S02]  /*73f0*/  ISETP.LT.U32.AND P2, PT, R9, R20, PT ;  /* 0x000000140900720c */ /* 0x000fe40003f41070 */
[CC--:B------:R-:W-:Y:S02]  /*7400*/  ISETP.GE.AND.EX P0, PT, R8.reuse, R21.reuse, PT, P0 ;  /* 0x000000150800720c */ /* 0x0c0fe40003f06300 */
[----:B------:R-:W-:Y:S02]  /*7410*/  ISETP.LT.AND.EX P2, PT, R8, R21, PT, P2 ;  /* 0x000000150800720c */ /* 0x000fe40003f41320 */
[----:B------:R-:W-:Y:S02]  /*7420*/  FSEL R2, R6, R18, !P0 ;  /* 0x0000001206027208 */ /* 0x000fe40004000000 */
[----:B------:R-:W-:-:S02]  /*7430*/  FSEL R3, R7, R19, !P0 ;  /* 0x0000001307037208 */ /* 0x000fc40004000000 */
[----:B------:R-:W-:Y:S02]  /*7440*/  SEL R20, R9, R20, P2 ;  /* 0x0000001409147207 */ /* 0x000fe40001000000 */
[----:B------:R-:W-:-:S07]  /*7450*/  SEL R21, R8, R21, P2 ;  /* 0x0000001508157207 */ /* 0x000fce0001000000 */
.L_x_38:
[----:B------:R-:W-:Y:S05]  /*7460*/  BSYNC.RECONVERGENT B0 ;  /* 0x0000000000007941 */ /* 0x000fea0003800200 */
.L_x_5:
[----:B------:R-:W-:Y:S05]  /*7470*/  @P1 EXIT ;  /* 0x000000000000194d */ /* 0x000fea0003800000 */
[----:B01----:R-:W0:Y:S02]  /*7480*/  LDC.64 R4, c[0x0][0x388] ;  /* 0x0000e200ff047b82 */ /* 0x003e240000000a00 */
[----:B0-----:R-:W-:Y:S04]  /*7490*/  STG.E.64 desc[UR10][R4.64], R2 ;  /* 0x0000000204007986 */ /* 0x001fe8000c101b0a */
[----:B---34-:R-:W-:Y:S01]  /*74a0*/  STG.E.64 desc[UR10][R4.64+0x8], R20 ;  /* 0x0000081404007986 */ /* 0x018fe2000c101b0a */
[----:B------:R-:W-:Y:S05]  /*74b0*/  EXIT ;  /* 0x000000000000794d */ /* 0x000fea0003800000 */
.L_x_156:
        /* <DEDUP_REMOVED lines=12> */
.L_x_856:


//--------------------- .text._ZN6thrust24THRUST_300001_SM_1000_NS8cuda_cub4core6detail13_kernel_agentINS1_8__reduce10DrainAgentIlEEJN3cub18CUB_300001_SM_10009GridQueueIyEElEEEvDpT0_ --------------------------
	.section	.text._ZN6thrust24THRUST_300001_SM_1000_NS8cuda_cub4core6detail13_kernel_agentINS1_8__reduce10DrainAgentIlEEJN3cub18CUB_300001_SM_10009GridQueueIyEElEEEvDpT0_,"ax",@progbits
	.align	128
        .global         _ZN6thrust24THRUST_300001_SM_1000_NS8cuda_cub4core6detail13_kernel_agentINS1_8__reduce10DrainAgentIlEEJN3cub18CUB_300001_SM_10009GridQueueIyEElEEEvDpT0_
        .type           _ZN6thrust24THRUST_300001_SM_1000_NS8cuda_cub4core6detail13_kernel_agentINS1_8__reduce10DrainAgentIlEEJN3cub18CUB_300001_SM_10009GridQueueIyEElEEEvDpT0_,@function
        .size           _ZN6thrust24THRUST_300001_SM_1000_NS8cuda_cub4core6detail13_kernel_agentINS1_8__reduce10DrainAgentIlEEJN3cub18CUB_300001_SM_10009GridQueueIyEElEEEvDpT0_,(.L_x_857 - _ZN6thrust24THRUST_300001_SM_1000_NS8cuda_cub4core6detail13_kernel_agentINS1_8__reduce10DrainAgentIlEEJN3cub18CUB_300001_SM_10009GridQueueIyEElEEEvDpT0_)
        .other          _ZN6thrust24THRUST_300001_SM_1000_NS8cuda_cub4core6detail13_kernel_agentINS1_8__reduce10DrainAgentIlEEJN3cub18CUB_300001_SM_10009GridQueueIyEElEEEvDpT0_,@"STO_CUDA_ENTRY STV_DEFAULT"
_ZN6thrust24THRUST_300001_SM_1000_NS8cuda_cub4core6detail13_kernel_agentINS1_8__reduce10DrainAgentIlEEJN3cub18CUB_300001_SM_10009GridQueueIyEElEEEvDpT0_:
.text._ZN6thrust24THRUST_300001_SM_1000_NS8cuda_cub4core6detail13_kernel_agentINS1_8__reduce10DrainAgentIlEEJN3cub18CUB_300001_SM_10009GridQueueIyEElEEEvDpT0_:
[----:B------:R-:W-:Y:S08]  /*0000*/  LDC R1, c[0x0][0x37c] ;  /* 0x0000df00ff017b82 */ /* 0x000ff00000000800 */
[----:B------:R-:W0:Y:S01]  /*0010*/  LDC.64 R2, c[0x0][0x380] ;  /* 0x0000e000ff027b82 */ /* 0x000e220000000a00 */
[----:B------:R-:W0:Y:S07]  /*0020*/  LDCU.64 UR4, c[0x0][0x358] ;  /* 0x00006b00ff0477ac */ /* 0x000e2e0008000a00 */
[----:B------:R-:W1:Y:S01]  /*0030*/  LDC.64 R4, c[0x0][0x388] ;  /* 0x0000e200ff047b82 */ /* 0x000e620000000a00 */
[----:B0-----:R-:W-:Y:S04]  /*0040*/  STG.E.64 desc[UR4][R2.64+0x8], RZ ;  /* 0x000008ff02007986 */ /* 0x001fe8000c101b04 */
[----:B-1----:R-:W-:Y:S01]  /*0050*/  STG.E.64 desc[UR4][R2.64], R4 ;  /* 0x0000000402007986 */ /* 0x002fe2000c101b04 */
[----:B------:R-:W-:Y:S05]  /*0060*/  EXIT ;  /* 0x000000000000794d */ /* 0x000fea0003800000 */
.L_x_157:
        /* <DEDUP_REMOVED lines=9> */
.L_x_857:


//--------------------- .text._ZN6thrust24THRUST_300001_SM_1000_NS8cuda_cub4core6detail13_kernel_agentINS1_8__reduce11ReduceAgentINS0_12zip_iteratorIN4cuda3std3__45tupleIJNS0_6detail15normal_iteratorINS0_10device_ptrIdEEEENS0_17counting_iteratorIlNS0_11use_defaultESI_SI_EEEEEEEPNSB_IJdlEEESM_lNS1_9__extrema9arg_min_fIdlNSA_4lessIdEEEEEEJSL_SN_lN3cub18CUB_300001_SM_100013GridEvenShareIlEENSV_9GridQueueIyEESS_EEEvDpT0_ --------------------------
	.section	.text._ZN6thrust24THRUST_300001_SM_1000_NS8cuda_cub4core6detail13_kernel_agentINS1_8__reduce11ReduceAgentINS0_12zip_iteratorIN4cuda3std3__45tupleIJNS0_6detail15normal_iteratorINS0_10device_ptrIdEEEENS0_17counting_iteratorIlNS0_11use_defaultESI_SI_EEEEEEEPNSB_IJdlEEESM_lNS1_9__extrema9arg_min_fIdlNSA_4lessIdEEEEEEJSL_SN_lN3cub18CUB_300001_SM_100013GridEvenShareIlEENSV_9GridQueueIyEESS_EEEvDpT0_,"ax",@progbits
	.align	128
        .global         _ZN6thrust24THRUST_300001_SM_1000_NS8cuda_cub4core6detail13_kernel_agentINS1_8__reduce11ReduceAgentINS0_12zip_iteratorIN4cuda3std3__45tupleIJNS0_6detail15normal_iteratorINS0_10device_ptrIdEEEENS0_17counting_iteratorIlNS0_11use_defaultESI_SI_EEEEEEEPNSB_IJdlEEESM_lNS1_9__extrema9arg_min_fIdlNSA_4lessIdEEEEEEJSL_SN_lN3cub18CUB_300001_SM_100013GridEvenShareIlEENSV_9GridQueueIyEESS_EEEvDpT0_
        .type           _ZN6thrust24THRUST_300001_SM_1000_NS8cuda_cub4core6detail13_kernel_agentINS1_8__reduce11ReduceAgentINS0_12zip_iteratorIN4cuda3std3__45tupleIJNS0_6detail15normal_iteratorINS0_10device_ptrIdEEEENS0_17counting_iteratorIlNS0_11use_defaultESI_SI_EEEEEEEPNSB_IJdlEEESM_lNS1_9__extrema9arg_min_fIdlNSA_4lessIdEEEEEEJSL_SN_lN3cub18CUB_300001_SM_100013GridEvenShareIlEENSV_9GridQueueIyEESS_EEEvDpT0_,@function
        .size           _ZN6thrust24THRUST_300001_SM_1000_NS8cuda_cub4core6detail13_kernel_agentINS1_8__reduce11ReduceAgentINS0_12zip_iteratorIN4cuda3std3__45tupleIJNS0_6detail15normal_iteratorINS0_10device_ptrIdEEEENS0_17counting_iteratorIlNS0_11use_defaultESI_SI_EEEEEEEPNSB_IJdlEEESM_lNS1_9__extrema9arg_min_fIdlNSA_4lessIdEEEEEEJSL_SN_lN3cub18CUB_300001_SM_100013GridEvenShareIlEENSV_9GridQueueIyEESS_EEEvDpT0_,(.L_x_858 - _ZN6thrust24THRUST_300001_SM_1000_NS8cuda_cub4core6detail13_kernel_agentINS1_8__reduce11ReduceAgentINS0_12zip_iteratorIN4cuda3std3__45tupleIJNS0_6detail15normal_iteratorINS0_10device_ptrIdEEEENS0_17counting_iteratorIlNS0_11use_defaultESI_SI_EEEEEEEPNSB_IJdlEEESM_lNS1_9__extrema9arg_min_fIdlNSA_4lessIdEEEEEEJSL_SN_lN3cub18CUB_300001_SM_100013GridEvenShareIlEENSV_9GridQueueIyEESS_EEEvDpT0_)
        .other          _ZN6thrust24THRUST_300001_SM_1000_NS8cuda_cub4core6detail13_kernel_agentINS1_8__reduce11ReduceAgentINS0_12zip_iteratorIN4cuda3std3__45tupleIJNS0_6detail15normal_iteratorINS0_10device_ptrIdEEEENS0_17counting_iteratorIlNS0_11use_defaultESI_SI_EEEEEEEPNSB_IJdlEEESM_lNS1_9__extrema9arg_min_fIdlNSA_4lessIdEEEEEEJSL_SN_lN3cub18CUB_300001_SM_100013GridEvenShareIlEENSV_9GridQueueIyEESS_EEEvDpT0_,@"STO_CUDA_ENTRY STV_DEFAULT"
_ZN6thrust24THRUST_300001_SM_1000_NS8cuda_cub4core6detail13_kernel_agentINS1_8__reduce11ReduceAgentINS0_12zip_iteratorIN4cuda3std3__45tupleIJNS0_6detail15normal_iteratorINS0_10device_ptrIdEEEENS0_17counting_iteratorIlNS0_11use_defaultESI_SI_EEEEEEEPNSB_IJdlEEESM_lNS1_9__extrema9arg_min_fIdlNSA_4lessIdEEEEEEJSL_SN_lN3cub18CUB_300001_SM_100013GridEvenShareIlEENSV_9GridQueueIyEESS_EEEvDpT0_:
.text._ZN6thrust24THRUST_300001_SM_1000_NS8cuda_cub4core6detail13_kernel_agentINS1_8__reduce11ReduceAgentINS0_12zip_iteratorIN4cuda3std3__45tupleIJNS0_6detail15normal_iteratorINS0_10device_ptrIdEEEENS0_17counting_iteratorIlNS0_11use_defaultESI_SI_EEEEEEEPNSB_IJdlEEESM_lNS1_9__extrema9arg_min_fIdlNSA_4lessIdEEEEEEJSL_SN_lN3cub18CUB_300001_SM_100013GridEvenShareIlEENSV_9GridQueueIyEESS_EEEvDpT0_:
[----:B------:R-:W-:Y:S01]  /*0000*/  LDC R1, c[0x0][0x37c] ;  /* 0x0000df00ff017b82 */ /* 0x000fe20000000800 */
[----:B------:R-:W0:Y:S01]  /*0010*/  S2R R0, SR_CTAID.X ;  /* 0x0000000000007919 */ /* 0x000e220000002500 */
[----:B------:R-:W1:Y:S01]  /*0020*/  LDCU.64 UR4, c[0x0][0x398] ;  /* 0x00007300ff0477ac */ /* 0x000e620008000a00 */
[----:B------:R-:W-:Y:S01]  /*0030*/  BSSY.RECONVERGENT B0, `(.L_x_158) ;  /* 0x000067b000007945 */ /* 0x000fe20003800200 */
[----:B------:R-:W2:Y:S01]  /*0040*/  LDCU UR6, c[0x0][0x370] ;  /* 0x00006e00ff0677ac */ /* 0x000ea20008000800 */
[----:B------:R-:W3:Y:S01]  /*0050*/  LDCU.64 UR10, c[0x0][0x358] ;  /* 0x00006b00ff0a77ac */ /* 0x000ee20008000a00 */
[----:B-1----:R-:W-:Y:S02]  /*0060*/  IMAD.U32 R13, RZ, RZ, UR4 ;  /* 0x00000004ff0d7e24 */ /* 0x002fe4000f8e00ff */
[----:B------:R-:W-:Y:S01]  /*0070*/  IMAD.U32 R12, RZ, RZ, UR5 ;  /* 0x00000005ff0c7e24 */ /* 0x000fe2000f8e00ff */
[----:B--2---:R-:W-:Y:S01]  /*0080*/  UIMAD UR6, UR6, 0x500, URZ ;  /* 0x00000500060678a4 */ /* 0x004fe2000f8e02ff */
[----:B0-----:R-:W-:-:S05]  /*0090*/  IMAD R5, R0, 0x500, RZ ;  /* 0x0000050000057824 */ /* 0x001fca00078e02ff */
[----:B------:R-:W-:-:S04]  /*00a0*/  IADD3 R2, P1, PT, R5, 0x500, RZ ;  /* 0x0000050005027810 */ /* 0x000fc80007f3e0ff */
[----:B------:R-:W-:Y:S01]  /*00b0*/  ISETP.GT.U32.AND P0, PT, R2, R13, PT ;  /* 0x0000000d0200720c */ /* 0x000fe20003f04070 */
[----:B------:R-:W-:-:S05]  /*00c0*/  IMAD.X R3, RZ, RZ, RZ, P1 ;  /* 0x000000ffff037224 */ /* 0x000fca00008e06ff */
[----:B------:R-:W-:-:S13]  /*00d0*/  ISETP.GT.AND.EX P0, PT, R3, R12, PT, P0 ;  /* 0x0000000c0300720c */ /* 0x000fda0003f04300 */
[----:B---3--:R-:W-:Y:S05]  /*00e0*/  @!P0 BRA `(.L_x_159) ;  /* 0x0000003800008947 */ /* 0x008fea0003800000 */
[----:B------:R-:W0:Y:S01]  /*00f0*/  S2R R6, SR_TID.X ;  /* 0x0000000000067919 */ /* 0x000e220000002100 */
[----:B------:R-:W-:Y:S01]  /*0100*/  IMAD.IADD R4, R13, 0x1, -R5 ;  /* 0x000000010d047824 */ /* 0x000fe200078e0a05 */
[----:B------:R-:W-:Y:S01]  /*0110*/  BSSY.RECONVERGENT B1, `(.L_x_160) ;  /* 0x0000010000017945 */ /* 0x000fe20003800200 */
[----:B------:R-:W-:Y:S01]  /*0120*/  IMAD.MOV.U32 R7, RZ, RZ, RZ ;  /* 0x000000ffff077224 */ /* 0x000fe200078e00ff */
[----:B------:R-:W-:Y:S01]  /*0130*/  CS2R R2, SRZ ;  /* 0x0000000000027805 */ /* 0x000fe2000001ff00 */
[----:B------:R-:W-:Y:S01]  /*0140*/  IMAD.MOV.U32 R8, RZ, RZ, RZ ;  /* 0x000000ffff087224 */ /* 0x000fe200078e00ff */
[----:B0-----:R-:W-:Y:S01]  /*0150*/  ISETP.GE.AND P0, PT, R6, R4, PT ;  /* 0x000000040600720c */ /* 0x001fe20003f06270 */
[----:B------:R-:W-:-:S12]  /*0160*/  IMAD.MOV.U32 R9, RZ, RZ, R6 ;  /* 0x000000ffff097224 */ /* 0x000fd800078e0006 */
[----:B------:R-:W-:Y:S05]  /*0170*/  @P0 BRA `(.L_x_161) ;  /* 0x0000000000240947 */ /* 0x000fea0003800000 */
[----:B------:R-:W0:Y:S01]  /*0180*/  LDCU.128 UR4, c[0x0][0x380] ;  /* 0x00007000ff0477ac */ /* 0x000e220008000c00 */
[----:B------:R-:W-:-:S05]  /*0190*/  IADD3 R7, P0, PT, R5, R6, RZ ;  /* 0x0000000605077210 */ /* 0x000fca0007f1e0ff */
[----:B------:R-:W-:Y:S01]  /*01a0*/  IMAD.X R8, RZ, RZ, RZ, P0 ;  /* 0x000000ffff087224 */ /* 0x000fe200000e06ff */
[----:B0-----:R-:W-:-:S04]  /*01b0*/  LEA R2, P1, R7, UR4, 0x3 ;  /* 0x0000000407027c11 */ /* 0x001fc8000f8218ff */
[----:B------:R-:W-:-:S06]  /*01c0*/  LEA.HI.X R3, R7, UR5, R8, 0x3, P1 ;  /* 0x0000000507037c11 */ /* 0x000fcc00088f1c08 */
[----:B------:R-:W5:Y:S01]  /*01d0*/  LDG.E.64 R2, desc[UR10][R2.64] ;  /* 0x0000000a02027981 */ /* 0x000f62000c1e1b00 */
[----:B------:R-:W-:Y:S01]  /*01e0*/  IADD3 R7, P0, PT, R7, UR6, RZ ;  /* 0x0000000607077c10 */ /* 0x000fe2000ff1e0ff */
[----:B------:R-:W-:-:S03]  /*01f0*/  VIADD R9, R6, 0x100 ;  /* 0x0000010006097836 */ /* 0x000fc60000000000 */
[----:B------:R-:W-:-:S09]  /*0200*/  IADD3.X R8, PT, PT, R8, UR7, RZ, P0, !PT ;  /* 0x0000000708087c10 */ /* 0x000fd200087fe4ff */
.L_x_161:
[----:B------:R-:W-:Y:S05]  /*0210*/  BSYNC.RECONVERGENT B1 ;  /* 0x0000000000017941 */ /* 0x000fea0003800200 */
.L_x_160:
[----:B------:R-:W-:Y:S01]  /*0220*/  ISETP.GE.AND P0, PT, R9, R4, PT ;  /* 0x000000040900720c */ /* 0x000fe20003f06270 */
[----:B------:R-:W-:-:S12]  /*0230*/  BSSY.RECONVERGENT B1, `(.L_x_162) ;  /* 0x00000ab000017945 */ /* 0x000fd80003800200 */
[----:B------:R-:W-:Y:S05]  /*0240*/  @P0 BRA `(.L_x_163) ;  /* 0x0000000800a40947 */ /* 0x000fea0003800000 */
[----:B------:R-:W-:Y:S01]  /*0250*/  LOP3.LUT R10, RZ, R9, RZ, 0x33, !PT ;  /* 0x00000009ff0a7212 */ /* 0x000fe200078e33ff */
[----:B------:R-:W-:Y:S03]  /*0260*/  BSSY.RECONVERGENT B2, `(.L_x_164) ;  /* 0x0000030000027945 */ /* 0x000fe60003800200 */
[----:B------:R-:W-:-:S04]  /*0270*/  IADD3 R20, PT, PT, -R5, R13, R10 ;  /* 0x0000000d05147210 */ /* 0x000fc80007ffe10a */
[----:B------:R-:W-:-:S04]  /*0280*/  LOP3.LUT R10, R20, 0x300, RZ, 0xc0, !PT ;  /* 0x00000300140a7812 */ /* 0x000fc800078ec0ff */
[----:B------:R-:W-:-:S13]  /*0290*/  ISETP.NE.AND P0, PT, R10, 0x300, PT ;  /* 0x000003000a00780c */ /* 0x000fda0003f05270 */
[----:B------:R-:W-:Y:S05]  /*02a0*/  @!P0 BRA `(.L_x_165) ;  /* 0x0000000000ac8947 */ /* 0x000fea0003800000 */
[----:B------:R-:W0:Y:S01]  /*02b0*/  LDCU.128 UR4, c[0x0][0x380] ;  /* 0x00007000ff0477ac */ /* 0x000e220008000c00 */
[----:B------:R-:W-:Y:S02]  /*02c0*/  IADD3 R18, P0, PT, R5, R9, RZ ;  /* 0x0000000905127210 */ /* 0x000fe40007f1e0ff */
[----:B------:R-:W-:-:S03]  /*02d0*/  LEA.HI R10, R20, 0x1, RZ, 0x18 ;  /* 0x00000001140a7811 */ /* 0x000fc600078fc0ff */
[----:B------:R-:W-:Y:S01]  /*02e0*/  IMAD.X R21, RZ, RZ, RZ, P0 ;  /* 0x000000ffff157224 */ /* 0x000fe200000e06ff */
[----:B------:R-:W-:-:S05]  /*02f0*/  LOP3.LUT R10, R10, 0x3, RZ, 0xc0, !PT ;  /* 0x000000030a0a7812 */ /* 0x000fca00078ec0ff */
[----:B------:R-:W-:Y:S01]  /*0300*/  IMAD.MOV R12, RZ, RZ, -R10 ;  /* 0x000000ffff0c7224 */ /* 0x000fe200078e0a0a */
[C---:B0-----:R-:W-:Y:S02]  /*0310*/  LEA R17, P2, R18.reuse, UR4, 0x3 ;  /* 0x0000000412117c11 */ /* 0x041fe4000f8418ff */
[C---:B------:R-:W-:Y:S02]  /*0320*/  IADD3 R19, P1, PT, R18.reuse, UR6, RZ ;  /* 0x0000000612137c10 */ /* 0x040fe4000ff3e0ff */
[----:B------:R-:W-:Y:S02]  /*0330*/  LEA.HI.X R18, R18, UR5, R21, 0x3, P2 ;  /* 0x0000000512127c11 */ /* 0x000fe400090f1c15 */
[----:B------:R-:W-:-:S09]  /*0340*/  IADD3.X R21, PT, PT, R21, UR7, RZ, P1, !PT ;  /* 0x0000000715157c10 */ /* 0x000fd20008ffe4ff */
.L_x_168:
[----:B------:R-:W-:Y:S02]  /*0350*/  IMAD.MOV.U32 R10, RZ, RZ, R17 ;  /* 0x000000ffff0a7224 */ /* 0x000fe400078e0011 */
[----:B------:R-:W-:-:S06]  /*0360*/  IMAD.MOV.U32 R11, RZ, RZ, R18 ;  /* 0x000000ffff0b7224 */ /* 0x000fcc00078e0012 */
[----:B------:R-:W2:Y:S01]  /*0370*/  LDG.E.64 R10, desc[UR10][R10.64] ;  /* 0x0000000a0a0a7981 */ /* 0x000ea2000c1e1b00 */
[----:B------:R-:W-:Y:S01]  /*0380*/  VIADD R12, R12, 0x1 ;  /* 0x000000010c0c7836 */ /* 0x000fe20000000000 */
[----:B------:R-:W-:Y:S01]  /*0390*/  BSSY.RECONVERGENT B3, `(.L_x_166) ;  /* 0x0000017000037945 */ /* 0x000fe20003800200 */
[----:B------:R-:W-:-:S03]  /*03a0*/  IADD3 R17, P3, PT, R17, 0x800, RZ ;  /* 0x0000080011117810 */ /* 0x000fc60007f7e0ff */
[----:B------:R-:W-:Y:S01]  /*03b0*/  ISETP.NE.AND P2, PT, R12, RZ, PT ;  /* 0x000000ff0c00720c */ /* 0x000fe20003f45270 */
[----:B--2--5:R-:W-:-:S14]  /*03c0*/  DSETP.GEU.AND P0, PT, R2, R10, PT ;  /* 0x0000000a0200722a */ /* 0x024fdc0003f0e000 */
[----:B------:R-:W-:Y:S05]  /*03d0*/  @!P0 BRA `(.L_x_167) ;  /* 0x0000000000488947 */ /* 0x000fea0003800000 */
[----:B------:R-:W-:Y:S01]  /*03e0*/  DSETP.GEU.AND P0, PT, R10, R2, PT ;  /* 0x000000020a00722a */ /* 0x000fe20003f0e000 */
[----:B------:R-:W-:Y:S02]  /*03f0*/  IMAD.MOV.U32 R13, RZ, RZ, R2 ;  /* 0x000000ffff0d7224 */ /* 0x000fe400078e0002 */
[----:B------:R-:W-:Y:S02]  /*0400*/  IMAD.MOV.U32 R15, RZ, RZ, R3 ;  /* 0x000000ffff0f7224 */ /* 0x000fe400078e0003 */
[----:B------:R-:W-:Y:S02]  /*0410*/  IMAD.MOV.U32 R14, RZ, RZ, R7 ;  /* 0x000000ffff0e7224 */ /* 0x000fe400078e0007 */
[----:B------:R-:W-:Y:S02]  /*0420*/  IMAD.MOV.U32 R16, RZ, RZ, R8 ;  /* 0x000000ffff107224 */ /* 0x000fe400078e0008 */
[----:B------:R-:W-:Y:S02]  /*0430*/  IMAD.MOV.U32 R7, RZ, RZ, R19 ;  /* 0x000000ffff077224 */ /* 0x000fe400078e0013 */
[----:B------:R-:W-:-:S02]  /*0440*/  IMAD.MOV.U32 R8, RZ, RZ, R21 ;  /* 0x000000ffff087224 */ /* 0x000fc400078e0015 */
[----:B------:R-:W-:Y:S02]  /*0450*/  IMAD.MOV.U32 R2, RZ, RZ, R10 ;  /* 0x000000ffff027224 */ /* 0x000fe400078e000a */
[----:B------:R-:W-:Y:S01]  /*0460*/  IMAD.MOV.U32 R3, RZ, RZ, R11 ;  /* 0x000000ffff037224 */ /* 0x000fe200078e000b */
[----:B------:R-:W-:Y:S06]  /*0470*/  @!P0 BRA `(.L_x_167) ;  /* 0x0000000000208947 */ /* 0x000fec0003800000 */
        /* <DEDUP_REMOVED lines=8> */
.L_x_167:
[----:B------:R-:W-:Y:S05]  /*0500*/  BSYNC.RECONVERGENT B3 ;  /* 0x0000000000037941 */ /* 0x000fea0003800200 */
.L_x_166:
[----:B------:R-:W-:Y:S01]  /*0510*/  IADD3 R19, P0, PT, R19, 0x100, RZ ;  /* 0x0000010013137810 */ /* 0x000fe20007f1e0ff */
[----:B------:R-:W-:Y:S02]  /*0520*/  VIADD R9, R9, 0x100 ;  /* 0x0000010009097836 */ /* 0x000fe40000000000 */
[----:B------:R-:W-:Y:S02]  /*0530*/  IMAD.X R18, RZ, RZ, R18, P3 ;  /* 0x000000ffff127224 */ /* 0x000fe400018e0612 */
[----:B------:R-:W-:Y:S01]  /*0540*/  IMAD.X R21, RZ, RZ, R21, P0 ;  /* 0x000000ffff157224 */ /* 0x000fe200000e0615 */
[----:B------:R-:W-:Y:S07]  /*0550*/  @P2 BRA `(.L_x_168) ;  /* 0xfffffffc007c2947 */ /* 0x000fee000383ffff */
.L_x_165:
[----:B------:R-:W-:Y:S05]  /*0560*/  BSYNC.RECONVERGENT B2 ;  /* 0x0000000000027941 */ /* 0x000fea0003800200 */
.L_x_164:
[----:B------:R-:W-:-:S13]  /*0570*/  ISETP.GE.U32.AND P0, PT, R20, 0x300, PT ;  /* 0x000003001400780c */ /* 0x000fda0003f06070 */
[----:B------:R-:W-:Y:S05]  /*0580*/  @!P0 BRA `(.L_x_163) ;  /* 0x0000000400d48947 */ /* 0x000fea0003800000 */
[----:B------:R-:W0:Y:S01]  /*0590*/  LDC.64 R10, c[0x0][0x380] ;  /* 0x0000e000ff0a7b82 */ /* 0x000e220000000a00 */
[----:B------:R-:W-:-:S07]  /*05a0*/  VIADD R9, R9, 0x200 ;  /* 0x0000020009097836 */ /* 0x000fce0000000000 */
[----:B------:R-:W1:Y:S02]  /*05b0*/  LDC.64 R12, c[0x0][0x388] ;  /* 0x0000e200ff0c7b82 */ /* 0x000e640000000a00 */
.L_x_177:
[----:B------:R-:W-:-:S05]  /*05c0*/  VIADD R14, R9, 0xfffffe00 ;  /* 0xfffffe00090e7836 */ /* 0x000fca0000000000 */
[----:B------:R-:W-:-:S04]  /*05d0*/  IADD3 R21, P0, PT, R5, R14, RZ ;  /* 0x0000000e05157210 */ /* 0x000fc80007f1e0ff */
[----:B------:R-:W-:Y:S02]  /*05e0*/  LEA.HI.X.SX32 R30, R14, RZ, 0x1, P0 ;  /* 0x000000ff0e1e7211 */ /* 0x000fe400000f0eff */
[----:B0-----:R-:W-:-:S04]  /*05f0*/  LEA R24, P0, R21, R10, 0x3 ;  /* 0x0000000a15187211 */ /* 0x001fc800078018ff */
[----:B------:R-:W-:-:S05]  /*0600*/  LEA.HI.X R25, R21, R11, R30, 0x3, P0 ;  /* 0x0000000b15197211 */ /* 0x000fca00000f1c1e */
[----:B------:R-:W2:Y:S04]  /*0610*/  LDG.E.64 R22, desc[UR10][R24.64] ;  /* 0x0000000a18167981 */ /* 0x000ea8000c1e1b00 */
[----:B-----5:R0:W5:Y:S04]  /*0620*/  LDG.E.64 R18, desc[UR10][R24.64+0x800] ;  /* 0x0008000a18127981 */ /* 0x020168000c1e1b00 */
[----:B------:R0:W5:Y:S04]  /*0630*/  LDG.E.64 R14, desc[UR10][R24.64+0x1000] ;  /* 0x0010000a180e7981 */ /* 0x000168000c1e1b00 */
[----:B------:R0:W5:Y:S01]  /*0640*/  LDG.E.64 R16, desc[UR10][R24.64+0x1800] ;  /* 0x0018000a18107981 */ /* 0x000162000c1e1b00 */
[----:B-1----:R-:W-:Y:S01]  /*0650*/  IADD3 R32, P1, PT, R21, R12, RZ ;  /* 0x0000000c15207210 */ /* 0x002fe20007f3e0ff */
[----:B------:R-:W-:Y:S01]  /*0660*/  BSSY.RECONVERGENT B2, `(.L_x_169) ;  /* 0x0000017000027945 */ /* 0x000fe20003800200 */
[----:B------:R-:W-:-:S02]  /*0670*/  IMAD.MOV.U32 R27, RZ, RZ, R7 ;  /* 0x000000ffff1b7224 */ /* 0x000fc400078e0007 */
[----:B------:R-:W-:Y:S02]  /*0680*/  IMAD.MOV.U32 R28, RZ, RZ, R8 ;  /* 0x000000ffff1c7224 */ /* 0x000fe400078e0008 */
[----:B------:R-:W-:Y:S02]  /*0690*/  VIADD R26, R9, 0xffffff00 ;  /* 0xffffff00091a7836 */ /* 0x000fe40000000000 */
[----:B------:R-:W-:Y:S02]  /*06a0*/  IMAD.MOV.U32 R20, RZ, RZ, R2 ;  /* 0x000000ffff147224 */ /* 0x000fe400078e0002 */
[----:B------:R-:W-:Y:S02]  /*06b0*/  IMAD.MOV.U32 R21, RZ, RZ, R3 ;  /* 0x000000ffff157224 */ /* 0x000fe400078e0003 */
[----:B------:R-:W-:Y:S01]  /*06c0*/  IMAD.X R29, R30, 0x1, R13, P1 ;  /* 0x000000011e1d7824 */ /* 0x000fe200008e060d */
[----:B--2---:R-:W-:-:S14]  /*06d0*/  DSETP.GEU.AND P0, PT, R2, R22, PT ;  /* 0x000000160200722a */ /* 0x004fdc0003f0e000 */
[----:B0-----:R-:W-:Y:S05]  /*06e0*/  @!P0 BRA `(.L_x_170) ;  /* 0x0000000000388947 */ /* 0x001fea0003800000 */
        /* <DEDUP_REMOVED lines=14> */
.L_x_170:
[----:B------:R-:W-:Y:S05]  /*07d0*/  BSYNC.RECONVERGENT B2 ;  /* 0x0000000000027941 */ /* 0x000fea0003800200 */
.L_x_169:
[----:B-----5:R-:W-:Y:S01]  /*07e0*/  DSETP.GEU.AND P0, PT, R20, R18, PT ;  /* 0x000000121400722a */ /* 0x020fe20003f0e000 */
[----:B------:R-:W-:Y:S01]  /*07f0*/  SHF.R.S32.HI R2, RZ, 0x1f, R26 ;  /* 0x0000001fff027819 */ /* 0x000fe2000001141a */
[----:B------:R-:W-:Y:S01]  /*0800*/  BSSY.RECONVERGENT B2, `(.L_x_171) ;  /* 0x0000016000027945 */ /* 0x000fe20003800200 */
[----:B------:R-:W-:Y:S01]  /*0810*/  IADD3 R26, P1, P2, R26, R12, R5 ;  /* 0x0000000c1a1a7210 */ /* 0x000fe20007a3e005 */
[----:B------:R-:W-:Y:S02]  /*0820*/  IMAD.MOV.U32 R22, RZ, RZ, R27 ;  /* 0x000000ffff167224 */ /* 0x000fe400078e001b */
[----:B------:R-:W-:Y:S01]  /*0830*/  IMAD.MOV.U32 R23, RZ, RZ, R28 ;  /* 0x000000ffff177224 */ /* 0x000fe200078e001c */
[----:B------:R-:W-:Y:S01]  /*0840*/  IADD3.X R7, PT, PT, R2, R13, RZ, P1, P2 ;  /* 0x0000000d02077210 */ /* 0x000fe20000fe44ff */
[----:B------:R-:W-:Y:S02]  /*0850*/  IMAD.MOV.U32 R2, RZ, RZ, R20 ;  /* 0x000000ffff027224 */ /* 0x000fe400078e0014 */
[----:B------:R-:W-:-:S04]  /*0860*/  IMAD.MOV.U32 R3, RZ, RZ, R21 ;  /* 0x000000ffff037224 */ /* 0x000fc800078e0015 */
        /* <DEDUP_REMOVED lines=15> */
.L_x_172:
[----:B------:R-:W-:Y:S05]  /*0960*/  BSYNC.RECONVERGENT B2 ;  /* 0x0000000000027941 */ /* 0x000fea0003800200 */
.L_x_171:
[----:B------:R-:W-:Y:S01]  /*0970*/  DSETP.GEU.AND P0, PT, R2, R14, PT ;  /* 0x0000000e0200722a */ /* 0x000fe20003f0e000 */
[----:B------:R-:W-:Y:S01]  /*0980*/  SHF.R.S32.HI R8, RZ, 0x1f, R9 ;  /* 0x0000001fff087819 */ /* 0x000fe20000011409 */
[C---:B------:R-:W-:Y:S01]  /*0990*/  VIADD R7, R9.reuse, 0x100 ;  /* 0x0000010009077836 */ /* 0x040fe20000000000 */
[----:B------:R-:W-:Y:S01]  /*09a0*/  IADD3 R25, P1, P2, R9, R12, R5 ;  /* 0x0000000c09197210 */ /* 0x000fe20007a3e005 */
[----:B------:R-:W-:Y:S01]  /*09b0*/  BSSY.RECONVERGENT B2, `(.L_x_173) ;  /* 0x0000016000027945 */ /* 0x000fe20003800200 */
[----:B------:R-:W-:Y:S02]  /*09c0*/  IMAD.MOV.U32 R20, RZ, RZ, R22 ;  /* 0x000000ffff147224 */ /* 0x000fe400078e0016 */
[----:B------:R-:W-:Y:S01]  /*09d0*/  IADD3.X R24, PT, PT, R8, R13, RZ, P1, P2 ;  /* 0x0000000d08187210 */ /* 0x000fe20000fe44ff */
[----:B------:R-:W-:Y:S01]  /*09e0*/  IMAD.MOV.U32 R21, RZ, RZ, R23 ;  /* 0x000000ffff157224 */ /* 0x000fe200078e0017 */
[----:B------:R-:W-:Y:S01]  /*09f0*/  SHF.R.S32.HI R8, RZ, 0x1f, R7 ;  /* 0x0000001fff087819 */ /* 0x000fe20000011407 */
[----:B------:R-:W-:-:S02]  /*0a00*/  IMAD.MOV.U32 R18, RZ, RZ, R2 ;  /* 0x000000ffff127224 */ /* 0x000fc400078e0002 */
[----:B------:R-:W-:Y:S02]  /*0a10*/  IMAD.MOV.U32 R19, RZ, RZ, R3 ;  /* 0x000000ffff137224 */ /* 0x000fe400078e0003 */
        /* <DEDUP_REMOVED lines=15> */
.L_x_174:
[----:B------:R-:W-:Y:S05]  /*0b10*/  BSYNC.RECONVERGENT B2 ;  /* 0x0000000000027941 */ /* 0x000fea0003800200 */
.L_x_173:
[----:B------:R-:W-:Y:S01]  /*0b20*/  DSETP.GEU.AND P0, PT, R18, R16, PT ;  /* 0x000000101200722a */ /* 0x000fe20003f0e000 */
[----:B------:R-:W-:Y:S01]  /*0b30*/  IADD3 R15, P1, P2, R7, R12, R5 ;  /* 0x0000000c070f7210 */ /* 0x000fe20007a3e005 */
[----:B------:R-:W-:Y:S01]  /*0b40*/  BSSY.RECONVERGENT B2, `(.L_x_175) ;  /* 0x0000015000027945 */ /* 0x000fe20003800200 */
[----:B------:R-:W-:Y:S02]  /*0b50*/  IMAD.MOV.U32 R7, RZ, RZ, R20 ;  /* 0x000000ffff077224 */ /* 0x000fe400078e0014 */
[----:B------:R-:W-:Y:S01]  /*0b60*/  IADD3.X R14, PT, PT, R8, R13, RZ, P1, P2 ;  /* 0x0000000d080e7210 */ /* 0x000fe20000fe44ff */
[----:B------:R-:W-:Y:S02]  /*0b70*/  IMAD.MOV.U32 R8, RZ, RZ, R21 ;  /* 0x000000ffff087224 */ /* 0x000fe400078e0015 */
        /* <DEDUP_REMOVED lines=17> */
.L_x_176:
[----:B------:R-:W-:Y:S05]  /*0c90*/  BSYNC.RECONVERGENT B2 ;  /* 0x0000000000027941 */ /* 0x000fea0003800200 */
.L_x_175:
[C---:B------:R-:W-:Y:S02]  /*0ca0*/  VIADD R15, R9.reuse, 0x200 ;  /* 0x00000200090f7836 */ /* 0x040fe40000000000 */
[----:B------:R-:W-:-:S03]  /*0cb0*/  VIADD R9, R9, 0x400 ;  /* 0x0000040009097836 */ /* 0x000fc60000000000 */
[----:B------:R-:W-:-:S13]  /*0cc0*/  ISETP.GE.AND P0, PT, R15, R4, PT ;  /* 0x000000040f00720c */ /* 0x000fda0003f06270 */
[----:B------:R-:W-:Y:S05]  /*0cd0*/  @!P0 BRA `(.L_x_177) ;  /* 0xfffffff800388947 */ /* 0x000fea000383ffff */
.L_x_163:
[----:B------:R-:W-:Y:S05]  /*0ce0*/  BSYNC.RECONVERGENT B1 ;  /* 0x0000000000017941 */ /* 0x000fea0003800200 */
.L_x_162:
[----:B------:R-:W-:-:S13]  /*0cf0*/  ISETP.GE.AND P0, PT, R4, 0x100, PT ;  /* 0x000001000400780c */ /* 0x000fda0003f06270 */
[----:B------:R-:W-:Y:S05]  /*0d00*/  @!P0 BRA `(.L_x_178) ;  /* 0x0000001000e48947 */ /* 0x000fea0003800000 */
[----:B------:R-:W0:Y:S01]  /*0d10*/  S2R R4, SR_LANEID ;  /* 0x0000000000047919 */ /* 0x000e220000000000 */
[----:B------:R-:W-:Y:S01]  /*0d20*/  BSSY.RECONVERGENT B1, `(.L_x_179) ;  /* 0x000001a000017945 */ /* 0x000fe20003800200 */
[----:B------:R-:W-:Y:S01]  /*0d30*/  IMAD.MOV.U32 R14, RZ, RZ, R7 ;  /* 0x000000ffff0e7224 */ /* 0x000fe200078e0007 */
[----:B-----5:R-:W-:Y:S01]  /*0d40*/  SHFL.DOWN PT, R12, R2, 0x1, 0x1f ;  /* 0x08201f00020c7f89 */ /* 0x020fe200000e0000 */
        /* <DEDUP_REMOVED lines=23> */
.L_x_180:
[----:B------:R-:W-:Y:S05]  /*0ec0*/  BSYNC.RECONVERGENT B1 ;  /* 0x0000000000017941 */ /* 0x000fea0003800200 */
.L_x_179:
        /* <DEDUP_REMOVED lines=26> */
.L_x_182:
[----:B------:R-:W-:Y:S05]  /*1070*/  BSYNC.RECONVERGENT B1 ;  /* 0x0000000000017941 */ /* 0x000fea0003800200 */
.L_x_181:
        /* <DEDUP_REMOVED lines=26> */
.L_x_184:
[----:B------:R-:W-:Y:S05]  /*1220*/  BSYNC.RECONVERGENT B1 ;  /* 0x0000000000017941 */ /* 0x000fea0003800200 */
.L_x_183:
        /* <DEDUP_REMOVED lines=26> */
.L_x_186:
[----:B------:R-:W-:Y:S05]  /*13d0*/  BSYNC.RECONVERGENT B1 ;  /* 0x0000000000017941 */ /* 0x000fea0003800200 */
.L_x_185:
        /* <DEDUP_REMOVED lines=27> */
.L_x_188:
[----:B------:R-:W-:Y:S05]  /*1590*/  BSYNC.RECONVERGENT B1 ;  /* 0x0000000000017941 */ /* 0x000fea0003800200 */
.L_x_187:
[----:B------:R-:W-:Y:S04]  /*15a0*/  BSSY.RECONVERGENT B1, `(.L_x_189) ;  /* 0x000000a000017945 */ /* 0x000fe80003800200 */
[----:B------:R-:W-:Y:S05]  /*15b0*/  @P2 BRA `(.L_x_190) ;  /* 0x0000000000202947 */ /* 0x000fea0003800000 */
[----:B------:R-:W1:Y:S01]  /*15c0*/  S2R R8, SR_CgaCtaId ;  /* 0x0000000000087919 */ /* 0x000e620000008800 */
[----:B------:R-:W-:Y:S02]  /*15d0*/  MOV R5, 0x400 ;  /* 0x0000040000057802 */ /* 0x000fe40000000f00 */
[----:B0-----:R-:W-:-:S04]  /*15e0*/  SHF.R.U32.HI R4, RZ, 0x1, R6 ;  /* 0x00000001ff047819 */ /* 0x001fc80000011606 */
[----:B------:R-:W-:Y:S02]  /*15f0*/  LOP3.LUT R4, R4, 0x1f0, RZ, 0xc0, !PT ;  /* 0x000001f004047812 */ /* 0x000fe400078ec0ff */
[----:B-1----:R-:W-:-:S05]  /*1600*/  LEA R5, R8, R5, 0x18 ;  /* 0x0000000508057211 */ /* 0x002fca00078ec0ff */
[----:B------:R-:W-:-:S05]  /*1610*/  IMAD.IADD R5, R4, 0x1, R5 ;  /* 0x0000000104057824 */ /* 0x000fca00078e0205 */
[----:B------:R1:W-:Y:S04]  /*1620*/  STS.64 [R5+0x10], R16 ;  /* 0x0000101005007388 */ /* 0x0003e80000000a00 */
[----:B------:R1:W-:Y:S02]  /*1630*/  STS.64 [R5+0x8], R2 ;  /* 0x0000080205007388 */ /* 0x0003e40000000a00 */
.L_x_190:
[----:B------:R-:W-:Y:S05]  /*1640*/  BSYNC.RECONVERGENT B1 ;  /* 0x0000000000017941 */ /* 0x000fea0003800200 */
.L_x_189:
        /* <DEDUP_REMOVED lines=12> */
[----:B0-----:R0:W2:Y:S04]  /*1710*/  LDS.128 R4, [R32+0x40] ;  /* 0x0000400020047984 */ /* 0x0010a80000000c00 */
[----:B------:R0:W3:Y:S04]  /*1720*/  LDS.128 R8, [R32+0x50] ;  /* 0x0000500020087984 */ /* 0x0000e80000000c00 */
[----:B------:R0:W4:Y:S01]  /*1730*/  LDS.128 R12, [R32+0x20] ;  /* 0x00002000200c7984 */ /* 0x0001220000000c00 */
        /* <DEDUP_REMOVED lines=16> */
.L_x_193:
[----:B------:R-:W-:Y:S05]  /*1840*/  BSYNC.RECONVERGENT B1 ;  /* 0x0000000000017941 */ /* 0x000fea0003800200 */
.L_x_192:
        /* <DEDUP_REMOVED lines=24> */
.L_x_195:
[----:B------:R-:W-:Y:S05]  /*19d0*/  BSYNC.RECONVERGENT B1 ;  /* 0x0000000000017941 */ /* 0x000fea0003800200 */
.L_x_194:
        /* <DEDUP_REMOVED lines=21> */
.L_x_197:
[----:B------:R-:W-:Y:S05]  /*1b30*/  BSYNC.RECONVERGENT B1 ;  /* 0x0000000000017941 */ /* 0x000fea0003800200 */
.L_x_196:
        /* <DEDUP_REMOVED lines=21> */
.L_x_199:
[----:B------:R-:W-:Y:S05]  /*1c90*/  BSYNC.RECONVERGENT B1 ;  /* 0x0000000000017941 */ /* 0x000fea0003800200 */
.L_x_198:
        /* <DEDUP_REMOVED lines=21> */
.L_x_201:
[----:B------:R-:W-:Y:S05]  /*1df0*/  BSYNC.RECONVERGENT B1 ;  /* 0x0000000000017941 */ /* 0x000fea0003800200 */
.L_x_200:
        /* <DEDUP_REMOVED lines=21> */
.L_x_203:
[----:B------:R-:W-:Y:S05]  /*1f50*/  BSYNC.RECONVERGENT B1 ;  /* 0x0000000000017941 */ /* 0x000fea0003800200 */
.L_x_202:
        /* <DEDUP_REMOVED lines=20> */
.L_x_178:
[----:B------:R-:W-:Y:S01]  /*20a0*/  LOP3.LUT R5, R6, 0x3e0, RZ, 0xc0, !PT ;  /* 0x000003e006057812 */ /* 0x000fe200078ec0ff */
[----:B------:R-:W-:Y:S01]  /*20b0*/  BSSY.RECONVERGENT B1, `(.L_x_204) ;  /* 0x0000020000017945 */ /* 0x000fe20003800200 */
[----:B------:R-:W-:Y:S02]  /*20c0*/  IMAD.MOV.U32 R16, RZ, RZ, R7 ;  /* 0x000000ffff107224 */ /* 0x000fe400078e0007 */
[----:B------:R-:W-:Y:S02]  /*20d0*/  IMAD.MOV.U32 R18, RZ, RZ, R8 ;  /* 0x000000ffff127224 */ /* 0x000fe400078e0008 */
[----:B------:R-:W-:Y:S01]  /*20e0*/  VIADD R9, R5, 0x20 ;  /* 0x0000002005097836 */ /* 0x000fe20000000000 */
[----:B------:R-:W-:Y:S01]  /*20f0*/  LOP3.LUT R5, RZ, R5, RZ, 0x33, !PT ;  /* 0x00000005ff057212 */ /* 0x000fe200078e33ff */
[----:B-----5:R-:W-:Y:S02]  /*2100*/  IMAD.MOV.U32 R10, RZ, RZ, R2 ;  /* 0x000000ffff0a7224 */ /* 0x020fe400078e0002 */
[----:B------:R-:W-:Y:S01]  /*2110*/  IMAD.MOV.U32 R11, RZ, RZ, R3 ;  /* 0x000000ffff0b7224 */ /* 0x000fe200078e0003 */
[----:B------:R-:W-:Y:S01]  /*2120*/  ISETP.GT.AND P0, PT, R9, R4, PT ;  /* 0x000000040900720c */ /* 0x000fe20003f04270 */
[----:B------:R-:W-:-:S05]  /*2130*/  IMAD.IADD R5, R4, 0x1, R5 ;  /* 0x0000000104057824 */ /* 0x000fca00078e0205 */
        /* <DEDUP_REMOVED lines=23> */
.L_x_205:
[----:B------:R-:W-:Y:S05]  /*22b0*/  BSYNC.RECONVERGENT B1 ;  /* 0x0000000000017941 */ /* 0x000fea0003800200 */
.L_x_204:
        /* <DEDUP_REMOVED lines=27> */
.L_x_207:
[----:B------:R-:W-:Y:S05]  /*2470*/  BSYNC.RECONVERGENT B1 ;  /* 0x0000000000017941 */ /* 0x000fea0003800200 */
.L_x_206:
[----:B------:R-:W-:Y:S01]  /*2480*/  SHFL.DOWN PT, R12, R2, 0x4, R9 ;  /* 0x08800000020c7989 */ /* 0x000fe200000e0009 */
[----:B------:R-:W-:Y:S01]  /*2490*/  VIADD R8, R5, 0x4 ;  /* 0x0000000405087836 */ /* 0x000fe20000000000 */
[----:B------:R-:W-:Y:S01]  /*24a0*/  BSSY.RECONVERGENT B1, `(.L_x_208) ;  /* 0x0000019000017945 */ /* 0x000fe20003800200 */
[----:B------:R-:W-:Y:S01]  /*24b0*/  IMAD.MOV.U32 R16, RZ, RZ, R14 ;  /* 0x000000ffff107224 */ /* 0x000fe200078e000e */
[----:B------:R-:W0:Y:S01]  /*24c0*/  SHFL.DOWN PT, R13, R3, 0x4, R9 ;  /* 0x08800000030d7989 */ /* 0x000e2200000e0009 */
[----:B------:R-:W-:Y:S02]  /*24d0*/  IMAD.MOV.U32 R18, RZ, RZ, R20 ;  /* 0x000000ffff127224 */ /* 0x000fe400078e0014 */
[----:B------:R-:W-:Y:S01]  /*24e0*/  IMAD.MOV.U32 R10, RZ, RZ, R2 ;  /* 0x000000ffff0a7224 */ /* 0x000fe200078e0002 */
[----:B------:R1:W2:Y:S01]  /*24f0*/  SHFL.DOWN PT, R7, R14, 0x4, R9 ;  /* 0x088000000e077989 */ /* 0x0002a200000e0009 */
[----:B------:R-:W-:-:S03]  /*2500*/  IMAD.MOV.U32 R11, RZ, RZ, R3 ;  /* 0x000000ffff0b7224 */ /* 0x000fc600078e0003 */
[----:B------:R1:W3:Y:S01]  /*2510*/  SHFL.DOWN PT, R15, R20, 0x4, R9 ;  /* 0x08800000140f7989 */ /* 0x0002e200000e0009 */
[----:B0-----:R-:W-:-:S06]  /*2520*/  DSETP.GEU.AND P0, PT, R2, R12, PT ;  /* 0x0000000c0200722a */ /* 0x001fcc0003f0e000 */
[----:B------:R-:W-:-:S13]  /*2530*/  ISETP.GT.OR P0, PT, R8, R9, !P0 ;  /* 0x000000090800720c */ /* 0x000fda0004704670 */
        /* <DEDUP_REMOVED lines=15> */
.L_x_209:
[----:B------:R-:W-:Y:S05]  /*2630*/  BSYNC.RECONVERGENT B1 ;  /* 0x0000000000017941 */ /* 0x000fea0003800200 */
.L_x_208:
        /* <DEDUP_REMOVED lines=27> */
.L_x_211:
[----:B------:R-:W-:Y:S05]  /*27f0*/  BSYNC.RECONVERGENT B1 ;  /* 0x0000000000017941 */ /* 0x000fea0003800200 */
.L_x_210:
[----:B------:R-:W-:Y:S01]  /*2800*/  SHFL.DOWN PT, R10, R12, 0x10, R9 ;  /* 0x0a0000000c0a7989 */ /* 0x000fe200000e0009 */
[C---:B------:R-:W-:Y:S01]  /*2810*/  VIADD R2, R5.reuse, 0x10 ;  /* 0x0000001005027836 */ /* 0x040fe20000000000 */
[----:B------:R-:W-:Y:S01]  /*2820*/  ISETP.NE.AND P2, PT, R5, RZ, PT ;  /* 0x000000ff0500720c */ /* 0x000fe20003f45270 */
[----:B------:R-:W-:Y:S01]  /*2830*/  BSSY.RECONVERGENT B1, `(.L_x_212) ;  /* 0x0000019000017945 */ /* 0x000fe20003800200 */
        /* <DEDUP_REMOVED lines=24> */
.L_x_213:
[----:B------:R-:W-:Y:S05]  /*29c0*/  BSYNC.RECONVERGENT B1 ;  /* 0x0000000000017941 */ /* 0x000fea0003800200 */
.L_x_212:
        /* <DEDUP_REMOVED lines=10> */
.L_x_215:
[----:B------:R-:W-:Y:S05]  /*2a70*/  BSYNC.RECONVERGENT B1 ;  /* 0x0000000000017941 */ /* 0x000fea0003800200 */
.L_x_214:
[----:B------:R-:W-:Y:S01]  /*2a80*/  BAR.SYNC.DEFER_BLOCKING 0x0 ;  /* 0x0000000000007b1d */ /* 0x000fe20000010000 */
[----:B------:R-:W-:-:S13]  /*2a90*/  ISETP.NE.AND P1, PT, R6, RZ, PT ;  /* 0x000000ff0600720c */ /* 0x000fda0003f25270 */
[----:B------:R-:W-:Y:S05]  /*2aa0*/  @P1 BRA `(.L_x_191) ;  /* 0x0000003c004c1947 */ /* 0x000fea0003800000 */
[----:B------:R-:W-:Y:S01]  /*2ab0*/  ISETP.GE.AND P0, PT, R4, 0x21, PT ;  /* 0x000000210400780c */ /* 0x000fe20003f06270 */
[----:B0-----:R-:W-:Y:S02]  /*2ac0*/  IMAD.MOV.U32 R5, RZ, RZ, R16 ;  /* 0x000000ffff057224 */ /* 0x001fe400078e0010 */
[----:B------:R-:W-:Y:S02]  /*2ad0*/  IMAD.MOV.U32 R12, RZ, RZ, R17 ;  /* 0x000000ffff0c7224 */ /* 0x000fe400078e0011 */
[----:B------:R-:W-:Y:S02]  /*2ae0*/  IMAD.MOV.U32 R6, RZ, RZ, R2 ;  /* 0x000000ffff067224 */ /* 0x000fe400078e0002 */
[----:B------:R-:W-:-:S06]  /*2af0*/  IMAD.MOV.U32 R7, RZ, RZ, R3 ;  /* 0x000000ffff077224 */ /* 0x000fcc00078e0003 */
[----:B------:R-:W-:Y:S05]  /*2b00*/  @!P0 BRA `(.L_x_216) ;  /* 0x00000000006c8947 */ /* 0x000fea0003800000 */
        /* <DEDUP_REMOVED lines=26> */
.L_x_217:
[----:B------:R-:W-:Y:S05]  /*2cb0*/  BSYNC.RECONVERGENT B1 ;  /* 0x0000000000017941 */ /* 0x000fea0003800200 */
.L_x_216:
[----:B------:R-:W-:Y:S01]  /*2cc0*/  ISETP.GE.AND P0, PT, R4, 0x41, PT ;  /* 0x000000410400780c */ /* 0x000fe20003f06270 */
[----:B------:R-:W-:Y:S02]  /*2cd0*/  IMAD.MOV.U32 R11, RZ, RZ, R5 ;  /* 0x000000ffff0b7224 */ /* 0x000fe400078e0005 */
        /* <DEDUP_REMOVED lines=30> */
.L_x_219:
[----:B------:R-:W-:Y:S05]  /*2ec0*/  BSYNC.RECONVERGENT B1 ;  /* 0x0000000000017941 */ /* 0x000fea0003800200 */
.L_x_218:
        /* <DEDUP_REMOVED lines=32> */
.L_x_221:
[----:B------:R-:W-:Y:S05]  /*30d0*/  BSYNC.RECONVERGENT B1 ;  /* 0x0000000000017941 */ /* 0x000fea0003800200 */
.L_x_220:
        /* <DEDUP_REMOVED lines=32> */
.L_x_223:
[----:B------:R-:W-:Y:S05]  /*32e0*/  BSYNC.RECONVERGENT B1 ;  /* 0x0000000000017941 */ /* 0x000fea0003800200 */
.L_x_222:
        /* <DEDUP_REMOVED lines=32> */
.L_x_225:
[----:B------:R-:W-:Y:S05]  /*34f0*/  BSYNC.RECONVERGENT B1 ;  /* 0x0000000000017941 */ /* 0x000fea0003800200 */
.L_x_224:
        /* <DEDUP_REMOVED lines=11> */
[----:B------:R-:W-:Y:S02]  /*35b0*/  IMAD.MOV.U32 R6, RZ, RZ, R8 ;  /* 0x000000ffff067224 */ /* 0x000fe400078e0008 */
[----:B------:R-:W-:Y:S01]  /*35c0*/  IMAD.MOV.U32 R7, RZ, RZ, R9 ;  /* 0x000000ffff077224 */ /* 0x000fe200078e0009 */
[----:B0-----:R-:W-:-:S05]  /*35d0*/  LEA R13, R3, R2, 0x18 ;  /* 0x00000002030d7211 */ /* 0x001fca00078ec0ff */
        /* <DEDUP_REMOVED lines=18> */
.L_x_227:
[----:B------:R-:W-:Y:S05]  /*3700*/  BSYNC.RECONVERGENT B1 ;  /* 0x0000000000017941 */ /* 0x000fea0003800200 */
.L_x_226:
        /* <DEDUP_REMOVED lines=30> */
.L_x_159:
[----:B------:R-:W0:Y:S01]  /*38f0*/  S2R R7, SR_TID.X ;  /* 0x0000000000077919 */ /* 0x000e220000002100 */
[----:B------:R-:W1:Y:S02]  /*3900*/  LDCU.128 UR12, c[0x0][0x380] ;  /* 0x00007000ff0c77ac */ /* 0x000e640008000c00 */
[----:B-1----:R-:W-:Y:S02]  /*3910*/  IMAD.U32 R18, RZ, RZ, UR12 ;  /* 0x0000000cff127e24 */ /* 0x002fe4000f8e00ff */
[----:B------:R-:W-:Y:S01]  /*3920*/  IMAD.U32 R17, RZ, RZ, UR13 ;  /* 0x0000000dff117e24 */ /* 0x000fe2000f8e00ff */
[----:B0-----:R-:W-:-:S05]  /*3930*/  IADD3 R2, P0, PT, R5, R7, RZ ;  /* 0x0000000705027210 */ /* 0x001fca0007f1e0ff */
[----:B------:R-:W-:Y:S01]  /*3940*/  IMAD.X R3, RZ, RZ, RZ, P0 ;  /* 0x000000ffff037224 */ /* 0x000fe200000e06ff */
[----:B------:R-:W-:-:S04]  /*3950*/  LEA R22, P0, R2, R18, 0x3 ;  /* 0x0000001202167211 */ /* 0x000fc800078018ff */
[----:B------:R-:W-:-:S05]  /*3960*/  LEA.HI.X R23, R2, R17, R3, 0x3, P0 ;  /* 0x0000001102177211 */ /* 0x000fca00000f1c03 */
[----:B------:R-:W2:Y:S04]  /*3970*/  LDG.E.64 R8, desc[UR10][R22.64] ;  /* 0x0000000a16087981 */ /* 0x000ea8000c1e1b00 */
[----:B------:R-:W2:Y:S04]  /*3980*/  LDG.E.64 R14, desc[UR10][R22.64+0x800] ;  /* 0x0008000a160e7981 */ /* 0x000ea8000c1e1b00 */
[----:B------:R-:W3:Y:S04]  /*3990*/  LDG.E.64 R20, desc[UR10][R22.64+0x1000] ;  /* 0x0010000a16147981 */ /* 0x000ee8000c1e1b00 */
[----:B------:R-:W4:Y:S04]  /*39a0*/  LDG.E.64 R2, desc[UR10][R22.64+0x1800] ;  /* 0x0018000a16027981 */ /* 0x000f28000c1e1b00 */
[----:B------:R0:W5:Y:S01]  /*39b0*/  LDG.E.64 R10, desc[UR10][R22.64+0x2000] ;  /* 0x0020000a160a7981 */ /* 0x000162000c1e1b00 */
[C---:B------:R-:W-:Y:S01]  /*39c0*/  VIADD R4, R7.reuse, 0x100 ;  /* 0x0000010007047836 */ /* 0x040fe20000000000 */
[----:B------:R-:W-:Y:S01]  /*39d0*/  UMOV UR4, URZ ;  /* 0x000000ff00047c82 */ /* 0x000fe20008000000 */
[----:B------:R-:W-:Y:S01]  /*39e0*/  IMAD.U32 R16, RZ, RZ, UR14 ;  /* 0x0000000eff107e24 */ /* 0x000fe2000f8e00ff */
[----:B------:R-:W-:Y:S01]  /*39f0*/  BSSY.RECONVERGENT B1, `(.L_x_228) ;  /* 0x0000018000017945 */ /* 0x000fe20003800200 */
[----:B------:R-:W-:Y:S01]  /*3a00*/  VIADD R6, R7, 0x200 ;  /* 0x0000020007067836 */ /* 0x000fe20000000000 */
[----:B------:R-:W-:Y:S01]  /*3a10*/  ISETP.LE.U32.AND P0, PT, R13, UR6, PT ;  /* 0x000000060d007c0c */ /* 0x000fe2000bf03070 */
[----:B--2---:R-:W-:-:S06]  /*3a20*/  DSETP.GEU.AND P2, PT, R14, R8, PT ;  /* 0x000000080e00722a */ /* 0x004fcc0003f4e000 */
[----:B------:R-:W-:Y:S02]  /*3a30*/  FSEL R8, R14, R8, !P2 ;  /* 0x000000080e087208 */ /* 0x000fe40005000000 */
[----:B------:R-:W-:-:S06]  /*3a40*/  FSEL R9, R15, R9, !P2 ;  /* 0x000000090f097208 */ /* 0x000fcc0005000000 */
[----:B---3--:R-:W-:-:S06]  /*3a50*/  DSETP.GEU.AND P3, PT, R20, R8, PT ;  /* 0x000000081400722a */ /* 0x008fcc0003f6e000 */
[----:B------:R-:W-:Y:S02]  /*3a60*/  FSEL R14, R20, R8, !P3 ;  /* 0x00000008140e7208 */ /* 0x000fe40005800000 */
[----:B------:R-:W-:Y:S01]  /*3a70*/  FSEL R15, R21, R9, !P3 ;  /* 0x00000009150f7208 */ /* 0x000fe20005800000 */
[----:B------:R-:W-:Y:S01]  /*3a80*/  IMAD.U32 R9, RZ, RZ, UR15 ;  /* 0x0000000fff097e24 */ /* 0x000fe2000f8e00ff */
[----:B------:R-:W-:-:S03]  /*3a90*/  IADD3 R8, P1, PT, R5, R16, RZ ;  /* 0x0000001005087210 */ /* 0x000fc60007f3e0ff */
[----:B------:R-:W-:Y:S01]  /*3aa0*/  IMAD.MOV.U32 R5, RZ, RZ, R15 ;  /* 0x000000ffff057224 */ /* 0x000fe200078e000f */
[----:B----4-:R-:W-:Y:S01]  /*3ab0*/  DSETP.GEU.AND P4, PT, R14, R2, PT ;  /* 0x000000020e00722a */ /* 0x010fe20003f8e000 */
[----:B------:R-:W-:Y:S01]  /*3ac0*/  @P3 SEL R6, R4, R7, !P2 ;  /* 0x0000000704063207 */ /* 0x000fe20005000000 */
[----:B------:R-:W-:-:S04]  /*3ad0*/  IMAD.MOV.U32 R4, RZ, RZ, R14 ;  /* 0x000000ffff047224 */ /* 0x000fc800078e000e */
[----:B------:R-:W-:-:S08]  /*3ae0*/  IMAD.MOV.U32 R19, RZ, RZ, R6 ;  /* 0x000000ffff137224 */ /* 0x000fd000078e0006 */
[----:B0-----:R-:W-:Y:S05]  /*3af0*/  @!P4 BRA `(.L_x_229) ;  /* 0x00000000001cc947 */ /* 0x001fea0003800000 */
[----:B------:R-:W-:Y:S01]  /*3b00*/  DSETP.GEU.AND P2, PT, R2, R14, PT ;  /* 0x0000000e0200722a */ /* 0x000fe20003f4e000 */
[----:B------:R-:W-:Y:S02]  /*3b10*/  IMAD.MOV.U32 R4, RZ, RZ, R2 ;  /* 0x000000ffff047224 */ /* 0x000fe400078e0002 */
[----:B------:R-:W-:Y:S02]  /*3b20*/  IMAD.MOV.U32 R5, RZ, RZ, R3 ;  /* 0x000000ffff057224 */ /* 0x000fe400078e0003 */
[----:B------:R-:W-:-:S09]  /*3b30*/  VIADD R19, R7, 0x300 ;  /* 0x0000030007137836 */ /* 0x000fd20000000000 */
[----:B------:R-:W-:Y:S02]  /*3b40*/  @P2 IMAD.MOV.U32 R4, RZ, RZ, R14 ;  /* 0x000000ffff042224 */ /* 0x000fe400078e000e */
[----:B------:R-:W-:Y:S02]  /*3b50*/  @P2 IMAD.MOV.U32 R5, RZ, RZ, R15 ;  /* 0x000000ffff052224 */ /* 0x000fe400078e000f */
[----:B------:R-:W-:-:S07]  /*3b60*/  @P2 IMAD.MOV.U32 R19, RZ, RZ, R6 ;  /* 0x000000ffff132224 */ /* 0x000fce00078e0006 */
.L_x_229:
[----:B------:R-:W-:Y:S05]  /*3b70*/  BSYNC.RECONVERGENT B1 ;  /* 0x0000000000017941 */ /* 0x000fea0003800200 */
.L_x_228:
[----:B------:R-:W-:Y:S01]  /*3b80*/  IMAD.X R20, RZ, RZ, R9, P1 ;  /* 0x000000ffff147224 */ /* 0x000fe200008e0609 */
[----:B-----5:R-:W-:Y:S01]  /*3b90*/  DSETP.GEU.AND P1, PT, R4, R10, PT ;  /* 0x0000000a0400722a */ /* 0x020fe20003f2e000 */
[----:B------:R-:W-:Y:S01]  /*3ba0*/  LOP3.LUT R14, R7, 0x400, RZ, 0xfc, !PT ;  /* 0x00000400070e7812 */ /* 0x000fe200078efcff */
[----:B------:R-:W-:Y:S01]  /*3bb0*/  BSSY.RECONVERGENT B1, `(.L_x_230) ;  /* 0x0000019000017945 */ /* 0x000fe20003800200 */
[-C--:B------:R-:W-:Y:S01]  /*3bc0*/  IADD3 R22, P3, PT, R19, R8.reuse, RZ ;  /* 0x0000000813167210 */ /* 0x080fe20007f7e0ff */
[----:B------:R-:W-:Y:S01]  /*3bd0*/  IMAD.MOV.U32 R2, RZ, RZ, R4 ;  /* 0x000000ffff027224 */ /* 0x000fe200078e0004 */
[----:B------:R-:W-:Y:S01]  /*3be0*/  IADD3 R15, P2, PT, R14, R8, RZ ;  /* 0x000000080e0f7210 */ /* 0x000fe20007f5e0ff */
[----:B------:R-:W-:Y:S01]  /*3bf0*/  IMAD.MOV.U32 R3, RZ, RZ, R5 ;  /* 0x000000ffff037224 */ /* 0x000fe200078e0005 */
[----:B------:R-:W-:Y:S01]  /*3c00*/  IADD3.X R21, PT, PT, R20, UR4, RZ, P3, !PT ;  /* 0x0000000414157c10 */ /* 0x000fe20009ffe4ff */
[----:B------:R-:W-:Y:S01]  /*3c10*/  IMAD.MOV.U32 R8, RZ, RZ, R22 ;  /* 0x000000ffff087224 */ /* 0x000fe200078e0016 */
[----:B------:R-:W-:Y:S01]  /*3c20*/  ISETP.GE.U32.AND.EX P0, PT, RZ, R12, PT, P0 ;  /* 0x0000000cff00720c */ /* 0x000fe20003f06100 */
[----:B------:R-:W-:-:S02]  /*3c30*/  IMAD.X R20, RZ, RZ, R20, P2 ;  /* 0x000000ffff147224 */ /* 0x000fc400010e0614 */
[----:B------:R-:W-:Y:S02]  /*3c40*/  IMAD.MOV.U32 R6, RZ, RZ, R21 ;  /* 0x000000ffff067224 */ /* 0x000fe400078e0015 */
[----:B------:R-:W-:Y:S08]  /*3c50*/  @!P1 BRA `(.L_x_231) ;  /* 0x0000000000389947 */ /* 0x000ff00003800000 */
[----:B------:R-:W-:Y:S01]  /*3c60*/  DSETP.GEU.AND P2, PT, R10, R4, PT ;  /* 0x000000040a00722a */ /* 0x000fe20003f4e000 */
[----:B------:R-:W-:Y:S02]  /*3c70*/  IMAD.U32 R2, RZ, RZ, UR4 ;  /* 0x00000004ff027e24 */ /* 0x000fe4000f8e00ff */
[----:B------:R-:W-:Y:S02]  /*3c80*/  IMAD.MOV.U32 R8, RZ, RZ, R15 ;  /* 0x000000ffff087224 */ /* 0x000fe400078e000f */
[----:B------:R-:W-:Y:S02]  /*3c90*/  IMAD.MOV.U32 R6, RZ, RZ, R20 ;  /* 0x000000ffff067224 */ /* 0x000fe400078e0014 */
[----:B------:R-:W-:-:S07]  /*3ca0*/  IMAD.MOV.U32 R3, RZ, RZ, R11 ;  /* 0x000000ffff037224 */ /* 0x000fce00078e000b */
[----:B------:R-:W-:-:S04]  /*3cb0*/  @P2 ISETP.GE.U32.AND P1, PT, R19, R14, PT ;  /* 0x0000000e1300220c */ /* 0x000fc80003f26070 */
[----:B------:R-:W-:Y:S01]  /*3cc0*/  @P2 ISETP.GE.AND.EX P1, PT, R2, RZ, PT, P1 ;  /* 0x000000ff0200220c */ /* 0x000fe20003f26310 */
[----:B------:R-:W-:-:S03]  /*3cd0*/  IMAD.MOV.U32 R2, RZ, RZ, R10 ;  /* 0x000000ffff027224 */ /* 0x000fc600078e000a */
[----:B------:R-:W-:Y:S02]  /*3ce0*/  @P2 FSEL R4, R4, R10, !P1 ;  /* 0x0000000a04042208 */ /* 0x000fe40004800000 */
[----:B------:R-:W-:Y:S02]  /*3cf0*/  @P2 FSEL R5, R5, R11, !P1 ;  /* 0x0000000b05052208 */ /* 0x000fe40004800000 */
[----:B------:R-:W-:Y:S01]  /*3d00*/  @P2 SEL R8, R22, R15, !P1 ;  /* 0x0000000f16082207 */ /* 0x000fe20004800000 */
[----:B------:R-:W-:Y:S01]  /*3d10*/  @P2 IMAD.MOV.U32 R2, RZ, RZ, R4 ;  /* 0x000000ffff022224 */ /* 0x000fe200078e0004 */
[----:B------:R-:W-:Y:S01]  /*3d20*/  @P2 SEL R6, R21, R20, !P1 ;  /* 0x0000001415062207 */ /* 0x000fe20004800000 */
[----:B------:R-:W-:-:S07]  /*3d30*/  @P2 IMAD.MOV.U32 R3, RZ, RZ, R5 ;  /* 0x000000ffff032224 */ /* 0x000fce00078e0005 */
.L_x_231:
[----:B------:R-:W-:Y:S05]  /*3d40*/  BSYNC.RECONVERGENT B1 ;  /* 0x0000000000017941 */ /* 0x000fea0003800200 */
.L_x_230:
[----:B------:R-:W-:Y:S05]  /*3d50*/  @P0 BRA `(.L_x_232) ;  /* 0x0000001400c00947 */ /* 0x000fea0003800000 */
[----:B------:R-:W0:Y:S01]  /*3d60*/  LDCU.64 UR8, c[0x0][0x3e8] ;  /* 0x00007d00ff0877ac */ /* 0x000e220008000a00 */
[----:B------:R-:W-:Y:S01]  /*3d70*/  ISETP.NE.AND P0, PT, R7, RZ, PT ;  /* 0x000000ff0700720c */ /* 0x000fe20003f05270 */
[----:B------:R-:W-:Y:S01]  /*3d80*/  BSSY.RECONVERGENT B1, `(.L_x_233) ;  /* 0x0000012000017945 */ /* 0x000fe20003800200 */
[----:B------:R-:W-:Y:S01]  /*3d90*/  UMOV UR4, 0x8 ;  /* 0x0000000800047882 */ /* 0x000fe20000000000 */
[----:B------:R-:W-:Y:S02]  /*3da0*/  UMOV UR5, 0x0 ;  /* 0x0000000000057882 */ /* 0x000fe40000000000 */
[----:B0-----:R-:W-:-:S04]  /*3db0*/  UIMAD.WIDE.U32 UR4, UR8, 0x1, UR4 ;  /* 0x00000001080478a5 */ /* 0x001fc8000f8e0004 */
[----:B------:R-:W-:Y:S02]  /*3dc0*/  UIADD3 UR7, UPT, UPT, UR5, UR9, URZ ;  /* 0x0000000905077290 */ /* 0x000fe4000fffe0ff */
[----:B------:R-:W-:Y:S02]  /*3dd0*/  IMAD.U32 R5, RZ, RZ, UR5 ;  /* 0x00000005ff057e24 */ /* 0x000fe4000f8e00ff */
[----:B------:R-:W-:Y:S02]  /*3de0*/  IMAD.U32 R4, RZ, RZ, UR4 ;  /* 0x00000004ff047e24 */ /* 0x000fe4000f8e00ff */
[----:B------:R-:W-:Y:S01]  /*3df0*/  IMAD.U32 R5, RZ, RZ, UR7 ;  /* 0x00000007ff057e24 */ /* 0x000fe2000f8e00ff */
[----:B------:R-:W-:Y:S06]  /*3e00*/  @P0 BRA `(.L_x_234) ;  /* 0x0000000000240947 */ /* 0x000fec0003800000 */
[----:B------:R-:W-:Y:S02]  /*3e10*/  IMAD.MOV.U32 R14, RZ, RZ, 0x500 ;  /* 0x00000500ff0e7424 */ /* 0x000fe400078e00ff */
[----:B------:R-:W-:-:S05]  /*3e20*/  IMAD.MOV.U32 R15, RZ, RZ, 0x0 ;  /* 0x00000000ff0f7424 */ /* 0x000fca00078e00ff */
[----:B------:R-:W2:Y:S01]  /*3e30*/  ATOMG.E.ADD.64.STRONG.GPU PT, R10, desc[UR10][R4.64], R14 ;  /* 0x8000000e040a79a8 */ /* 0x000ea200081ef50a */
[----:B------:R-:W0:Y:S01]  /*3e40*/  S2UR UR5, SR_CgaCtaId ;  /* 0x00000000000579c3 */ /* 0x000e220000008800 */
[----:B------:R-:W-:Y:S02]  /*3e50*/  UMOV UR4, 0x400 ;  /* 0x0000040000047882 */ /* 0x000fe40000000000 */
[----:B0-----:R-:W-:Y:S01]  /*3e60*/  ULEA UR4, UR5, UR4, 0x18 ;  /* 0x0000000405047291 */ /* 0x001fe2000f8ec0ff */
[----:B--2---:R-:W-:-:S05]  /*3e70*/  IADD3 R10, P0, PT, R10, UR6, RZ ;  /* 0x000000060a0a7c10 */ /* 0x004fca000ff1e0ff */
[----:B------:R-:W-:-:S05]  /*3e80*/  IMAD.X R11, RZ, RZ, R11, P0 ;  /* 0x000000ffff0b7224 */ /* 0x000fca00000e060b */
[----:B------:R0:W-:Y:S03]  /*3e90*/  STS.64 [UR4+0x98], R10 ;  /* 0x0000980aff007988 */ /* 0x0001e60008000a04 */
.L_x_234:
[----:B------:R-:W-:Y:S05]  /*3ea0*/  BSYNC.RECONVERGENT B1 ;  /* 0x0000000000017941 */ /* 0x000fea0003800200 */
.L_x_233:
[----:B------:R-:W1:Y:S08]  /*3eb0*/  S2UR UR5, SR_CgaCtaId ;  /* 0x00000000000579c3 */ /* 0x000e700000008800 */
[----:B------:R-:W-:Y:S06]  /*3ec0*/  BAR.SYNC.DEFER_BLOCKING 0x0 ;  /* 0x0000000000007b1d */ /* 0x000fec0000010000 */
[----:B------:R-:W-:-:S02]  /*3ed0*/  UMOV UR4, 0x400 ;  /* 0x0000040000047882 */ /* 0x000fc40000000000 */
[----:B-1----:R-:W-:-:S06]  /*3ee0*/  ULEA UR4, UR5, UR4, 0x18 ;  /* 0x0000000405047291 */ /* 0x002fcc000f8ec0ff */
[----:B------:R-:W-:-:S05]  /*3ef0*/  IMAD.U32 R19, RZ, RZ, UR4 ;  /* 0x00000004ff137e24 */ /* 0x000fca000f8e00ff */
[----:B0-----:R-:W0:Y:S02]  /*3f00*/  LDS.64 R10, [R19+0x98] ;  /* 0x00009800130a7984 */ /* 0x001e240000000a00 */
[----:B0-----:R-:W-:-:S04]  /*3f10*/  IADD3 R14, P1, PT, R10, 0x500, RZ ;  /* 0x000005000a0e7810 */ /* 0x001fc80007f3e0ff */
[----:B------:R-:W-:Y:S01]  /*3f20*/  ISETP.GT.U32.AND P0, PT, R14, R13, PT ;  /* 0x0000000d0e00720c */ /* 0x000fe20003f04070 */
[----:B------:R-:W-:-:S05]  /*3f30*/  IMAD.X R15, RZ, RZ, R11, P1 ;  /* 0x000000ffff0f7224 */ /* 0x000fca00008e060b */
[----:B------:R-:W-:-:S13]  /*3f40*/  ISETP.GT.AND.EX P0, PT, R15, R12, PT, P0 ;  /* 0x0000000c0f00720c */ /* 0x000fda0003f04300 */
[----:B------:R-:W-:Y:S05]  /*3f50*/  @P0 BRA `(.L_x_235) ;  /* 0x0000000800840947 */ /* 0x000fea0003800000 */
[----:B------:R-:W-:Y:S01]  /*3f60*/  BSSY.RECONVERGENT B1, `(.L_x_235) ;  /* 0x00000a0000017945 */ /* 0x000fe20003800200 */
[----:B------:R-:W0:Y:S01]  /*3f70*/  LDCU.64 UR8, c[0x0][0x398] ;  /* 0x00007300ff0877ac */ /* 0x000e220008000a00 */
[----:B------:R-:W1:Y:S02]  /*3f80*/  LDCU.128 UR12, c[0x0][0x380] ;  /* 0x00007000ff0c77ac */ /* 0x000e640008000c00 */
.L_x_248:
[----:B------:R-:W-:Y:S01]  /*3f90*/  IADD3 R29, P0, PT, R7, R10, RZ ;  /* 0x0000000a071d7210 */ /* 0x000fe20007f1e0ff */
[----:B-1----:R-:W-:Y:S02]  /*3fa0*/  IMAD.U32 R18, RZ, RZ, UR12 ;  /* 0x0000000cff127e24 */ /* 0x002fe4000f8e00ff */
[----:B------:R-:W-:Y:S02]  /*3fb0*/  IMAD.U32 R17, RZ, RZ, UR13 ;  /* 0x0000000dff117e24 */ /* 0x000fe4000f8e00ff */
[----:B------:R-:W-:Y:S01]  /*3fc0*/  IMAD.X R26, RZ, RZ, R11, P0 ;  /* 0x000000ffff1a7224 */ /* 0x000fe200000e060b */
[----:B------:R-:W-:-:S04]  /*3fd0*/  LEA R30, P0, R29, R18, 0x3 ;  /* 0x000000121d1e7211 */ /* 0x000fc800078018ff */
[----:B------:R-:W-:-:S05]  /*3fe0*/  LEA.HI.X R31, R29, R17, R26, 0x3, P0 ;  /* 0x000000111d1f7211 */ /* 0x000fca00000f1c1a */
[----:B------:R-:W2:Y:S04]  /*3ff0*/  LDG.E.64 R24, desc[UR10][R30.64] ;  /* 0x0000000a1e187981 */ /* 0x000ea8000c1e1b00 */
[----:B------:R1:W5:Y:S04]  /*4000*/  LDG.E.64 R22, desc[UR10][R30.64+0x800] ;  /* 0x0008000a1e167981 */ /* 0x000368000c1e1b00 */
[----:B------:R1:W5:Y:S04]  /*4010*/  LDG.E.64 R14, desc[UR10][R30.64+0x1000] ;  /* 0x0010000a1e0e7981 */ /* 0x000368000c1e1b00 */
[----:B------:R1:W5:Y:S04]  /*4020*/  LDG.E.64 R12, desc[UR10][R30.64+0x1800] ;  /* 0x0018000a1e0c7981 */ /* 0x000368000c1e1b00 */
[----:B------:R1:W5:Y:S01]  /*4030*/  LDG.E.64 R10, desc[UR10][R30.64+0x2000] ;  /* 0x0020000a1e0a7981 */ /* 0x000362000c1e1b00 */
[----:B------:R-:W-:Y:S01]  /*4040*/  IMAD.U32 R16, RZ, RZ, UR14 ;  /* 0x0000000eff107e24 */ /* 0x000fe2000f8e00ff */
[----:B------:R-:W-:Y:S01]  /*4050*/  BSSY.RECONVERGENT B2, `(.L_x_236) ;  /* 0x0000018000027945 */ /* 0x000fe20003800200 */
[----:B------:R-:W-:-:S02]  /*4060*/  IMAD.U32 R9, RZ, RZ, UR15 ;  /* 0x0000000fff097e24 */ /* 0x000fc4000f8e00ff */
[----:B------:R-:W-:Y:S01]  /*4070*/  IMAD.MOV.U32 R32, RZ, RZ, R8 ;  /* 0x000000ffff207224 */ /* 0x000fe200078e0008 */
[----:B------:R-:W-:Y:S01]  /*4080*/  IADD3 R29, P1, PT, R29, R16, RZ ;  /* 0x000000101d1d7210 */ /* 0x000fe20007f3e0ff */
[----:B------:R-:W-:Y:S02]  /*4090*/  IMAD.MOV.U32 R33, RZ, RZ, R6 ;  /* 0x000000ffff217224 */ /* 0x000fe400078e0006 */
[----:B------:R-:W-:Y:S02]  /*40a0*/  IMAD.MOV.U32 R20, RZ, RZ, R2 ;  /* 0x000000ffff147224 */ /* 0x000fe400078e0002 */
[----:B------:R-:W-:Y:S02]  /*40b0*/  IMAD.MOV.U32 R21, RZ, RZ, R3 ;  /* 0x000000ffff157224 */ /* 0x000fe400078e0003 */
[----:B------:R-:W-:Y:S01]  /*40c0*/  IMAD.X R27, R26, 0x1, R9, P1 ;  /* 0x000000011a1b7824 */ /* 0x000fe200008e0609 */
[----:B--2---:R-:W-:-:S14]  /*40d0*/  DSETP.GEU.AND P0, PT, R2, R24, PT ;  /* 0x000000180200722a */ /* 0x004fdc0003f0e000 */
[----:B-1----:R-:W-:Y:S05]  /*40e0*/  @!P0 BRA `(.L_x_237) ;  /* 0x0000000000388947 */ /* 0x002fea0003800000 */
        /* <DEDUP_REMOVED lines=14> */
.L_x_237:
[----:B0-----:R-:W-:Y:S05]  /*41d0*/  BSYNC.RECONVERGENT B2 ;  /* 0x0000000000027941 */ /* 0x001fea0003800200 */
.L_x_236:
[----:B-----5:R-:W-:Y:S01]  /*41e0*/  DSETP.GEU.AND P0, PT, R20, R22, PT ;  /* 0x000000161400722a */ /* 0x020fe20003f0e000 */
[----:B------:R-:W-:Y:S01]  /*41f0*/  IADD3 R3, P1, PT, R29, 0x100, RZ ;  /* 0x000001001d037810 */ /* 0x000fe20007f3e0ff */
[----:B------:R-:W-:Y:S01]  /*4200*/  BSSY.RECONVERGENT B2, `(.L_x_238) ;  /* 0x0000015000027945 */ /* 0x000fe20003800200 */
[----:B------:R-:W-:Y:S02]  /*4210*/  IMAD.MOV.U32 R26, RZ, RZ, R32 ;  /* 0x000000ffff1a7224 */ /* 0x000fe400078e0020 */
[----:B------:R-:W-:Y:S02]  /*4220*/  IMAD.MOV.U32 R28, RZ, RZ, R33 ;  /* 0x000000ffff1c7224 */ /* 0x000fe400078e0021 */
[----:B------:R-:W-:Y:S02]  /*4230*/  IMAD.X R2, RZ, RZ, R27, P1 ;  /* 0x000000ffff027224 */ /* 0x000fe400008e061b */
[----:B------:R-:W-:Y:S02]  /*4240*/  IMAD.MOV.U32 R24, RZ, RZ, R20 ;  /* 0x000000ffff187224 */ /* 0x000fe400078e0014 */
[----:B------:R-:W-:-:S03]  /*4250*/  IMAD.MOV.U32 R25, RZ, RZ, R21 ;  /* 0x000000ffff197224 */ /* 0x000fc600078e0015 */
        /* <DEDUP_REMOVED lines=15> */
.L_x_239:
[----:B------:R-:W-:Y:S05]  /*4350*/  BSYNC.RECONVERGENT B2 ;  /* 0x0000000000027941 */ /* 0x000fea0003800200 */
.L_x_238:
[----:B------:R-:W-:Y:S01]  /*4360*/  DSETP.GEU.AND P0, PT, R24, R14, PT ;  /* 0x0000000e1800722a */ /* 0x000fe20003f0e000 */
        /* <DEDUP_REMOVED lines=22> */
.L_x_241:
[----:B------:R-:W-:Y:S05]  /*44d0*/  BSYNC.RECONVERGENT B2 ;  /* 0x0000000000027941 */ /* 0x000fea0003800200 */
.L_x_240:
        /* <DEDUP_REMOVED lines=23> */
.L_x_243:
[----:B------:R-:W-:Y:S05]  /*4650*/  BSYNC.RECONVERGENT B2 ;  /* 0x0000000000027941 */ /* 0x000fea0003800200 */
.L_x_242:
        /* <DEDUP_REMOVED lines=23> */
.L_x_245:
[----:B------:R-:W-:Y:S05]  /*47d0*/  BSYNC.RECONVERGENT B2 ;  /* 0x0000000000027941 */ /* 0x000fea0003800200 */
.L_x_244:
[----:B------:R-:W-:Y:S01]  /*47e0*/  BAR.SYNC.DEFER_BLOCKING 0x0 ;  /* 0x0000000000007b1d */ /* 0x000fe20000010000 */
[----:B------:R-:W-:-:S05]  /*47f0*/  ISETP.NE.AND P0, PT, R7, RZ, PT ;  /* 0x000000ff0700720c */ /* 0x000fca0003f05270 */
[----:B------:R-:W-:Y:S08]  /*4800*/  BSSY.RECONVERGENT B2, `(.L_x_246) ;  /* 0x000000c000027945 */ /* 0x000ff00003800200 */
[----:B------:R-:W-:Y:S05]  /*4810*/  @P0 BRA `(.L_x_247) ;  /* 0x0000000000280947 */ /* 0x000fea0003800000 */
[----:B------:R-:W-:Y:S02]  /*4820*/  IMAD.MOV.U32 R12, RZ, RZ, 0x500 ;  /* 0x00000500ff0c7424 */ /* 0x000fe400078e00ff */
[----:B------:R-:W-:-:S05]  /*4830*/  IMAD.MOV.U32 R13, RZ, RZ, 0x0 ;  /* 0x00000000ff0d7424 */ /* 0x000fca00078e00ff */
[----:B------:R-:W2:Y:S01]  /*4840*/  ATOMG.E.ADD.64.STRONG.GPU PT, R10, desc[UR10][R4.64], R12 ;  /* 0x8000000c040a79a8 */ /* 0x000ea200081ef50a */
[----:B------:R-:W0:Y:S01]  /*4850*/  S2UR UR5, SR_CgaCtaId ;  /* 0x00000000000579c3 */ /* 0x000e220000008800 */
[----:B------:R-:W-:Y:S02]  /*4860*/  UMOV UR4, 0x400 ;  /* 0x0000040000047882 */ /* 0x000fe40000000000 */
[----:B0-----:R-:W-:-:S06]  /*4870*/  ULEA UR4, UR5, UR4, 0x18 ;  /* 0x0000000405047291 */ /* 0x001fcc000f8ec0ff */
[----:B------:R-:W-:Y:S01]  /*4880*/  IMAD.U32 R19, RZ, RZ, UR4 ;  /* 0x00000004ff137e24 */ /* 0x000fe2000f8e00ff */
[----:B--2---:R-:W-:-:S05]  /*4890*/  IADD3 R10, P0, PT, R10, UR6, RZ ;  /* 0x000000060a0a7c10 */ /* 0x004fca000ff1e0ff */
[----:B------:R-:W-:-:S05]  /*48a0*/  IMAD.X R11, RZ, RZ, R11, P0 ;  /* 0x000000ffff0b7224 */ /* 0x000fca00000e060b */
[----:B------:R0:W-:Y:S03]  /*48b0*/  STS.64 [R19+0x98], R10 ;  /* 0x0000980a13007388 */ /* 0x0001e60000000a00 */
.L_x_247:
[----:B------:R-:W-:Y:S05]  /*48c0*/  BSYNC.RECONVERGENT B2 ;  /* 0x0000000000027941 */ /* 0x000fea0003800200 */
.L_x_246:
[----:B------:R-:W-:Y:S01]  /*48d0*/  BAR.SYNC.DEFER_BLOCKING 0x0 ;  /* 0x0000000000007b1d */ /* 0x000fe20000010000 */
[----:B------:R-:W-:Y:S02]  /*48e0*/  IMAD.U32 R13, RZ, RZ, UR8 ;  /* 0x00000008ff0d7e24 */ /* 0x000fe4000f8e00ff */
[----:B------:R-:W-:-:S03]  /*48f0*/  IMAD.U32 R12, RZ, RZ, UR9 ;  /* 0x00000009ff0c7e24 */ /* 0x000fc6000f8e00ff */
[----:B0-----:R-:W0:Y:S02]  /*4900*/  LDS.64 R10, [R19+0x98] ;  /* 0x00009800130a7984 */ /* 0x001e240000000a00 */
[----:B0-----:R-:W-:-:S04]  /*4910*/  IADD3 R14, P1, PT, R10, 0x500, RZ ;  /* 0x000005000a0e7810 */ /* 0x001fc80007f3e0ff */
[----:B------:R-:W-:Y:S01]  /*4920*/  ISETP.GT.U32.AND P0, PT, R14, R13, PT ;  /* 0x0000000d0e00720c */ /* 0x000fe20003f04070 */
[----:B------:R-:W-:-:S05]  /*4930*/  IMAD.X R15, RZ, RZ, R11, P1 ;  /* 0x000000ffff0f7224 */ /* 0x000fca00008e060b */
[----:B------:R-:W-:-:S13]  /*4940*/  ISETP.GT.AND.EX P0, PT, R15, R12, PT, P0 ;  /* 0x0000000c0f00720c */ /* 0x000fda0003f04300 */
[----:B------:R-:W-:Y:S05]  /*4950*/  @!P0 BRA `(.L_x_248) ;  /* 0xfffffff4008c8947 */ /* 0x000fea000383ffff */
[----:B------:R-:W-:Y:S05]  /*4960*/  BSYNC.RECONVERGENT B1 ;  /* 0x0000000000017941 */ /* 0x000fea0003800200 */
.L_x_235:
[----:B------:R-:W-:Y:S01]  /*4970*/  ISETP.GE.U32.AND P0, PT, R10, R13, PT ;  /* 0x0000000d0a00720c */ /* 0x000fe20003f06070 */
[----:B------:R-:W-:Y:S03]  /*4980*/  BSSY.RECONVERGENT B1, `(.L_x_232) ;  /* 0x00000ad000017945 */ /* 0x000fe60003800200 */
[----:B------:R-:W-:-:S13]  /*4990*/  ISETP.GE.AND.EX P0, PT, R11, R12, PT, P0 ;  /* 0x0000000c0b00720c */ /* 0x000fda0003f06300 */
[----:B------:R-:W-:Y:S05]  /*49a0*/  @P0 BRA `(.L_x_249) ;  /* 0x0000000800a80947 */ /* 0x000fea0003800000 */
[----:B------:R-:W-:-:S05]  /*49b0*/  IMAD.IADD R4, R13, 0x1, -R10 ;  /* 0x000000010d047824 */ /* 0x000fca00078e0a0a */
[----:B------:R-:W-:-:S13]  /*49c0*/  ISETP.GE.AND P0, PT, R7, R4, PT ;  /* 0x000000040700720c */ /* 0x000fda0003f06270 */
[----:B------:R-:W-:Y:S05]  /*49d0*/  @P0 BRA `(.L_x_249) ;  /* 0x00000008009c0947 */ /* 0x000fea0003800000 */
[----:B------:R-:W-:Y:S01]  /*49e0*/  LOP3.LUT R5, RZ, R7, RZ, 0x33, !PT ;  /* 0x00000007ff057212 */ /* 0x000fe200078e33ff */
[----:B------:R-:W-:Y:S03]  /*49f0*/  BSSY.RECONVERGENT B2, `(.L_x_250) ;  /* 0x0000031000027945 */ /* 0x000fe60003800200 */
[----:B------:R-:W-:-:S04]  /*4a00*/  IADD3 R20, PT, PT, -R10, R13, R5 ;  /* 0x0000000d0a147210 */ /* 0x000fc80007ffe105 */
[----:B------:R-:W-:-:S04]  /*4a10*/  LOP3.LUT R5, R20, 0x300, RZ, 0xc0, !PT ;  /* 0x0000030014057812 */ /* 0x000fc800078ec0ff */
[----:B------:R-:W-:Y:S01]  /*4a20*/  ISETP.NE.AND P0, PT, R5, 0x300, PT ;  /* 0x000003000500780c */ /* 0x000fe20003f05270 */
[----:B------:R-:W-:-:S12]  /*4a30*/  IMAD.MOV.U32 R5, RZ, RZ, R7 ;  /* 0x000000ffff057224 */ /* 0x000fd800078e0007 */
[----:B------:R-:W-:Y:S05]  /*4a40*/  @!P0 BRA `(.L_x_251) ;  /* 0x0000000000ac8947 */ /* 0x000fea0003800000 */
[----:B------:R-:W-:Y:S02]  /*4a50*/  IADD3 R19, P0, PT, R7, R10, RZ ;  /* 0x0000000a07137210 */ /* 0x000fe40007f1e0ff */
[----:B------:R-:W-:Y:S02]  /*4a60*/  LEA.HI R5, R20, 0x1, RZ, 0x18 ;  /* 0x0000000114057811 */ /* 0x000fe400078fc0ff */
[C---:B------:R-:W-:Y:S01]  /*4a70*/  LEA R18, P1, R19.reuse, R18, 0x3 ;  /* 0x0000001213127211 */ /* 0x040fe200078218ff */
[----:B------:R-:W-:Y:S01]  /*4a80*/  IMAD.X R14, RZ, RZ, R11, P0 ;  /* 0x000000ffff0e7224 */ /* 0x000fe200000e060b */
[----:B------:R-:W-:Y:S02]  /*4a90*/  IADD3 R21, P0, PT, R19, R16, RZ ;  /* 0x0000001013157210 */ /* 0x000fe40007f1e0ff */
[----:B------:R-:W-:Y:S01]  /*4aa0*/  LOP3.LUT R12, R5, 0x3, RZ, 0xc0, !PT ;  /* 0x00000003050c7812 */ /* 0x000fe200078ec0ff */
[----:B------:R-:W-:Y:S01]  /*4ab0*/  IMAD.MOV.U32 R5, RZ, RZ, R7 ;  /* 0x000000ffff057224 */ /* 0x000fe200078e0007 */
[----:B------:R-:W-:Y:S01]  /*4ac0*/  LEA.HI.X R19, R19, R17, R14, 0x3, P1 ;  /* 0x0000001113137211 */ /* 0x000fe200008f1c0e */
[----:B------:R-:W-:-:S02]  /*4ad0*/  IMAD.X R23, R14, 0x1, R9, P0 ;  /* 0x000000010e177824 */ /* 0x000fc400000e0609 */
[----:B------:R-:W-:-:S07]  /*4ae0*/  IMAD.MOV R9, RZ, RZ, -R12 ;  /* 0x000000ffff097224 */ /* 0x000fce00078e0a0c */
.L_x_254:
[----:B------:R-:W-:Y:S02]  /*4af0*/  IMAD.MOV.U32 R12, RZ, RZ, R18 ;  /* 0x000000ffff0c7224 */ /* 0x000fe400078e0012 */
[----:B------:R-:W-:-:S06]  /*4b00*/  IMAD.MOV.U32 R13, RZ, RZ, R19 ;  /* 0x000000ffff0d7224 */ /* 0x000fcc00078e0013 */
[----:B------:R-:W2:Y:S01]  /*4b10*/  LDG.E.64 R12, desc[UR10][R12.64] ;  /* 0x0000000a0c0c7981 */ /* 0x000ea2000c1e1b00 */
[----:B------:R-:W-:Y:S01]  /*4b20*/  VIADD R9, R9, 0x1 ;  /* 0x0000000109097836 */ /* 0x000fe20000000000 */
[----:B------:R-:W-:Y:S01]  /*4b30*/  BSSY.RECONVERGENT B3, `(.L_x_252) ;  /* 0x0000017000037945 */ /* 0x000fe20003800200 */
[----:B------:R-:W-:-:S03]  /*4b40*/  IADD3 R18, P3, PT, R18, 0x800, RZ ;  /* 0x0000080012127810 */ /* 0x000fc60007f7e0ff */
[----:B------:R-:W-:Y:S01]  /*4b50*/  ISETP.NE.AND P2, PT, R9, RZ, PT ;  /* 0x000000ff0900720c */ /* 0x000fe20003f45270 */
[----:B--2---:R-:W-:-:S14]  /*4b60*/  DSETP.GEU.AND P0, PT, R2, R12, PT ;  /* 0x0000000c0200722a */ /* 0x004fdc0003f0e000 */
        /* <DEDUP_REMOVED lines=19> */
.L_x_253:
[----:B------:R-:W-:Y:S05]  /*4ca0*/  BSYNC.RECONVERGENT B3 ;  /* 0x0000000000037941 */ /* 0x000fea0003800200 */
.L_x_252:
[----:B------:R-:W-:Y:S01]  /*4cb0*/  IADD3 R21, P0, PT, R21, 0x100, RZ ;  /* 0x0000010015157810 */ /* 0x000fe20007f1e0ff */
[----:B------:R-:W-:Y:S02]  /*4cc0*/  VIADD R5, R5, 0x100 ;  /* 0x0000010005057836 */ /* 0x000fe40000000000 */
[----:B------:R-:W-:Y:S02]  /*4cd0*/  IMAD.X R19, RZ, RZ, R19, P3 ;  /* 0x000000ffff137224 */ /* 0x000fe400018e0613 */
[----:B------:R-:W-:Y:S01]  /*4ce0*/  IMAD.X R23, RZ, RZ, R23, P0 ;  /* 0x000000ffff177224 */ /* 0x000fe200000e0617 */
[----:B------:R-:W-:Y:S07]  /*4cf0*/  @P2 BRA `(.L_x_254) ;  /* 0xfffffffc007c2947 */ /* 0x000fee000383ffff */
.L_x_251:
[----:B------:R-:W-:Y:S05]  /*4d00*/  BSYNC.RECONVERGENT B2 ;  /* 0x0000000000027941 */ /* 0x000fea0003800200 */
.L_x_250:
[----:B------:R-:W-:-:S13]  /*4d10*/  ISETP.GE.U32.AND P0, PT, R20, 0x300, PT ;  /* 0x000003001400780c */ /* 0x000fda0003f06070 */
[----:B------:R-:W-:Y:S05]  /*4d20*/  @!P0 BRA `(.L_x_249) ;  /* 0x0000000400c88947 */ /* 0x000fea0003800000 */
[----:B------:R-:W0:Y:S01]  /*4d30*/  LDC.64 R14, c[0x0][0x380] ;  /* 0x0000e000ff0e7b82 */ /* 0x000e220000000a00 */
[----:B------:R-:W-:-:S07]  /*4d40*/  VIADD R5, R5, 0x200 ;  /* 0x0000020005057836 */ /* 0x000fce0000000000 */
[----:B------:R-:W1:Y:S02]  /*4d50*/  LDC.64 R16, c[0x0][0x388] ;  /* 0x0000e200ff107b82 */ /* 0x000e640000000a00 */
.L_x_263:
[----:B------:R-:W-:-:S05]  /*4d60*/  VIADD R9, R5, 0xfffffe00 ;  /* 0xfffffe0005097836 */ /* 0x000fca0000000000 */
[----:B------:R-:W-:-:S05]  /*4d70*/  IADD3 R23, P0, PT, R9, R10, RZ ;  /* 0x0000000a09177210 */ /* 0x000fca0007f1e0ff */
[----:B------:R-:W-:Y:S01]  /*4d80*/  IMAD.X R30, RZ, RZ, R11, P0 ;  /* 0x000000ffff1e7224 */ /* 0x000fe200000e060b */
[----:B0-----:R-:W-:-:S04]  /*4d90*/  LEA R26, P0, R23, R14, 0x3 ;  /* 0x0000000e171a7211 */ /* 0x001fc800078018ff */
[----:B------:R-:W-:-:S05]  /*4da0*/  LEA.HI.X R27, R23, R15, R30, 0x3, P0 ;  /* 0x0000000f171b7211 */ /* 0x000fca00000f1c1e */
[----:B------:R-:W2:Y:S04]  /*4db0*/  LDG.E.64 R24, desc[UR10][R26.64] ;  /* 0x0000000a1a187981 */ /* 0x000ea8000c1e1b00 */
[----:B------:R0:W5:Y:S04]  /*4dc0*/  LDG.E.64 R20, desc[UR10][R26.64+0x800] ;  /* 0x0008000a1a147981 */ /* 0x000168000c1e1b00 */
        /* <DEDUP_REMOVED lines=26> */
.L_x_256:
[----:B------:R-:W-:Y:S05]  /*4f70*/  BSYNC.RECONVERGENT B2 ;  /* 0x0000000000027941 */ /* 0x000fea0003800200 */
.L_x_255:
[----:B-----5:R-:W-:Y:S01]  /*4f80*/  DSETP.GEU.AND P0, PT, R22, R20, PT ;  /* 0x000000141600722a */ /* 0x020fe20003f0e000 */
[----:B------:R-:W-:Y:S01]  /*4f90*/  IADD3 R24, P1, P2, R10, R16, R29 ;  /* 0x000000100a187210 */ /* 0x000fe20007a3e01d */
[----:B------:R-:W-:Y:S01]  /*4fa0*/  BSSY.RECONVERGENT B2, `(.L_x_257) ;  /* 0x0000016000027945 */ /* 0x000fe20003800200 */
[----:B------:R-:W-:Y:S02]  /*4fb0*/  VIADD R25, R5, 0x100 ;  /* 0x0000010005197836 */ /* 0x000fe40000000000 */
[----:B------:R-:W-:Y:S01]  /*4fc0*/  IADD3.X R27, PT, PT, R11, R17, RZ, P1, P2 ;  /* 0x000000110b1b7210 */ /* 0x000fe20000fe44ff */
[----:B------:R-:W-:Y:S02]  /*4fd0*/  IMAD.MOV.U32 R6, RZ, RZ, R9 ;  /* 0x000000ffff067224 */ /* 0x000fe400078e0009 */
[----:B------:R-:W-:Y:S02]  /*4fe0*/  IMAD.MOV.U32 R8, RZ, RZ, R28 ;  /* 0x000000ffff087224 */ /* 0x000fe400078e001c */
        /* <DEDUP_REMOVED lines=17> */
.L_x_258:
[----:B------:R-:W-:Y:S05]  /*5100*/  BSYNC.RECONVERGENT B2 ;  /* 0x0000000000027941 */ /* 0x000fea0003800200 */
.L_x_257:
[----:B------:R-:W-:Y:S01]  /*5110*/  DSETP.GEU.AND P0, PT, R2, R12, PT ;  /* 0x0000000c0200722a */ /* 0x000fe20003f0e000 */
[CC--:B------:R-:W-:Y:S01]  /*5120*/  IADD3 R23, P1, P4, R10.reuse, R16.reuse, R5 ;  /* 0x000000100a177210 */ /* 0x0c0fe20007c3e005 */
[----:B------:R-:W-:Y:S01]  /*5130*/  BSSY.RECONVERGENT B2, `(.L_x_259) ;  /* 0x0000016000027945 */ /* 0x000fe20003800200 */
[----:B------:R-:W-:Y:S01]  /*5140*/  IADD3 R24, P2, P3, R10, R16, R25 ;  /* 0x000000100a187210 */ /* 0x000fe20007b5e019 */
[----:B------:R-:W-:Y:S01]  /*5150*/  IMAD.MOV.U32 R9, RZ, RZ, R6 ;  /* 0x000000ffff097224 */ /* 0x000fe200078e0006 */
        /* <DEDUP_REMOVED lines=19> */
.L_x_260:
[----:B------:R-:W-:Y:S05]  /*5290*/  BSYNC.RECONVERGENT B2 ;  /* 0x0000000000027941 */ /* 0x000fea0003800200 */
.L_x_259:
[----:B------:R-:W-:Y:S01]  /*52a0*/  DSETP.GEU.AND P0, PT, R20, R18, PT ;  /* 0x000000121400722a */ /* 0x000fe20003f0e000 */
[----:B------:R-:W-:Y:S01]  /*52b0*/  BSSY.RECONVERGENT B2, `(.L_x_261) ;  /* 0x0000015000027945 */ /* 0x000fe20003800200 */
[----:B------:R-:W-:Y:S01]  /*52c0*/  IADD3.X R13, PT, PT, R11, R17, RZ, P2, P3 ;  /* 0x000000110b0d7210 */ /* 0x000fe200017e64ff */
[----:B------:R-:W-:Y:S02]  /*52d0*/  IMAD.MOV.U32 R8, RZ, RZ, R9 ;  /* 0x000000ffff087224 */ /* 0x000fe400078e0009 */
[----:B------:R-:W-:Y:S02]  /*52e0*/  IMAD.MOV.U32 R6, RZ, RZ, R22 ;  /* 0x000000ffff067224 */ /* 0x000fe400078e0016 */
[----:B------:R-:W-:Y:S02]  /*52f0*/  IMAD.MOV.U32 R2, RZ, RZ, R20 ;  /* 0x000000ffff027224 */ /* 0x000fe400078e0014 */
[----:B------:R-:W-:-:S05]  /*5300*/  IMAD.MOV.U32 R3, RZ, RZ, R21 ;  /* 0x000000ffff037224 */ /* 0x000fca00078e0015 */
        /* <DEDUP_REMOVED lines=15> */
.L_x_262:
[----:B------:R-:W-:Y:S05]  /*5400*/  BSYNC.RECONVERGENT B2 ;  /* 0x0000000000027941 */ /* 0x000fea0003800200 */
.L_x_261:
[C---:B------:R-:W-:Y:S02]  /*5410*/  VIADD R9, R5.reuse, 0x200 ;  /* 0x0000020005097836 */ /* 0x040fe40000000000 */
[----:B------:R-:W-:-:S03]  /*5420*/  VIADD R5, R5, 0x400 ;  /* 0x0000040005057836 */ /* 0x000fc60000000000 */
[----:B------:R-:W-:-:S13]  /*5430*/  ISETP.GE.AND P0, PT, R9, R4, PT ;  /* 0x000000040900720c */ /* 0x000fda0003f06270 */
[----:B------:R-:W-:Y:S05]  /*5440*/  @!P0 BRA `(.L_x_263) ;  /* 0xfffffff800448947 */ /* 0x000fea000383ffff */
.L_x_249:
[----:B------:R-:W-:Y:S05]  /*5450*/  BSYNC.RECONVERGENT B1 ;  /* 0x0000000000017941 */ /* 0x000fea0003800200 */
.L_x_232:
        /* <DEDUP_REMOVED lines=27> */
.L_x_265:
[----:B------:R-:W-:Y:S05]  /*5610*/  BSYNC.RECONVERGENT B1 ;  /* 0x0000000000017941 */ /* 0x000fea0003800200 */
.L_x_264:
        /* <DEDUP_REMOVED lines=26> */
.L_x_267:
[----:B------:R-:W-:Y:S05]  /*57c0*/  BSYNC.RECONVERGENT B1 ;  /* 0x0000000000017941 */ /* 0x000fea0003800200 */
.L_x_266:
        /* <DEDUP_REMOVED lines=26> */
.L_x_269:
[----:B------:R-:W-:Y:S05]  /*5970*/  BSYNC.RECONVERGENT B1 ;  /* 0x0000000000017941 */ /* 0x000fea0003800200 */
.L_x_268:
        /* <DEDUP_REMOVED lines=26> */
.L_x_271:
[----:B------:R-:W-:Y:S05]  /*5b20*/  BSYNC.RECONVERGENT B1 ;  /* 0x0000000000017941 */ /* 0x000fea0003800200 */
.L_x_270:
        /* <DEDUP_REMOVED lines=27> */
.L_x_273:
[----:B------:R-:W-:Y:S05]  /*5ce0*/  BSYNC.RECONVERGENT B1 ;  /* 0x0000000000017941 */ /* 0x000fea0003800200 */
.L_x_272:
        /* <DEDUP_REMOVED lines=10> */
.L_x_275:
[----:B------:R-:W-:Y:S05]  /*5d90*/  BSYNC.RECONVERGENT B1 ;  /* 0x0000000000017941 */ /* 0x000fea0003800200 */
.L_x_274:
        /* <DEDUP_REMOVED lines=31> */
.L_x_277:
[----:B------:R-:W-:Y:S05]  /*5f90*/  BSYNC.RECONVERGENT B1 ;  /* 0x0000000000017941 */ /* 0x000fea0003800200 */
.L_x_276:
        /* <DEDUP_REMOVED lines=24> */
.L_x_279:
[----:B------:R-:W-:Y:S05]  /*6120*/  BSYNC.RECONVERGENT B1 ;  /* 0x0000000000017941 */ /* 0x000fea0003800200 */
.L_x_278:
        /* <DEDUP_REMOVED lines=21> */
.L_x_281:
[----:B------:R-:W-:Y:S05]  /*6280*/  BSYNC.RECONVERGENT B1 ;  /* 0x0000000000017941 */ /* 0x000fea0003800200 */
.L_x_280:
        /* <DEDUP_REMOVED lines=21> */
.L_x_283:
[----:B------:R-:W-:Y:S05]  /*63e0*/  BSYNC.RECONVERGENT B1 ;  /* 0x0000000000017941 */ /* 0x000fea0003800200 */
.L_x_282:
        /* <DEDUP_REMOVED lines=21> */
.L_x_285:
[----:B------:R-:W-:Y:S05]  /*6540*/  BSYNC.RECONVERGENT B1 ;  /* 0x0000000000017941 */ /* 0x000fea0003800200 */
.L_x_284:
        /* <DEDUP_REMOVED lines=21> */
.L_x_287:
[----:B------:R-:W-:Y:S05]  /*66a0*/  BSYNC.RECONVERGENT B1 ;  /* 0x0000000000017941 */ /* 0x000fea0003800200 */
.L_x_286:
        /* <DEDUP_REMOVED lines=19> */
.L_x_191:
[----:B------:R-:W-:Y:S05]  /*67e0*/  BSYNC.RECONVERGENT B0 ;  /* 0x0000000000007941 */ /* 0x000fea0003800200 */
.L_x_158:
[----:B------:R-:W-:Y:S05]  /*67f0*/  @P1 EXIT ;  /* 0x000000000000194d */ /* 0x000fea0003800000 */
[----:B01----:R-:W0:Y:S02]  /*6800*/  LDC.64 R4, c[0x0][0x390] ;  /* 0x0000e400ff047b82 */ /* 0x003e240000000a00 */
[----:B0-----:R-:W-:-:S05]  /*6810*/  IMAD.WIDE.U32 R4, R0, 0x10, R4 ;  /* 0x0000001000047825 */ /* 0x001fca00078e0004 */
[----:B------:R-:W-:Y:S04]  /*6820*/  STG.E.64 desc[UR10][R4.64], R2 ;  /* 0x0000000204007986 */ /* 0x000fe8000c101b0a */
[----:B---34-:R-:W-:Y:S01]  /*6830*/  STG.E.64 desc[UR10][R4.64+0x8], R16 ;  /* 0x0000081004007986 */ /* 0x018fe2000c101b0a */
[----:B------:R-:W-:Y:S05]  /*6840*/  EXIT ;  /* 0x000000000000794d */ /* 0x000fea0003800000 */
.L_x_288:
        /* <DEDUP_REMOVED lines=11> */
.L_x_858:


//--------------------- .text._ZN6thrust24THRUST_300001_SM_1000_NS8cuda_cub4core6detail13_kernel_agentINS1_8__reduce11ReduceAgentINS0_12zip_iteratorIN4cuda3std3__45tupleIJNS0_6detail15normal_iteratorINS0_10device_ptrIdEEEENS0_17counting_iteratorIlNS0_11use_defaultESI_SI_EEEEEEEPNSB_IJdlEEESM_lNS1_9__extrema9arg_min_fIdlNSA_4lessIdEEEEEEJSL_SN_lSS_EEEvDpT0_ --------------------------
	.section	.text._ZN6thrust24THRUST_300001_SM_1000_NS8cuda_cub4core6detail13_kernel_agentINS1_8__reduce11ReduceAgentINS0_12zip_iteratorIN4cuda3std3__45tupleIJNS0_6detail15normal_iteratorINS0_10device_ptrIdEEEENS0_17counting_iteratorIlNS0_11use_defaultESI_SI_EEEEEEEPNSB_IJdlEEESM_lNS1_9__extrema9arg_min_fIdlNSA_4lessIdEEEEEEJSL_SN_lSS_EEEvDpT0_,"ax",@progbits
	.align	128
        .global         _ZN6thrust24THRUST_300001_SM_1000_NS8cuda_cub4core6detail13_kernel_agentINS1_8__reduce11ReduceAgentINS0_12zip_iteratorIN4cuda3std3__45tupleIJNS0_6detail15normal_iteratorINS0_10device_ptrIdEEEENS0_17counting_iteratorIlNS0_11use_defaultESI_SI_EEEEEEEPNSB_IJdlEEESM_lNS1_9__extrema9arg_min_fIdlNSA_4lessIdEEEEEEJSL_SN_lSS_EEEvDpT0_
        .type           _ZN6thrust24THRUST_300001_SM_1000_NS8cuda_cub4core6detail13_kernel_agentINS1_8__reduce11ReduceAgentINS0_12zip_iteratorIN4cuda3std3__45tupleIJNS0_6detail15normal_iteratorINS0_10device_ptrIdEEEENS0_17counting_iteratorIlNS0_11use_defaultESI_SI_EEEEEEEPNSB_IJdlEEESM_lNS1_9__extrema9arg_min_fIdlNSA_4lessIdEEEEEEJSL_SN_lSS_EEEvDpT0_,@function
        .size           _ZN6thrust24THRUST_300001_SM_1000_NS8cuda_cub4core6detail13_kernel_agentINS1_8__reduce11ReduceAgentINS0_12zip_iteratorIN4cuda3std3__45tupleIJNS0_6detail15normal_iteratorINS0_10device_ptrIdEEEENS0_17counting_iteratorIlNS0_11use_defaultESI_SI_EEEEEEEPNSB_IJdlEEESM_lNS1_9__extrema9arg_min_fIdlNSA_4lessIdEEEEEEJSL_SN_lSS_EEEvDpT0_,(.L_x_859 - _ZN6thrust24THRUST_300001_SM_1000_NS8cuda_cub4core6detail13_kernel_agentINS1_8__reduce11ReduceAgentINS0_12zip_iteratorIN4cuda3std3__45tupleIJNS0_6detail15normal_iteratorINS0_10device_ptrIdEEEENS0_17counting_iteratorIlNS0_11use_defaultESI_SI_EEEEEEEPNSB_IJdlEEESM_lNS1_9__extrema9arg_min_fIdlNSA_4lessIdEEEEEEJSL_SN_lSS_EEEvDpT0_)
        .other          _ZN6thrust24THRUST_300001_SM_1000_NS8cuda_cub4core6detail13_kernel_agentINS1_8__reduce11ReduceAgentINS0_12zip_iteratorIN4cuda3std3__45tupleIJNS0_6detail15normal_iteratorINS0_10device_ptrIdEEEENS0_17counting_iteratorIlNS0_11use_defaultESI_SI_EEEEEEEPNSB_IJdlEEESM_lNS1_9__extrema9arg_min_fIdlNSA_4lessIdEEEEEEJSL_SN_lSS_EEEvDpT0_,@"STO_CUDA_ENTRY STV_DEFAULT"
_ZN6thrust24THRUST_300001_SM_1000_NS8cuda_cub4core6detail13_kernel_agentINS1_8__reduce11ReduceAgentINS0_12zip_iteratorIN4cuda3std3__45tupleIJNS0_6detail15normal_iteratorINS0_10device_ptrIdEEEENS0_17counting_iteratorIlNS0_11use_defaultESI_SI_EEEEEEEPNSB_IJdlEEESM_lNS1_9__extrema9arg_min_fIdlNSA_4lessIdEEEEEEJSL_SN_lSS_EEEvDpT0_:
.text._ZN6thrust24THRUST_300001_SM_1000_NS8cuda_cub4core6detail13_kernel_agentINS1_8__reduce11ReduceAgentINS0_12zip_iteratorIN4cuda3std3__45tupleIJNS0_6detail15normal_iteratorINS0_10device_ptrIdEEEENS0_17counting_iteratorIlNS0_11use_defaultESI_SI_EEEEEEEPNSB_IJdlEEESM_lNS1_9__extrema9arg_min_fIdlNSA_4lessIdEEEEEEJSL_SN_lSS_EEEvDpT0_:
[----:B------:R-:W-:Y:S01]  /*0000*/  LDC R1, c[0x0][0x37c] ;  /* 0x0000df00ff017b82 */ /* 0x000fe20000000800 */
[----:B------:R-:W0:Y:S02]  /*0010*/  LDCU.64 UR4, c[0x0][0x398] ;  /* 0x00007300ff0477ac */ /* 0x000e240008000a00 */
[----:B0-----:R-:W-:-:S04]  /*0020*/  ISETP.NE.U32.AND P0, PT, RZ, UR4, PT ;  /* 0x00000004ff007c0c */ /* 0x001fc8000bf05070 */
[----:B------:R-:W-:-:S13]  /*0030*/  ISETP.NE.AND.EX P0, PT, RZ, UR5, PT, P0 ;  /* 0x00000005ff007c0c */ /* 0x000fda000bf05300 */
[----:B------:R-:W-:Y:S05]  /*0040*/  @!P0 EXIT ;  /* 0x000000000000894d */ /* 0x000fea0003800000 */
[----:B------:R-:W-:Y:S01]  /*0050*/  UISETP.GT.U32.AND UP0, UPT, UR4, 0x4ff, UPT ;  /* 0x000004ff0400788c */ /* 0x000fe2000bf04070 */
[----:B------:R-:W-:Y:S01]  /*0060*/  BSSY.RECONVERGENT B0, `(.L_x_289) ;  /* 0x0000626000007945 */ /* 0x000fe20003800200 */
[----:B------:R-:W0:Y:S02]  /*0070*/  LDCU.64 UR8, c[0x0][0x358] ;  /* 0x00006b00ff0877ac */ /* 0x000e240008000a00 */
[----:B------:R-:W-:-:S09]  /*0080*/  UISETP.GT.AND.EX UP0, UPT, UR5, URZ, UPT, UP0 ;  /* 0x000000ff0500728c */ /* 0x000fd2000bf04300 */
        /* <DEDUP_REMOVED lines=9> */
[----:B------:R-:W1:Y:S01]  /*0120*/  LDC.64 R2, c[0x0][0x380] ;  /* 0x0000e000ff027b82 */ /* 0x000e620000000a00 */
[----:B------:R-:W2:Y:S01]  /*0130*/  LDCU.64 UR6, c[0x0][0x388] ;  /* 0x00007100ff0677ac */ /* 0x000ea20008000a00 */
[----:B-1----:R-:W-:-:S06]  /*0140*/  IMAD.WIDE.U32 R2, R0, 0x8, R2 ;  /* 0x0000000800027825 */ /* 0x002fcc00078e0002 */
[----:B0-----:R-:W5:Y:S01]  /*0150*/  LDG.E.64 R2, desc[UR8][R2.64] ;  /* 0x0000000802027981 */ /* 0x001f62000c1e1b00 */
[C---:B--2---:R-:W-:Y:S01]  /*0160*/  IADD3 R9, P0, PT, R0.reuse, UR6, RZ ;  /* 0x0000000600097c10 */ /* 0x044fe2000ff1e0ff */
[----:B------:R-:W-:-:S04]  /*0170*/  VIADD R10, R0, 0x100 ;  /* 0x00000100000a7836 */ /* 0x000fc80000000000 */
[----:B------:R-:W-:-:S08]  /*0180*/  IMAD.X R8, RZ, RZ, UR7, P0 ;  /* 0x00000007ff087e24 */ /* 0x000fd000080e06ff */
.L_x_292:
[----:B0-----:R-:W-:Y:S05]  /*0190*/  BSYNC.RECONVERGENT B1 ;  /* 0x0000000000017941 */ /* 0x001fea0003800200 */
.L_x_291:
        /* <DEDUP_REMOVED lines=9> */
[----:B------:R-:W0:Y:S01]  /*0230*/  LDC.64 R4, c[0x0][0x380] ;  /* 0x0000e000ff047b82 */ /* 0x000e220000000a00 */
[----:B------:R-:W1:Y:S01]  /*0240*/  LDCU.64 UR6, c[0x0][0x388] ;  /* 0x00007100ff0677ac */ /* 0x000e620008000a00 */
[----:B------:R-:W-:-:S04]  /*0250*/  LEA.HI R6, R18, 0x1, RZ, 0x18 ;  /* 0x0000000112067811 */ /* 0x000fc800078fc0ff */
[----:B------:R-:W-:-:S05]  /*0260*/  LOP3.LUT R6, R6, 0x3, RZ, 0xc0, !PT ;  /* 0x0000000306067812 */ /* 0x000fca00078ec0ff */
[----:B------:R-:W-:Y:S01]  /*0270*/  IMAD.MOV R6, RZ, RZ, -R6 ;  /* 0x000000ffff067224 */ /* 0x000fe200078e0a06 */
[C---:B-1----:R-:W-:Y:S01]  /*0280*/  IADD3 R17, P0, PT, R10.reuse, UR6, RZ ;  /* 0x000000060a117c10 */ /* 0x042fe2000ff1e0ff */
[----:B0-----:R-:W-:-:S04]  /*0290*/  IMAD.WIDE.U32 R4, R10, 0x8, R4 ;  /* 0x000000080a047825 */ /* 0x001fc800078e0004 */
[----:B------:R-:W-:Y:S02]  /*02a0*/  IMAD.MOV.U32 R14, RZ, RZ, R4 ;  /* 0x000000ffff0e7224 */ /* 0x000fe400078e0004 */
[----:B------:R-:W-:Y:S02]  /*02b0*/  IMAD.MOV.U32 R15, RZ, RZ, R5 ;  /* 0x000000ffff0f7224 */ /* 0x000fe400078e0005 */
[----:B------:R-:W-:-:S07]  /*02c0*/  IMAD.X R16, RZ, RZ, UR7, P0 ;  /* 0x00000007ff107e24 */ /* 0x000fce00080e06ff */
.L_x_299:
        /* <DEDUP_REMOVED lines=27> */
.L_x_298:
[----:B------:R-:W-:Y:S05]  /*0480*/  BSYNC.RECONVERGENT B3 ;  /* 0x0000000000037941 */ /* 0x000fea0003800200 */
.L_x_297:
[----:B------:R-:W-:Y:S01]  /*0490*/  IADD3 R17, P0, PT, R17, 0x100, RZ ;  /* 0x0000010011117810 */ /* 0x000fe20007f1e0ff */
[----:B------:R-:W-:Y:S02]  /*04a0*/  VIADD R10, R10, 0x100 ;  /* 0x000001000a0a7836 */ /* 0x000fe40000000000 */
[----:B------:R-:W-:Y:S02]  /*04b0*/  IMAD.X R15, RZ, RZ, R15, P3 ;  /* 0x000000ffff0f7224 */ /* 0x000fe400018e060f */
[----:B------:R-:W-:Y:S01]  /*04c0*/  IMAD.X R16, RZ, RZ, R16, P0 ;  /* 0x000000ffff107224 */ /* 0x000fe200000e0610 */
[----:B------:R-:W-:Y:S07]  /*04d0*/  @P2 BRA `(.L_x_299) ;  /* 0xfffffffc007c2947 */ /* 0x000fee000383ffff */
.L_x_296:
[----:B------:R-:W-:Y:S05]  /*04e0*/  BSYNC.RECONVERGENT B2 ;  /* 0x0000000000027941 */ /* 0x000fea0003800200 */
.L_x_295:
[----:B------:R-:W-:-:S13]  /*04f0*/  ISETP.GE.U32.AND P0, PT, R18, 0x300, PT ;  /* 0x000003001200780c */ /* 0x000fda0003f06070 */
[----:B------:R-:W-:Y:S05]  /*0500*/  @!P0 BRA `(.L_x_294) ;  /* 0x0000000400bc8947 */ /* 0x000fea0003800000 */
[----:B------:R-:W0:Y:S01]  /*0510*/  LDC.64 R4, c[0x0][0x380] ;  /* 0x0000e000ff047b82 */ /* 0x000e220000000a00 */
[----:B------:R-:W-:-:S07]  /*0520*/  VIADD R20, R10, 0x200 ;  /* 0x000002000a147836 */ /* 0x000fce0000000000 */
[----:B------:R-:W1:Y:S02]  /*0530*/  LDC.64 R6, c[0x0][0x388] ;  /* 0x0000e200ff067b82 */ /* 0x000e640000000a00 */
.L_x_308:
[----:B------:R-:W-:-:S04]  /*0540*/  VIADD R23, R20, 0xfffffe00 ;  /* 0xfffffe0014177836 */ /* 0x000fc80000000000 */
[----:B0-----:R-:W-:-:S05]  /*0550*/  IMAD.WIDE R24, R23, 0x8, R4 ;  /* 0x0000000817187825 */ /* 0x001fca00078e0204 */
[----:B------:R-:W2:Y:S04]  /*0560*/  LDG.E.64 R18, desc[UR8][R24.64] ;  /* 0x0000000818127981 */ /* 0x000ea8000c1e1b00 */
[----:B-----5:R0:W5:Y:S04]  /*0570*/  LDG.E.64 R14, desc[UR8][R24.64+0x800] ;  /* 0x00080008180e7981 */ /* 0x020168000c1e1b00 */
[----:B------:R0:W5:Y:S04]  /*0580*/  LDG.E.64 R12, desc[UR8][R24.64+0x1000] ;  /* 0x00100008180c7981 */ /* 0x000168000c1e1b00 */
[----:B------:R0:W5:Y:S01]  /*0590*/  LDG.E.64 R10, desc[UR8][R24.64+0x1800] ;  /* 0x00180008180a7981 */ /* 0x000162000c1e1b00 */
[----:B-1----:R-:W-:Y:S01]  /*05a0*/  IADD3 R26, P1, PT, R23, R6, RZ ;  /* 0x00000006171a7210 */ /* 0x002fe20007f3e0ff */
[----:B------:R-:W-:Y:S01]  /*05b0*/  BSSY.RECONVERGENT B2, `(.L_x_300) ;  /* 0x0000016000027945 */ /* 0x000fe20003800200 */
[----:B------:R-:W-:-:S02]  /*05c0*/  IMAD.MOV.U32 R21, RZ, RZ, R9 ;  /* 0x000000ffff157224 */ /* 0x000fc400078e0009 */
[----:B------:R-:W-:Y:S01]  /*05d0*/  IMAD.MOV.U32 R22, RZ, RZ, R8 ;  /* 0x000000ffff167224 */ /* 0x000fe200078e0008 */
[----:B------:R-:W-:Y:S01]  /*05e0*/  LEA.HI.X.SX32 R23, R23, R7, 0x1, P1 ;  /* 0x0000000717177211 */ /* 0x000fe200008f0eff */
[----:B------:R-:W-:Y:S02]  /*05f0*/  IMAD.MOV.U32 R16, RZ, RZ, R2 ;  /* 0x000000ffff107224 */ /* 0x000fe400078e0002 */
[----:B------:R-:W-:Y:S01]  /*0600*/  IMAD.MOV.U32 R17, RZ, RZ, R3 ;  /* 0x000000ffff117224 */ /* 0x000fe200078e0003 */
        /* <DEDUP_REMOVED lines=16> */
.L_x_301:
[----:B------:R-:W-:Y:S05]  /*0710*/  BSYNC.RECONVERGENT B2 ;  /* 0x0000000000027941 */ /* 0x000fea0003800200 */
.L_x_300:
[----:B-----5:R-:W-:Y:S01]  /*0720*/  DSETP.GEU.AND P0, PT, R16, R14, PT ;  /* 0x0000000e1000722a */ /* 0x020fe20003f0e000 */
[C---:B------:R-:W-:Y:S01]  /*0730*/  VIADD R2, R20.reuse, 0xffffff00 ;  /* 0xffffff0014027836 */ /* 0x040fe20000000000 */
[----:B------:R-:W-:Y:S01]  /*0740*/  BSSY.RECONVERGENT B2, `(.L_x_302) ;  /* 0x0000017000027945 */ /* 0x000fe20003800200 */
[----:B------:R-:W-:Y:S02]  /*0750*/  VIADD R8, R20, 0x100 ;  /* 0x0000010014087836 */ /* 0x000fe40000000000 */
[----:B------:R-:W-:Y:S01]  /*0760*/  IMAD.MOV.U32 R18, RZ, RZ, R21 ;  /* 0x000000ffff127224 */ /* 0x000fe200078e0015 */
[C---:B------:R-:W-:Y:S01]  /*0770*/  IADD3 R24, P1, PT, R2.reuse, R6, RZ ;  /* 0x0000000602187210 */ /* 0x040fe20007f3e0ff */
[----:B------:R-:W-:Y:S02]  /*0780*/  IMAD.MOV.U32 R9, RZ, RZ, R22 ;  /* 0x000000ffff097224 */ /* 0x000fe400078e0016 */
[----:B------:R-:W-:Y:S01]  /*0790*/  IMAD.MOV.U32 R3, RZ, RZ, R17 ;  /* 0x000000ffff037224 */ /* 0x000fe200078e0011 */
[----:B------:R-:W-:Y:S01]  /*07a0*/  LEA.HI.X.SX32 R19, R2, R7, 0x1, P1 ;  /* 0x0000000702137211 */ /* 0x000fe200008f0eff */
        /* <DEDUP_REMOVED lines=16> */
.L_x_303:
[----:B------:R-:W-:Y:S05]  /*08b0*/  BSYNC.RECONVERGENT B2 ;  /* 0x0000000000027941 */ /* 0x000fea0003800200 */
.L_x_302:
[----:B------:R-:W-:Y:S01]  /*08c0*/  DSETP.GEU.AND P0, PT, R2, R12, PT ;  /* 0x0000000c0200722a */ /* 0x000fe20003f0e000 */
[-C--:B------:R-:W-:Y:S01]  /*08d0*/  IADD3 R19, P1, PT, R20, R6.reuse, RZ ;  /* 0x0000000614137210 */ /* 0x080fe20007f3e0ff */
[----:B------:R-:W-:Y:S01]  /*08e0*/  BSSY.RECONVERGENT B2, `(.L_x_304) ;  /* 0x0000016000027945 */ /* 0x000fe20003800200 */
[----:B------:R-:W-:Y:S01]  /*08f0*/  IADD3 R21, P2, PT, R8, R6, RZ ;  /* 0x0000000608157210 */ /* 0x000fe20007f5e0ff */
[----:B------:R-:W-:Y:S01]  /*0900*/  IMAD.MOV.U32 R16, RZ, RZ, R18 ;  /* 0x000000ffff107224 */ /* 0x000fe200078e0012 */
[----:B------:R-:W-:Y:S01]  /*0910*/  LEA.HI.X.SX32 R22, R20, R7, 0x1, P1 ;  /* 0x0000000714167211 */ /* 0x000fe200008f0eff */
        /* <DEDUP_REMOVED lines=18> */
.L_x_305:
[----:B------:R-:W-:Y:S05]  /*0a40*/  BSYNC.RECONVERGENT B2 ;  /* 0x0000000000027941 */ /* 0x000fea0003800200 */
.L_x_304:
[----:B------:R-:W-:Y:S01]  /*0a50*/  DSETP.GEU.AND P0, PT, R14, R10, PT ;  /* 0x0000000a0e00722a */ /* 0x000fe20003f0e000 */
[----:B------:R-:W-:Y:S01]  /*0a60*/  BSSY.RECONVERGENT B2, `(.L_x_306) ;  /* 0x0000015000027945 */ /* 0x000fe20003800200 */
[----:B------:R-:W-:Y:S01]  /*0a70*/  LEA.HI.X.SX32 R12, R8, R7, 0x1, P2 ;  /* 0x00000007080c7211 */ /* 0x000fe200010f0eff */
        /* <DEDUP_REMOVED lines=19> */
.L_x_307:
[----:B------:R-:W-:Y:S05]  /*0bb0*/  BSYNC.RECONVERGENT B2 ;  /* 0x0000000000027941 */ /* 0x000fea0003800200 */
.L_x_306:
[C---:B------:R-:W-:Y:S02]  /*0bc0*/  VIADD R10, R20.reuse, 0x200 ;  /* 0x00000200140a7836 */ /* 0x040fe40000000000 */
[----:B------:R-:W-:-:S03]  /*0bd0*/  VIADD R20, R20, 0x400 ;  /* 0x0000040014147836 */ /* 0x000fc60000000000 */
[----:B------:R-:W-:-:S13]  /*0be0*/  ISETP.GE.AND P0, PT, R10, UR5, PT ;  /* 0x000000050a007c0c */ /* 0x000fda000bf06270 */
[----:B------:R-:W-:Y:S05]  /*0bf0*/  @!P0 BRA `(.L_x_308) ;  /* 0xfffffff800508947 */ /* 0x000fea000383ffff */
.L_x_294:
[----:B------:R-:W-:Y:S05]  /*0c00*/  BSYNC.RECONVERGENT B1 ;  /* 0x0000000000017941 */ /* 0x000fea0003800200 */
.L_x_293:
[----:B------:R-:W0:Y:S02]  /*0c10*/  LDCU UR4, c[0x0][0x398] ;  /* 0x00007300ff0477ac */ /* 0x000e240008000800 */
[----:B0-----:R-:W-:-:S09]  /*0c20*/  UISETP.GE.AND UP0, UPT, UR4, 0x100, UPT ;  /* 0x000001000400788c */ /* 0x001fd2000bf06270 */
[----:B------:R-:W-:Y:S05]  /*0c30*/  BRA.U !UP0, `(.L_x_309) ;  /* 0x0000001108e47547 */ /* 0x000fea000b800000 */
        /* <DEDUP_REMOVED lines=27> */
.L_x_311:
[----:B------:R-:W-:Y:S05]  /*0df0*/  BSYNC.RECONVERGENT B1 ;  /* 0x0000000000017941 */ /* 0x000fea0003800200 */
.L_x_310:
        /* <DEDUP_REMOVED lines=26> */
.L_x_313:
[----:B------:R-:W-:Y:S05]  /*0fa0*/  BSYNC.RECONVERGENT B1 ;  /* 0x0000000000017941 */ /* 0x000fea0003800200 */
.L_x_312:
        /* <DEDUP_REMOVED lines=26> */
.L_x_315:
[----:B------:R-:W-:Y:S05]  /*1150*/  BSYNC.RECONVERGENT B1 ;  /* 0x0000000000017941 */ /* 0x000fea0003800200 */
.L_x_314:
        /* <DEDUP_REMOVED lines=26> */
.L_x_317:
[----:B------:R-:W-:Y:S05]  /*1300*/  BSYNC.RECONVERGENT B1 ;  /* 0x0000000000017941 */ /* 0x000fea0003800200 */
.L_x_316:
        /* <DEDUP_REMOVED lines=27> */
.L_x_319:
[----:B------:R-:W-:Y:S05]  /*14c0*/  BSYNC.RECONVERGENT B1 ;  /* 0x0000000000017941 */ /* 0x000fea0003800200 */
.L_x_318:
        /* <DEDUP_REMOVED lines=10> */
.L_x_321:
[----:B------:R-:W-:Y:S05]  /*1570*/  BSYNC.RECONVERGENT B1 ;  /* 0x0000000000017941 */ /* 0x000fea0003800200 */
.L_x_320:
        /* <DEDUP_REMOVED lines=31> */
.L_x_324:
[----:B------:R-:W-:Y:S05]  /*1770*/  BSYNC.RECONVERGENT B1 ;  /* 0x0000000000017941 */ /* 0x000fea0003800200 */
.L_x_323:
[----:B------:R0:W1:Y:S01]  /*1780*/  LDS.128 R16, [R0+0x30] ;  /* 0x0000300000107984 */ /* 0x0000620000000c00 */
[----:B------:R-:W-:Y:S01]  /*1790*/  DSETP.GEU.AND P0, PT, R20, R6, PT ;  /* 0x000000061400722a */ /* 0x000fe20003f0e000 */
[----:B------:R-:W-:Y:S01]  /*17a0*/  BSSY.RECONVERGENT B1, `(.L_x_325) ;  /* 0x0000014000017945 */ /* 0x000fe20003800200 */
[----:B------:R-:W-:Y:S02]  /*17b0*/  IMAD.MOV.U32 R27, RZ, RZ, R22 ;  /* 0x000000ffff1b7224 */ /* 0x000fe400078e0016 */
[----:B------:R-:W-:Y:S02]  /*17c0*/  IMAD.MOV.U32 R25, RZ, RZ, R23 ;  /* 0x000000ffff197224 */ /* 0x000fe400078e0017 */
[----:B------:R-:W-:Y:S02]  /*17d0*/  IMAD.MOV.U32 R2, RZ, RZ, R20 ;  /* 0x000000ffff027224 */ /* 0x000fe400078e0014 */
[----:B------:R-:W-:-:S06]  /*17e0*/  IMAD.MOV.U32 R3, RZ, RZ, R21 ;  /* 0x000000ffff037224 */ /* 0x000fcc00078e0015 */
[----:B0-----:R-:W-:Y:S05]  /*17f0*/  @!P0 BRA `(.L_x_326) ;  /* 0x0000000000388947 */ /* 0x001fea0003800000 */
[----:B------:R-:W-:Y:S01]  /*1800*/  DSETP.GEU.AND P0, PT, R6, R20, PT ;  /* 0x000000140600722a */ /* 0x000fe20003f0e000 */
[----:B-1----:R-:W-:Y:S02]  /*1810*/  IMAD.MOV.U32 R27, RZ, RZ, R16 ;  /* 0x000000ffff1b7224 */ /* 0x002fe400078e0010 */
        /* <DEDUP_REMOVED lines=12> */
.L_x_326:
[----:B------:R-:W-:Y:S05]  /*18e0*/  BSYNC.RECONVERGENT B1 ;  /* 0x0000000000017941 */ /* 0x000fea0003800200 */
.L_x_325:
[----:B------:R0:W2:Y:S01]  /*18f0*/  LDS.128 R4, [R0+0x40] ;  /* 0x0000400000047984 */ /* 0x0000a20000000c00 */
[----:B-1----:R-:W-:Y:S01]  /*1900*/  DSETP.GEU.AND P0, PT, R2, R18, PT ;  /* 0x000000120200722a */ /* 0x002fe20003f0e000 */
[----:B------:R-:W-:Y:S01]  /*1910*/  BSSY.RECONVERGENT B1, `(.L_x_327) ;  /* 0x0000014000017945 */ /* 0x000fe20003800200 */
[----:B------:R-:W-:Y:S02]  /*1920*/  IMAD.MOV.U32 R29, RZ, RZ, R27 ;  /* 0x000000ffff1d7224 */ /* 0x000fe400078e001b */
[----:B------:R-:W-:Y:S02]  /*1930*/  IMAD.MOV.U32 R23, RZ, RZ, R25 ;  /* 0x000000ffff177224 */ /* 0x000fe400078e0019 */
[----:B------:R-:W-:Y:S02]  /*1940*/  IMAD.MOV.U32 R20, RZ, RZ, R2 ;  /* 0x000000ffff147224 */ /* 0x000fe400078e0002 */
[----:B------:R-:W-:-:S06]  /*1950*/  IMAD.MOV.U32 R21, RZ, RZ, R3 ;  /* 0x000000ffff157224 */ /* 0x000fcc00078e0003 */
[----:B0-----:R-:W-:Y:S05]  /*1960*/  @!P0 BRA `(.L_x_328) ;  /* 0x0000000000388947 */ /* 0x001fea0003800000 */
        /* <DEDUP_REMOVED lines=14> */
.L_x_328:
[----:B------:R-:W-:Y:S05]  /*1a50*/  BSYNC.RECONVERGENT B1 ;  /* 0x0000000000017941 */ /* 0x000fea0003800200 */
.L_x_327:
[----:B------:R0:W1:Y:S01]  /*1a60*/  LDS.128 R16, [R0+0x50] ;  /* 0x0000500000107984 */ /* 0x0000620000000c00 */
[----:B--2---:R-:W-:Y:S01]  /*1a70*/  DSETP.GEU.AND P0, PT, R20, R6, PT ;  /* 0x000000061400722a */ /* 0x004fe20003f0e000 */
        /* <DEDUP_REMOVED lines=20> */
.L_x_330:
[----:B------:R-:W-:Y:S05]  /*1bc0*/  BSYNC.RECONVERGENT B1 ;  /* 0x0000000000017941 */ /* 0x000fea0003800200 */
.L_x_329:
        /* <DEDUP_REMOVED lines=21> */
.L_x_332:
[----:B------:R-:W-:Y:S05]  /*1d20*/  BSYNC.RECONVERGENT B1 ;  /* 0x0000000000017941 */ /* 0x000fea0003800200 */
.L_x_331:
        /* <DEDUP_REMOVED lines=21> */
.L_x_334:
[----:B------:R-:W-:Y:S05]  /*1e80*/  BSYNC.RECONVERGENT B1 ;  /* 0x0000000000017941 */ /* 0x000fea0003800200 */
.L_x_333:
[----:B------:R-:W-:Y:S01]  /*1e90*/  DSETP.GEU.AND P0, PT, R6, R10, PT ;  /* 0x0000000a0600722a */ /* 0x000fe20003f0e000 */
        /* <DEDUP_REMOVED lines=19> */
.L_x_309:
        /* <DEDUP_REMOVED lines=33> */
.L_x_336:
[----:B------:R-:W-:Y:S05]  /*21e0*/  BSYNC.RECONVERGENT B1 ;  /* 0x0000000000017941 */ /* 0x000fea0003800200 */
.L_x_335:
        /* <DEDUP_REMOVED lines=27> */
.L_x_338:
[----:B------:R-:W-:Y:S05]  /*23a0*/  BSYNC.RECONVERGENT B1 ;  /* 0x0000000000017941 */ /* 0x000fea0003800200 */
.L_x_337:
        /* <DEDUP_REMOVED lines=27> */
.L_x_340:
[----:B------:R-:W-:Y:S05]  /*2560*/  BSYNC.RECONVERGENT B1 ;  /* 0x0000000000017941 */ /* 0x000fea0003800200 */
.L_x_339:
        /* <DEDUP_REMOVED lines=27> */
.L_x_342:
[----:B------:R-:W-:Y:S05]  /*2720*/  BSYNC.RECONVERGENT B1 ;  /* 0x0000000000017941 */ /* 0x000fea0003800200 */
.L_x_341:
        /* <DEDUP_REMOVED lines=28> */
.L_x_344:
[----:B------:R-:W-:Y:S05]  /*28f0*/  BSYNC.RECONVERGENT B1 ;  /* 0x0000000000017941 */ /* 0x000fea0003800200 */
.L_x_343:
        /* <DEDUP_REMOVED lines=10> */
.L_x_346:
[----:B------:R-:W-:Y:S05]  /*29a0*/  BSYNC.RECONVERGENT B1 ;  /* 0x0000000000017941 */ /* 0x000fea0003800200 */
.L_x_345:
        /* <DEDUP_REMOVED lines=35> */
.L_x_348:
[----:B------:R-:W-:Y:S05]  /*2be0*/  BSYNC.RECONVERGENT B1 ;  /* 0x0000000000017941 */ /* 0x000fea0003800200 */
.L_x_347:
        /* <DEDUP_REMOVED lines=32> */
.L_x_350:
[----:B------:R-:W-:Y:S05]  /*2df0*/  BSYNC.RECONVERGENT B1 ;  /* 0x0000000000017941 */ /* 0x000fea0003800200 */
.L_x_349:
        /* <DEDUP_REMOVED lines=32> */
.L_x_352:
[----:B------:R-:W-:Y:S05]  /*3000*/  BSYNC.RECONVERGENT B1 ;  /* 0x0000000000017941 */ /* 0x000fea0003800200 */
.L_x_351:
        /* <DEDUP_REMOVED lines=32> */
.L_x_354:
[----:B------:R-:W-:Y:S05]  /*3210*/  BSYNC.RECONVERGENT B1 ;  /* 0x0000000000017941 */ /* 0x000fea0003800200 */
.L_x_353:
        /* <DEDUP_REMOVED lines=32> */
.L_x_356:
[----:B------:R-:W-:Y:S05]  /*3420*/  BSYNC.RECONVERGENT B1 ;  /* 0x0000000000017941 */ /* 0x000fea0003800200 */
.L_x_355:
        /* <DEDUP_REMOVED lines=32> */
.L_x_358:
[----:B------:R-:W-:Y:S05]  /*3630*/  BSYNC.RECONVERGENT B1 ;  /* 0x0000000000017941 */ /* 0x000fea0003800200 */
.L_x_357:
        /* <DEDUP_REMOVED lines=30> */
.L_x_290:
[----:B------:R-:W1:Y:S01]  /*3820*/  S2R R0, SR_TID.X ;  /* 0x0000000000007919 */ /* 0x000e620000002100 */
[----:B------:R-:W1:Y:S01]  /*3830*/  LDC.64 R18, c[0x0][0x380] ;  /* 0x0000e000ff127b82 */ /* 0x000e620000000a00 */
[----:B------:R-:W2:Y:S01]  /*3840*/  LDCU.64 UR6, c[0x0][0x388] ;  /* 0x00007100ff0677ac */ /* 0x000ea20008000a00 */
[----:B-1----:R-:W-:-:S05]  /*3850*/  IMAD.WIDE.U32 R18, R0, 0x8, R18 ;  /* 0x0000000800127825 */ /* 0x002fca00078e0012 */
[----:B0-----:R-:W3:Y:S04]  /*3860*/  LDG.E.64 R2, desc[UR8][R18.64] ;  /* 0x0000000812027981 */ /* 0x001ee8000c1e1b00 */
[----:B------:R-:W3:Y:S04]  /*3870*/  LDG.E.64 R4, desc[UR8][R18.64+0x800] ;  /* 0x0008000812047981 */ /* 0x000ee8000c1e1b00 */
[----:B------:R-:W4:Y:S04]  /*3880*/  LDG.E.64 R8, desc[UR8][R18.64+0x1000] ;  /* 0x0010000812087981 */ /* 0x000f28000c1e1b00 */
[----:B------:R-:W2:Y:S04]  /*3890*/  LDG.E.64 R10, desc[UR8][R18.64+0x1800] ;  /* 0x00180008120a7981 */ /* 0x000ea8000c1e1b00 */
[----:B------:R0:W5:Y:S01]  /*38a0*/  LDG.E.64 R6, desc[UR8][R18.64+0x2000] ;  /* 0x0020000812067981 */ /* 0x000162000c1e1b00 */
[----:B------:R-:W-:Y:S01]  /*38b0*/  BSSY.RECONVERGENT B1, `(.L_x_359) ;  /* 0x0000016000017945 */ /* 0x000fe20003800200 */
[----:B---3--:R-:W-:-:S06]  /*38c0*/  DSETP.GEU.AND P0, PT, R4, R2, PT ;  /* 0x000000020400722a */ /* 0x008fcc0003f0e000 */
[----:B------:R-:W-:Y:S02]  /*38d0*/  FSEL R2, R4, R2, !P0 ;  /* 0x0000000204027208 */ /* 0x000fe40004000000 */
[----:B------:R-:W-:-:S06]  /*38e0*/  FSEL R3, R5, R3, !P0 ;  /* 0x0000000305037208 */ /* 0x000fcc0004000000 */
[----:B----4-:R-:W-:-:S06]  /*38f0*/  DSETP.GEU.AND P1, PT, R8, R2, PT ;  /* 0x000000020800722a */ /* 0x010fcc0003f2e000 */
[----:B------:R-:W-:Y:S01]  /*3900*/  FSEL R4, R8, R2, !P1 ;  /* 0x0000000208047208 */ /* 0x000fe20004800000 */
[C---:B------:R-:W-:Y:S01]  /*3910*/  VIADD R8, R0.reuse, 0x200 ;  /* 0x0000020000087836 */ /* 0x040fe20000000000 */
[----:B------:R-:W-:Y:S01]  /*3920*/  FSEL R5, R9, R3, !P1 ;  /* 0x0000000309057208 */ /* 0x000fe20004800000 */
[----:B------:R-:W-:Y:S02]  /*3930*/  VIADD R3, R0, 0x100 ;  /* 0x0000010000037836 */ /* 0x000fe40000000000 */
[----:B------:R-:W-:-:S03]  /*3940*/  IMAD.MOV.U32 R2, RZ, RZ, R4 ;  /* 0x000000ffff027224 */ /* 0x000fc600078e0004 */
[----:B--2---:R-:W-:Y:S01]  /*3950*/  DSETP.GEU.AND P2, PT, R4, R10, PT ;  /* 0x0000000a0400722a */ /* 0x004fe20003f4e000 */
        /* <DEDUP_REMOVED lines=11> */
.L_x_360:
[----:B------:R-:W-:Y:S05]  /*3a10*/  BSYNC.RECONVERGENT B1 ;  /* 0x0000000000017941 */ /* 0x000fea0003800200 */
.L_x_359:
[----:B-----5:R-:W-:Y:S01]  /*3a20*/  DSETP.GEU.AND P0, PT, R2, R6, PT ;  /* 0x000000060200722a */ /* 0x020fe20003f0e000 */
[----:B------:R-:W-:Y:S01]  /*3a30*/  IMAD.MOV.U32 R14, RZ, RZ, RZ ;  /* 0x000000ffff0e7224 */ /* 0x000fe200078e00ff */
[----:B------:R-:W-:Y:S01]  /*3a40*/  LOP3.LUT R8, R0, 0x400, RZ, 0xfc, !PT ;  /* 0x0000040000087812 */ /* 0x000fe200078efcff */
[----:B------:R-:W-:Y:S01]  /*3a50*/  BSSY.RECONVERGENT B1, `(.L_x_361) ;  /* 0x0000015000017945 */ /* 0x000fe20003800200 */
[----:B------:R-:W-:Y:S02]  /*3a60*/  IADD3 R13, P2, PT, R9, UR6, RZ ;  /* 0x00000006090d7c10 */ /* 0x000fe4000ff5e0ff */
[----:B------:R-:W-:Y:S02]  /*3a70*/  IADD3 R10, P1, PT, R8, UR6, RZ ;  /* 0x00000006080a7c10 */ /* 0x000fe4000ff3e0ff */
[----:B------:R-:W-:Y:S01]  /*3a80*/  IADD3.X R12, PT, PT, R14, UR7, RZ, P2, !PT ;  /* 0x000000070e0c7c10 */ /* 0x000fe200097fe4ff */
[----:B------:R-:W-:Y:S02]  /*3a90*/  IMAD.MOV.U32 R4, RZ, RZ, R13 ;  /* 0x000000ffff047224 */ /* 0x000fe400078e000d */
[----:B------:R-:W-:-:S02]  /*3aa0*/  IMAD.X R11, RZ, RZ, UR7, P1 ;  /* 0x00000007ff0b7e24 */ /* 0x000fc400088e06ff */
[----:B------:R-:W-:Y:S01]  /*3ab0*/  IMAD.MOV.U32 R5, RZ, RZ, R12 ;  /* 0x000000ffff057224 */ /* 0x000fe200078e000c */
[----:B------:R-:W-:Y:S06]  /*3ac0*/  @!P0 BRA `(.L_x_362) ;  /* 0x0000000000348947 */ /* 0x000fec0003800000 */
[----:B------:R-:W-:Y:S01]  /*3ad0*/  DSETP.GEU.AND P1, PT, R6, R2, PT ;  /* 0x000000020600722a */ /* 0x000fe20003f2e000 */
[----:B------:R-:W-:Y:S02]  /*3ae0*/  IMAD.MOV.U32 R4, RZ, RZ, R10 ;  /* 0x000000ffff047224 */ /* 0x000fe400078e000a */
[----:B------:R-:W-:-:S11]  /*3af0*/  IMAD.MOV.U32 R5, RZ, RZ, R11 ;  /* 0x000000ffff057224 */ /* 0x000fd600078e000b */
[----:B------:R-:W-:-:S04]  /*3b00*/  @P1 ISETP.GE.U32.AND P0, PT, R9, R8, PT ;  /* 0x000000080900120c */ /* 0x000fc80003f06070 */
[----:B------:R-:W-:-:S04]  /*3b10*/  @P1 ISETP.GE.AND.EX P0, PT, R14, RZ, PT, P0 ;  /* 0x000000ff0e00120c */ /* 0x000fc80003f06300 */
[----:B------:R-:W-:Y:S01]  /*3b20*/  @P1 FSEL R8, R2, R6, !P0 ;  /* 0x0000000602081208 */ /* 0x000fe20004000000 */
[----:B------:R-:W-:Y:S01]  /*3b30*/  IMAD.MOV.U32 R2, RZ, RZ, R6 ;  /* 0x000000ffff027224 */ /* 0x000fe200078e0006 */
[----:B------:R-:W-:Y:S01]  /*3b40*/  @P1 FSEL R9, R3, R7, !P0 ;  /* 0x0000000703091208 */ /* 0x000fe20004000000 */
[----:B------:R-:W-:Y:S01]  /*3b50*/  IMAD.MOV.U32 R3, RZ, RZ, R7 ;  /* 0x000000ffff037224 */ /* 0x000fe200078e0007 */
[----:B------:R-:W-:Y:S01]  /*3b60*/  @P1 SEL R4, R13, R10, !P0 ;  /* 0x0000000a0d041207 */ /* 0x000fe20004000000 */
[----:B------:R-:W-:Y:S01]  /*3b70*/  @P1 IMAD.MOV.U32 R2, RZ, RZ, R8 ;  /* 0x000000ffff021224 */ /* 0x000fe200078e0008 */
[----:B------:R-:W-:Y:S01]  /*3b80*/  @P1 SEL R5, R12, R11, !P0 ;  /* 0x0000000b0c051207 */ /* 0x000fe20004000000 */
[----:B------:R-:W-:-:S07]  /*3b90*/  @P1 IMAD.MOV.U32 R3, RZ, RZ, R9 ;  /* 0x000000ffff031224 */ /* 0x000fce00078e0009 */
.L_x_362:
[----:B------:R-:W-:Y:S05]  /*3ba0*/  BSYNC.RECONVERGENT B1 ;  /* 0x0000000000017941 */ /* 0x000fea0003800200 */
.L_x_361:
[----:B------:R-:W-:Y:S01]  /*3bb0*/  UISETP.GE.U32.AND UP0, UPT, UR4, 0xa00, UPT ;  /* 0x00000a000400788c */ /* 0x000fe2000bf06070 */
[----:B------:R-:W-:Y:S02]  /*3bc0*/  IMAD.MOV.U32 R7, RZ, RZ, 0x500 ;  /* 0x00000500ff077424 */ /* 0x000fe400078e00ff */
[----:B------:R-:W-:Y:S01]  /*3bd0*/  IMAD.MOV.U32 R6, RZ, RZ, RZ ;  /* 0x000000ffff067224 */ /* 0x000fe200078e00ff */
[----:B------:R-:W-:-:S09]  /*3be0*/  UISETP.GE.U32.AND.EX UP0, UPT, UR5, URZ, UPT, UP0 ;  /* 0x000000ff0500728c */ /* 0x000fd2000bf06100 */
[----:B------:R-:W-:Y:S05]  /*3bf0*/  BRA.U !UP0, `(.L_x_363) ;  /* 0x0000000908107547 */ /* 0x000fea000b800000 */
[----:B------:R-:W-:Y:S01]  /*3c00*/  IMAD.MOV.U32 R7, RZ, RZ, 0x500 ;  /* 0x00000500ff077424 */ /* 0x000fe200078e00ff */
[----:B------:R-:W0:Y:S01]  /*3c10*/  LDCU.64 UR6, c[0x0][0x388] ;  /* 0x00007100ff0677ac */ /* 0x000e220008000a00 */
[----:B------:R-:W-:Y:S01]  /*3c20*/  IMAD.MOV.U32 R6, RZ, RZ, RZ ;  /* 0x000000ffff067224 */ /* 0x000fe200078e00ff */
[----:B------:R-:W1:Y:S06]  /*3c30*/  LDCU.64 UR4, c[0x0][0x398] ;  /* 0x00007300ff0477ac */ /* 0x000e6c0008000a00 */
.L_x_374:
[----:B------:R-:W-:-:S04]  /*3c40*/  LEA R26, P0, R7, R18, 0x3 ;  /* 0x00000012071a7211 */ /* 0x000fc800078018ff */
[----:B------:R-:W-:-:S05]  /*3c50*/  LEA.HI.X R27, R7, R19, R6, 0x3, P0 ;  /* 0x00000013071b7211 */ /* 0x000fca00000f1c06 */
[----:B------:R-:W2:Y:S04]  /*3c60*/  LDG.E.64 R16, desc[UR8][R26.64] ;  /* 0x000000081a107981 */ /* 0x000ea8000c1e1b00 */
[----:B------:R3:W5:Y:S04]  /*3c70*/  LDG.E.64 R14, desc[UR8][R26.64+0x800] ;  /* 0x000800081a0e7981 */ /* 0x000768000c1e1b00 */
[----:B------:R3:W5:Y:S04]  /*3c80*/  LDG.E.64 R12, desc[UR8][R26.64+0x1000] ;  /* 0x001000081a0c7981 */ /* 0x000768000c1e1b00 */
[----:B------:R3:W5:Y:S04]  /*3c90*/  LDG.E.64 R10, desc[UR8][R26.64+0x1800] ;  /* 0x001800081a0a7981 */ /* 0x000768000c1e1b00 */
[----:B------:R3:W5:Y:S01]  /*3ca0*/  LDG.E.64 R8, desc[UR8][R26.64+0x2000] ;  /* 0x002000081a087981 */ /* 0x000762000c1e1b00 */
[----:B0-----:R-:W-:Y:S01]  /*3cb0*/  IADD3 R23, P1, P2, R7, UR6, R0 ;  /* 0x0000000607177c10 */ /* 0x001fe2000fa3e000 */
[----:B------:R-:W-:Y:S01]  /*3cc0*/  BSSY.RECONVERGENT B1, `(.L_x_364) ;  /* 0x0000016000017945 */ /* 0x000fe20003800200 */
[----:B------:R-:W-:-:S02]  /*3cd0*/  IMAD.MOV.U32 R25, RZ, RZ, R4 ;  /* 0x000000ffff197224 */ /* 0x000fc400078e0004 */
[----:B------:R-:W-:Y:S01]  /*3ce0*/  IMAD.MOV.U32 R24, RZ, RZ, R5 ;  /* 0x000000ffff187224 */ /* 0x000fe200078e0005 */
[----:B------:R-:W-:Y:S01]  /*3cf0*/  IADD3.X R22, PT, PT, R6, UR7, RZ, P1, P2 ;  /* 0x0000000706167c10 */ /* 0x000fe20008fe44ff */
[----:B------:R-:W-:Y:S02]  /*3d00*/  IMAD.MOV.U32 R20, RZ, RZ, R2 ;  /* 0x000000ffff147224 */ /* 0x000fe400078e0002 */
[----:B------:R-:W-:Y:S01]  /*3d10*/  IMAD.MOV.U32 R21, RZ, RZ, R3 ;  /* 0x000000ffff157224 */ /* 0x000fe200078e0003 */
[----:B--2---:R-:W-:-:S14]  /*3d20*/  DSETP.GEU.AND P0, PT, R2, R16, PT ;  /* 0x000000100200722a */ /* 0x004fdc0003f0e000 */
[----:B---3--:R-:W-:Y:S05]  /*3d30*/  @!P0 BRA `(.L_x_365) ;  /* 0x0000000000388947 */ /* 0x008fea0003800000 */
        /* <DEDUP_REMOVED lines=14> */
.L_x_365:
[----:B-1----:R-:W-:Y:S05]  /*3e20*/  BSYNC.RECONVERGENT B1 ;  /* 0x0000000000017941 */ /* 0x002fea0003800200 */
.L_x_364:
[----:B-----5:R-:W-:Y:S01]  /*3e30*/  DSETP.GEU.AND P0, PT, R20, R14, PT ;  /* 0x0000000e1400722a */ /* 0x020fe20003f0e000 */
[----:B------:R-:W-:Y:S01]  /*3e40*/  BSSY.RECONVERGENT B1, `(.L_x_366) ;  /* 0x0000014000017945 */ /* 0x000fe20003800200 */
[----:B------:R-:W-:Y:S02]  /*3e50*/  IMAD.MOV.U32 R17, RZ, RZ, R25 ;  /* 0x000000ffff117224 */ /* 0x000fe400078e0019 */
[----:B------:R-:W-:Y:S02]  /*3e60*/  IMAD.MOV.U32 R16, RZ, RZ, R24 ;  /* 0x000000ffff107224 */ /* 0x000fe400078e0018 */
[----:B------:R-:W-:Y:S02]  /*3e70*/  IMAD.MOV.U32 R2, RZ, RZ, R20 ;  /* 0x000000ffff027224 */ /* 0x000fe400078e0014 */
[----:B------:R-:W-:-:S06]  /*3e80*/  IMAD.MOV.U32 R3, RZ, RZ, R21 ;  /* 0x000000ffff037224 */ /* 0x000fcc00078e0015 */
[----:B------:R-:W-:Y:S05]  /*3e90*/  @!P0 BRA `(.L_x_367) ;  /* 0x0000000000388947 */ /* 0x000fea0003800000 */
[----:B------:R-:W-:Y:S01]  /*3ea0*/  DSETP.GEU.AND P0, PT, R14, R20, PT ;  /* 0x000000140e00722a */ /* 0x000fe20003f0e000 */
[----:B------:R-:W-:Y:S01]  /*3eb0*/  IADD3 R17, P1, PT, R23, 0x100, RZ ;  /* 0x0000010017117810 */ /* 0x000fe20007f3e0ff */
[----:B------:R-:W-:Y:S02]  /*3ec0*/  IMAD.MOV.U32 R2, RZ, RZ, R14 ;  /* 0x000000ffff027224 */ /* 0x000fe400078e000e */
[----:B------:R-:W-:Y:S02]  /*3ed0*/  IMAD.MOV.U32 R3, RZ, RZ, R15 ;  /* 0x000000ffff037224 */ /* 0x000fe400078e000f */
[----:B------:R-:W-:-:S08]  /*3ee0*/  IMAD.X R16, RZ, RZ, R22, P1 ;  /* 0x000000ffff107224 */ /* 0x000fd000008e0616 */
        /* <DEDUP_REMOVED lines=9> */
.L_x_367:
[----:B------:R-:W-:Y:S05]  /*3f80*/  BSYNC.RECONVERGENT B1 ;  /* 0x0000000000017941 */ /* 0x000fea0003800200 */
.L_x_366:
        /* <DEDUP_REMOVED lines=11> */
[----:B------:R-:W-:Y:S02]  /*4040*/  IMAD.X R15, RZ, RZ, R22, P1 ;  /* 0x000000ffff0f7224 */ /* 0x000fe400008e0616 */
[----:B------:R-:W-:Y:S02]  /*4050*/  IMAD.MOV.U32 R20, RZ, RZ, R14 ;  /* 0x000000ffff147224 */ /* 0x000fe400078e000e */
[----:B------:R-:W-:-:S04]  /*4060*/  IMAD.MOV.U32 R21, RZ, RZ, R15 ;  /* 0x000000ffff157224 */ /* 0x000fc800078e000f */
        /* <DEDUP_REMOVED lines=9> */
.L_x_369:
[----:B------:R-:W-:Y:S05]  /*4100*/  BSYNC.RECONVERGENT B1 ;  /* 0x0000000000017941 */ /* 0x000fea0003800200 */
.L_x_368:
        /* <DEDUP_REMOVED lines=21> */
.L_x_371:
[----:B------:R-:W-:Y:S05]  /*4260*/  BSYNC.RECONVERGENT B1 ;  /* 0x0000000000017941 */ /* 0x000fea0003800200 */
.L_x_370:
        /* <DEDUP_REMOVED lines=21> */
.L_x_373:
[----:B------:R-:W-:Y:S05]  /*43c0*/  BSYNC.RECONVERGENT B1 ;  /* 0x0000000000017941 */ /* 0x000fea0003800200 */
.L_x_372:
[----:B------:R-:W-:-:S04]  /*43d0*/  IADD3 R8, P1, PT, R7, 0xa00, RZ ;  /* 0x00000a0007087810 */ /* 0x000fc80007f3e0ff */
[----:B------:R-:W-:Y:S01]  /*43e0*/  ISETP.GT.U32.AND P0, PT, R8, UR4, PT ;  /* 0x0000000408007c0c */ /* 0x000fe2000bf04070 */
[----:B------:R-:W-:Y:S01]  /*43f0*/  IMAD.X R8, RZ, RZ, R6, P1 ;  /* 0x000000ffff087224 */ /* 0x000fe200008e0606 */
[----:B------:R-:W-:-:S04]  /*4400*/  IADD3 R7, P1, PT, R7, 0x500, RZ ;  /* 0x0000050007077810 */ /* 0x000fc80007f3e0ff */
[----:B------:R-:W-:Y:S01]  /*4410*/  ISETP.GT.AND.EX P0, PT, R8, UR5, PT, P0 ;  /* 0x0000000508007c0c */ /* 0x000fe2000bf04300 */
[----:B------:R-:W-:-:S12]  /*4420*/  IMAD.X R6, RZ, RZ, R6, P1 ;  /* 0x000000ffff067224 */ /* 0x000fd800008e0606 */
[----:B------:R-:W-:Y:S05]  /*4430*/  @!P0 BRA `(.L_x_374) ;  /* 0xfffffff800008947 */ /* 0x000fea000383ffff */
.L_x_363:
        /* <DEDUP_REMOVED lines=8> */
[----:B------:R-:W-:Y:S01]  /*44c0*/  BSSY.RECONVERGENT B2, `(.L_x_377) ;  /* 0x0000032000027945 */ /* 0x000fe20003800200 */
[----:B------:R-:W-:Y:S02]  /*44d0*/  IMAD.MOV.U32 R10, RZ, RZ, R0 ;  /* 0x000000ffff0a7224 */ /* 0x000fe400078e0000 */
[----:B------:R-:W-:-:S04]  /*44e0*/  IADD3 R11, PT, PT, -R7, UR4, R8 ;  /* 0x00000004070b7c10 */ /* 0x000fc8000fffe108 */
[----:B------:R-:W-:-:S04]  /*44f0*/  LOP3.LUT R8, R11, 0x300, RZ, 0xc0, !PT ;  /* 0x000003000b087812 */ /* 0x000fc800078ec0ff */
[----:B------:R-:W-:-:S13]  /*4500*/  ISETP.NE.AND P0, PT, R8, 0x300, PT ;  /* 0x000003000800780c */ /* 0x000fda0003f05270 */
[----:B------:R-:W-:Y:S05]  /*4510*/  @!P0 BRA `(.L_x_378) ;  /* 0x0000000000b08947 */ /* 0x000fea0003800000 */
[----:B------:R-:W0:Y:S01]  /*4520*/  LDCU.64 UR10, c[0x0][0x380] ;  /* 0x00007000ff0a77ac */ /* 0x000e220008000a00 */
[----:B------:R-:W-:Y:S01]  /*4530*/  IADD3 R18, P0, PT, R0, R7, RZ ;  /* 0x0000000700127210 */ /* 0x000fe20007f1e0ff */
[----:B------:R-:W-:Y:S01]  /*4540*/  IMAD.MOV.U32 R10, RZ, RZ, R0 ;  /* 0x000000ffff0a7224 */ /* 0x000fe200078e0000 */
[----:B------:R-:W-:-:S03]  /*4550*/  LEA.HI R8, R11, 0x1, RZ, 0x18 ;  /* 0x000000010b087811 */ /* 0x000fc600078fc0ff */
[----:B------:R-:W-:Y:S01]  /*4560*/  IMAD.X R23, RZ, RZ, R6, P0 ;  /* 0x000000ffff177224 */ /* 0x000fe200000e0606 */
[----:B------:R-:W-:Y:S02]  /*4570*/  LOP3.LUT R8, R8, 0x3, RZ, 0xc0, !PT ;  /* 0x0000000308087812 */ /* 0x000fe400078ec0ff */
[----:B------:R-:W-:-:S03]  /*4580*/  IADD3 R19, P0, PT, R18, UR6, RZ ;  /* 0x0000000612137c10 */ /* 0x000fc6000ff1e0ff */
[----:B------:R-:W-:Y:S01]  /*4590*/  IMAD.MOV R12, RZ, RZ, -R8 ;  /* 0x000000ffff0c7224 */ /* 0x000fe200078e0a08 */
[----:B0-----:R-:W-:-:S04]  /*45a0*/  LEA R17, P1, R18, UR10, 0x3 ;  /* 0x0000000a12117c11 */ /* 0x001fc8000f8218ff */
[----:B------:R-:W-:Y:S02]  /*45b0*/  LEA.HI.X R18, R18, UR11, R23, 0x3, P1 ;  /* 0x0000000b12127c11 */ /* 0x000fe400088f1c17 */
[----:B------:R-:W-:-:S07]  /*45c0*/  IADD3.X R23, PT, PT, R23, UR7, RZ, P0, !PT ;  /* 0x0000000717177c10 */ /* 0x000fce00087fe4ff */
.L_x_381:
        /* <DEDUP_REMOVED lines=27> */
.L_x_380:
[----:B------:R-:W-:Y:S05]  /*4780*/  BSYNC.RECONVERGENT B3 ;  /* 0x0000000000037941 */ /* 0x000fea0003800200 */
.L_x_379:
[----:B------:R-:W-:Y:S01]  /*4790*/  IADD3 R19, P0, PT, R19, 0x100, RZ ;  /* 0x0000010013137810 */ /* 0x000fe20007f1e0ff */
[----:B------:R-:W-:Y:S02]  /*47a0*/  VIADD R10, R10, 0x100 ;  /* 0x000001000a0a7836 */ /* 0x000fe40000000000 */
[----:B------:R-:W-:Y:S02]  /*47b0*/  IMAD.X R18, RZ, RZ, R18, P3 ;  /* 0x000000ffff127224 */ /* 0x000fe400018e0612 */
[----:B------:R-:W-:Y:S01]  /*47c0*/  IMAD.X R23, RZ, RZ, R23, P0 ;  /* 0x000000ffff177224 */ /* 0x000fe200000e0617 */
[----:B------:R-:W-:Y:S07]  /*47d0*/  @P2 BRA `(.L_x_381) ;  /* 0xfffffffc007c2947 */ /* 0x000fee000383ffff */
.L_x_378:
[----:B------:R-:W-:Y:S05]  /*47e0*/  BSYNC.RECONVERGENT B2 ;  /* 0x0000000000027941 */ /* 0x000fea0003800200 */
.L_x_377:
[----:B------:R-:W-:-:S13]  /*47f0*/  ISETP.GE.U32.AND P0, PT, R11, 0x300, PT ;  /* 0x000003000b00780c */ /* 0x000fda0003f06070 */
[----:B------:R-:W-:Y:S05]  /*4800*/  @!P0 BRA `(.L_x_376) ;  /* 0x0000000400c88947 */ /* 0x000fea0003800000 */
[----:B------:R-:W0:Y:S01]  /*4810*/  LDC.64 R14, c[0x0][0x380] ;  /* 0x0000e000ff0e7b82 */ /* 0x000e220000000a00 */
[----:B------:R-:W-:-:S07]  /*4820*/  VIADD R20, R10, 0x200 ;  /* 0x000002000a147836 */ /* 0x000fce0000000000 */
[----:B------:R-:W1:Y:S02]  /*4830*/  LDC.64 R12, c[0x0][0x388] ;  /* 0x0000e200ff0c7b82 */ /* 0x000e640000000a00 */
.L_x_390:
[----:B------:R-:W-:-:S05]  /*4840*/  VIADD R8, R20, 0xfffffe00 ;  /* 0xfffffe0014087836 */ /* 0x000fca0000000000 */
[----:B------:R-:W-:-:S05]  /*4850*/  IADD3 R9, P0, PT, R8, R7, RZ ;  /* 0x0000000708097210 */ /* 0x000fca0007f1e0ff */
[----:B------:R-:W-:Y:S01]  /*4860*/  IMAD.X R8, RZ, RZ, R6, P0 ;  /* 0x000000ffff087224 */ /* 0x000fe200000e0606 */
[----:B0-----:R-:W-:-:S04]  /*4870*/  LEA R16, P0, R9, R14, 0x3 ;  /* 0x0000000e09107211 */ /* 0x001fc800078018ff */
[----:B------:R-:W-:-:S05]  /*4880*/  LEA.HI.X R17, R9, R15, R8, 0x3, P0 ;  /* 0x0000000f09117211 */ /* 0x000fca00000f1c08 */
[----:B------:R-:W2:Y:S04]  /*4890*/  LDG.E.64 R18, desc[UR8][R16.64] ;  /* 0x0000000810127981 */ /* 0x000ea8000c1e1b00 */
[----:B------:R0:W5:Y:S01]  /*48a0*/  LDG.E.64 R10, desc[UR8][R16.64+0x800] ;  /* 0x00080008100a7981 */ /* 0x000162000c1e1b00 */
[----:B-1----:R-:W-:Y:S01]  /*48b0*/  IADD3 R25, P1, PT, R9, R12, RZ ;  /* 0x0000000c09197210 */ /* 0x002fe20007f3e0ff */
[----:B------:R-:W-:Y:S01]  /*48c0*/  BSSY.RECONVERGENT B2, `(.L_x_382) ;  /* 0x0000016000027945 */ /* 0x000fe20003800200 */
[----:B------:R-:W-:Y:S02]  /*48d0*/  IMAD.MOV.U32 R23, RZ, RZ, R4 ;  /* 0x000000ffff177224 */ /* 0x000fe400078e0004 */
[----:B------:R-:W-:Y:S02]  /*48e0*/  IMAD.MOV.U32 R22, RZ, RZ, R5 ;  /* 0x000000ffff167224 */ /* 0x000fe400078e0005 */
[----:B------:R-:W-:-:S02]  /*48f0*/  IMAD.X R24, R8, 0x1, R13, P1 ;  /* 0x0000000108187824 */ /* 0x000fc400008e060d */
        /* <DEDUP_REMOVED lines=18> */
.L_x_383:
[----:B------:R-:W-:Y:S05]  /*4a20*/  BSYNC.RECONVERGENT B2 ;  /* 0x0000000000027941 */ /* 0x000fea0003800200 */
.L_x_382:
[----:B------:R0:W5:Y:S04]  /*4a30*/  LDG.E.64 R2, desc[UR8][R16.64+0x1000] ;  /* 0x0010000810027981 */ /* 0x000168000c1e1b00 */
[----:B------:R0:W5:Y:S02]  /*4a40*/  LDG.E.64 R18, desc[UR8][R16.64+0x1800] ;  /* 0x0018000810127981 */ /* 0x000164000c1e1b00 */
[----:B-----5:R-:W-:Y:S01]  /*4a50*/  DSETP.GEU.AND P0, PT, R8, R10, PT ;  /* 0x0000000a0800722a */ /* 0x020fe20003f0e000 */
[----:B------:R-:W-:Y:S01]  /*4a60*/  VIADD R4, R20, 0xffffff00 ;  /* 0xffffff0014047836 */ /* 0x000fe20000000000 */
[----:B------:R-:W-:Y:S01]  /*4a70*/  BSSY.RECONVERGENT B2, `(.L_x_384) ;  /* 0x0000016000027945 */ /* 0x000fe20003800200 */
[----:B------:R-:W-:Y:S02]  /*4a80*/  IMAD.MOV.U32 R24, RZ, RZ, R23 ;  /* 0x000000ffff187224 */ /* 0x000fe400078e0017 */
[----:B------:R-:W-:Y:S01]  /*4a90*/  IMAD.MOV.U32 R25, RZ, RZ, R22 ;  /* 0x000000ffff197224 */ /* 0x000fe200078e0016 */
[----:B------:R-:W-:Y:S01]  /*4aa0*/  IADD3 R26, P1, P2, R7, R12, R4 ;  /* 0x0000000c071a7210 */ /* 0x000fe20007a3e004 */
[----:B------:R-:W-:-:S02]  /*4ab0*/  IMAD.MOV.U32 R4, RZ, RZ, R8 ;  /* 0x000000ffff047224 */ /* 0x000fc400078e0008 */
[----:B------:R-:W-:Y:S01]  /*4ac0*/  IMAD.MOV.U32 R5, RZ, RZ, R9 ;  /* 0x000000ffff057224 */ /* 0x000fe200078e0009 */
[----:B------:R-:W-:-:S04]  /*4ad0*/  IADD3.X R27, PT, PT, R6, R13, RZ, P1, P2 ;  /* 0x0000000d061b7210 */ /* 0x000fc80000fe44ff */
        /* <DEDUP_REMOVED lines=15> */
.L_x_385:
[----:B------:R-:W-:Y:S05]  /*4bd0*/  BSYNC.RECONVERGENT B2 ;  /* 0x0000000000027941 */ /* 0x000fea0003800200 */
.L_x_384:
[----:B------:R-:W-:Y:S01]  /*4be0*/  DSETP.GEU.AND P0, PT, R4, R2, PT ;  /* 0x000000020400722a */ /* 0x000fe20003f0e000 */
[----:B------:R-:W-:Y:S01]  /*4bf0*/  VIADD R10, R20, 0x100 ;  /* 0x00000100140a7836 */ /* 0x000fe20000000000 */
[CC--:B------:R-:W-:Y:S01]  /*4c00*/  IADD3 R17, P1, P4, R7.reuse, R12.reuse, R20 ;  /* 0x0000000c07117210 */ /* 0x0c0fe20007c3e014 */
[----:B------:R-:W-:Y:S01]  /*4c10*/  BSSY.RECONVERGENT B2, `(.L_x_386) ;  /* 0x0000016000027945 */ /* 0x000fe20003800200 */
[----:B------:R-:W-:Y:S02]  /*4c20*/  IMAD.MOV.U32 R11, RZ, RZ, R24 ;  /* 0x000000ffff0b7224 */ /* 0x000fe400078e0018 */
[----:B------:R-:W-:Y:S01]  /*4c30*/  IADD3 R10, P2, P3, R7, R12, R10 ;  /* 0x0000000c070a7210 */ /* 0x000fe20007b5e00a */
[----:B------:R-:W-:Y:S01]  /*4c40*/  IMAD.MOV.U32 R16, RZ, RZ, R25 ;  /* 0x000000ffff107224 */ /* 0x000fe200078e0019 */
[----:B------:R-:W-:Y:S01]  /*4c50*/  IADD3.X R22, PT, PT, R6, R13, RZ, P1, P4 ;  /* 0x0000000d06167210 */ /* 0x000fe20000fe84ff */
        /* <DEDUP_REMOVED lines=17> */
.L_x_387:
[----:B------:R-:W-:Y:S05]  /*4d70*/  BSYNC.RECONVERGENT B2 ;  /* 0x0000000000027941 */ /* 0x000fea0003800200 */
.L_x_386:
        /* <DEDUP_REMOVED lines=22> */
.L_x_389:
[----:B------:R-:W-:Y:S05]  /*4ee0*/  BSYNC.RECONVERGENT B2 ;  /* 0x0000000000027941 */ /* 0x000fea0003800200 */
.L_x_388:
[C---:B------:R-:W-:Y:S02]  /*4ef0*/  VIADD R8, R20.reuse, 0x200 ;  /* 0x0000020014087836 */ /* 0x040fe40000000000 */
[----:B------:R-:W-:-:S03]  /*4f00*/  VIADD R20, R20, 0x400 ;  /* 0x0000040014147836 */ /* 0x000fc60000000000 */
[----:B------:R-:W-:-:S13]  /*4f10*/  ISETP.GE.AND P0, PT, R8, R21, PT ;  /* 0x000000150800720c */ /* 0x000fda0003f06270 */
[----:B------:R-:W-:Y:S05]  /*4f20*/  @!P0 BRA `(.L_x_390) ;  /* 0xfffffff800448947 */ /* 0x000fea000383ffff */
.L_x_376:
[----:B------:R-:W-:Y:S05]  /*4f30*/  BSYNC.RECONVERGENT B1 ;  /* 0x0000000000017941 */ /* 0x000fea0003800200 */
.L_x_375:
        /* <DEDUP_REMOVED lines=27> */
.L_x_392:
[----:B------:R-:W-:Y:S05]  /*50f0*/  BSYNC.RECONVERGENT B1 ;  /* 0x0000000000017941 */ /* 0x000fea0003800200 */
.L_x_391:
        /* <DEDUP_REMOVED lines=26> */
.L_x_394:
[----:B------:R-:W-:Y:S05]  /*52a0*/  BSYNC.RECONVERGENT B1 ;  /* 0x0000000000017941 */ /* 0x000fea0003800200 */
.L_x_393:
        /* <DEDUP_REMOVED lines=26> */
.L_x_396:
[----:B------:R-:W-:Y:S05]  /*5450*/  BSYNC.RECONVERGENT B1 ;  /* 0x0000000000017941 */ /* 0x000fea0003800200 */
.L_x_395:
        /* <DEDUP_REMOVED lines=26> */
.L_x_398:
[----:B------:R-:W-:Y:S05]  /*5600*/  BSYNC.RECONVERGENT B1 ;  /* 0x0000000000017941 */ /* 0x000fea0003800200 */
.L_x_397:
        /* <DEDUP_REMOVED lines=27> */
.L_x_400:
[----:B------:R-:W-:Y:S05]  /*57c0*/  BSYNC.RECONVERGENT B1 ;  /* 0x0000000000017941 */ /* 0x000fea0003800200 */
.L_x_399:
        /* <DEDUP_REMOVED lines=10> */
.L_x_402:
[----:B------:R-:W-:Y:S05]  /*5870*/  BSYNC.RECONVERGENT B1 ;  /* 0x0000000000017941 */ /* 0x000fea0003800200 */
.L_x_401:
        /* <DEDUP_REMOVED lines=31> */
.L_x_404:
[----:B------:R-:W-:Y:S05]  /*5a70*/  BSYNC.RECONVERGENT B1 ;  /* 0x0000000000017941 */ /* 0x000fea0003800200 */
.L_x_403:
        /* <DEDUP_REMOVED lines=22> */
.L_x_406:
[----:B------:R-:W-:Y:S05]  /*5be0*/  BSYNC.RECONVERGENT B1 ;  /* 0x0000000000017941 */ /* 0x000fea0003800200 */
.L_x_405:
        /* <DEDUP_REMOVED lines=22> */
.L_x_408:
[----:B------:R-:W-:Y:S05]  /*5d50*/  BSYNC.RECONVERGENT B1 ;  /* 0x0000000000017941 */ /* 0x000fea0003800200 */
.L_x_407:
        /* <DEDUP_REMOVED lines=22> */
.L_x_410:
[----:B------:R-:W-:Y:S05]  /*5ec0*/  BSYNC.RECONVERGENT B1 ;  /* 0x0000000000017941 */ /* 0x000fea0003800200 */
.L_x_409:
        /* <DEDUP_REMOVED lines=21> */
.L_x_412:
[----:B------:R-:W-:Y:S05]  /*6020*/  BSYNC.RECONVERGENT B1 ;  /* 0x0000000000017941 */ /* 0x000fea0003800200 */
.L_x_411:
        /* <DEDUP_REMOVED lines=21> */
.L_x_414:
[----:B------:R-:W-:Y:S05]  /*6180*/  BSYNC.RECONVERGENT B1 ;  /* 0x0000000000017941 */ /* 0x000fea0003800200 */
.L_x_413:
[----:B------:R-:W-:Y:S01]  /*6190*/  DSETP.GEU.AND P0, PT, R6, R10, PT ;  /* 0x0000000a0600722a */ /* 0x000fe20003f0e000 */
[----:B------:R-:W-:Y:S02]  /*61a0*/  IMAD.MOV.U32 R16, RZ, RZ, R13 ;  /* 0x000000ffff107224 */ /* 0x000fe400078e000d */
[----:B------:R-:W-:Y:S02]  /*61b0*/  IMAD.MOV.U32 R17, RZ, RZ, R12 ;  /* 0x000000ffff117224 */ /* 0x000fe400078e000c */
[----:B------:R-:W-:Y:S02]  /*61c0*/  IMAD.MOV.U32 R2, RZ, RZ, R6 ;  /* 0x000000ffff027224 */ /* 0x000fe400078e0006 */
[----:B------:R-:W-:-:S07]  /*61d0*/  IMAD.MOV.U32 R3, RZ, RZ, R7 ;  /* 0x000000ffff037224 */ /* 0x000fce00078e0007 */
[----:B------:R-:W-:Y:S05]  /*61e0*/  @!P0 BRA `(.L_x_322) ;  /* 0x0000000000348947 */ /* 0x000fea0003800000 */
[----:B------:R2:W0:Y:S01]  /*61f0*/  LDS.64 R16, [R0+0x80] ;  /* 0x0000800000107984 */ /* 0x0004220000000a00 */
[----:B------:R-:W-:Y:S01]  /*6200*/  DSETP.GEU.AND P0, PT, R10, R6, PT ;  /* 0x000000060a00722a */ /* 0x000fe20003f0e000 */
[----:B------:R-:W-:Y:S02]  /*6210*/  IMAD.MOV.U32 R2, RZ, RZ, R10 ;  /* 0x000000ffff027224 */ /* 0x000fe400078e000a */
[----:B------:R-:W-:-:S11]  /*6220*/  IMAD.MOV.U32 R3, RZ, RZ, R11 ;  /* 0x000000ffff037224 */ /* 0x000fd600078e000b */
[----:B--2---:R-:W-:Y:S05]  /*6230*/  @!P0 BRA `(.L_x_322) ;  /* 0x0000000000208947 */ /* 0x004fea0003800000 */
[CC--:B0-----:R-:W-:Y:S02]  /*6240*/  ISETP.GE.U32.AND P0, PT, R13.reuse, R16.reuse, PT ;  /* 0x000000100d00720c */ /* 0x0c1fe40003f06070 */
[----:B------:R-:W-:Y:S02]  /*6250*/  ISETP.LT.U32.AND P2, PT, R13, R16, PT ;  /* 0x000000100d00720c */ /* 0x000fe40003f41070 */
[CC--:B------:R-:W-:Y:S02]  /*6260*/  ISETP.GE.AND.EX P0, PT, R12.reuse, R17.reuse, PT, P0 ;  /* 0x000000110c00720c */ /* 0x0c0fe40003f06300 */
[----:B------:R-:W-:Y:S02]  /*6270*/  ISETP.LT.AND.EX P2, PT, R12, R17, PT, P2 ;  /* 0x000000110c00720c */ /* 0x000fe40003f41320 */
[----:B------:R-:W-:Y:S02]  /*6280*/  FSEL R2, R6, R10, !P0 ;  /* 0x0000000a06027208 */ /* 0x000fe40004000000 */
[----:B------:R-:W-:-:S02]  /*6290*/  FSEL R3, R7, R11, !P0 ;  /* 0x0000000b07037208 */ /* 0x000fc40004000000 */
[----:B------:R-:W-:Y:S02]  /*62a0*/  SEL R16, R13, R16, P2 ;  /* 0x000000100d107207 */ /* 0x000fe40001000000 */
[----:B------:R-:W-:-:S07]  /*62b0*/  SEL R17, R12, R17, P2 ;  /* 0x000000110c117207 */ /* 0x000fce0001000000 */
.L_x_322:
[----:B------:R-:W-:Y:S05]  /*62c0*/  BSYNC.RECONVERGENT B0 ;  /* 0x0000000000007941 */ /* 0x000fea0003800200 */
.L_x_289:
[----:B------:R-:W-:Y:S05]  /*62d0*/  @P1 EXIT ;  /* 0x000000000000194d */ /* 0x000fea0003800000 */
[----:B01----:R-:W0:Y:S02]  /*62e0*/  LDC.64 R4, c[0x0][0x390] ;  /* 0x0000e400ff047b82 */ /* 0x003e240000000a00 */
[----:B0-----:R-:W-:Y:S04]  /*62f0*/  STG.E.64 desc[UR8][R4.64], R2 ;  /* 0x0000000204007986 */ /* 0x001fe8000c101b08 */
[----:B---34-:R-:W-:Y:S01]  /*6300*/  STG.E.64 desc[UR8][R4.64+0x8], R16 ;  /* 0x0000081004007986 */ /* 0x018fe2000c101b08 */
[----:B------:R-:W-:Y:S05]  /*6310*/  EXIT ;  /* 0x000000000000794d */ /* 0x000fea0003800000 */
.L_x_415:
        /* <DEDUP_REMOVED lines=14> */
.L_x_859:


//--------------------- .text._ZN6thrust24THRUST_300001_SM_1000_NS8cuda_cub4core6detail13_kernel_agentINS1_8__reduce11ReduceAgentIPN4cuda3std3__45tupleIJdlEEESC_SB_iNS1_9__extrema9arg_min_fIdlNS9_4lessIdEEEEEEJSC_SC_iSH_EEEvDpT0_ --------------------------
	.section	.text._ZN6thrust24THRUST_300001_SM_1000_NS8cuda_cub4core6detail13_kernel_agentINS1_8__reduce11ReduceAgentIPN4cuda3std3__45tupleIJdlEEESC_SB_iNS1_9__extrema9arg_min_fIdlNS9_4lessIdEEEEEEJSC_SC_iSH_EEEvDpT0_,"ax",@progbits
	.align	128
        .global         _ZN6thrust24THRUST_300001_SM_1000_NS8cuda_cub4core6detail13_kernel_agentINS1_8__reduce11ReduceAgentIPN4cuda3std3__45tupleIJdlEEESC_SB_iNS1_9__extrema9arg_min_fIdlNS9_4lessIdEEEEEEJSC_SC_iSH_EEEvDpT0_
        .type           _ZN6thrust24THRUST_300001_SM_1000_NS8cuda_cub4core6detail13_kernel_agentINS1_8__reduce11ReduceAgentIPN4cuda3std3__45tupleIJdlEEESC_SB_iNS1_9__extrema9arg_min_fIdlNS9_4lessIdEEEEEEJSC_SC_iSH_EEEvDpT0_,@function
        .size           _ZN6thrust24THRUST_300001_SM_1000_NS8cuda_cub4core6detail13_kernel_agentINS1_8__reduce11ReduceAgentIPN4cuda3std3__45tupleIJdlEEESC_SB_iNS1_9__extrema9arg_min_fIdlNS9_4lessIdEEEEEEJSC_SC_iSH_EEEvDpT0_,(.L_x_860 - _ZN6thrust24THRUST_300001_SM_1000_NS8cuda_cub4core6detail13_kernel_agentINS1_8__reduce11ReduceAgentIPN4cuda3std3__45tupleIJdlEEESC_SB_iNS1_9__extrema9arg_min_fIdlNS9_4lessIdEEEEEEJSC_SC_iSH_EEEvDpT0_)
        .other          _ZN6thrust24THRUST_300001_SM_1000_NS8cuda_cub4core6detail13_kernel_agentINS1_8__reduce11ReduceAgentIPN4cuda3std3__45tupleIJdlEEESC_SB_iNS1_9__extrema9arg_min_fIdlNS9_4lessIdEEEEEEJSC_SC_iSH_EEEvDpT0_,@"STO_CUDA_ENTRY STV_DEFAULT"
_ZN6thrust24THRUST_300001_SM_1000_NS8cuda_cub4core6detail13_kernel_agentINS1_8__reduce11ReduceAgentIPN4cuda3std3__45tupleIJdlEEESC_SB_iNS1_9__extrema9arg_min_fIdlNS9_4lessIdEEEEEEJSC_SC_iSH_EEEvDpT0_:
.text._ZN6thrust24THRUST_300001_SM_1000_NS8cuda_cub4core6detail13_kernel_agentINS1_8__reduce11ReduceAgentIPN4cuda3std3__45tupleIJdlEEESC_SB_iNS1_9__extrema9arg_min_fIdlNS9_4lessIdEEEEEEJSC_SC_iSH_EEEvDpT0_:
        /* <DEDUP_REMOVED lines=21> */
.L_x_419:
[----:B0-----:R-:W-:Y:S05]  /*0150*/  BSYNC.RECONVERGENT B1 ;  /* 0x0000000000017941 */ /* 0x001fea0003800200 */
.L_x_418:
        /* <DEDUP_REMOVED lines=15> */
.L_x_426:
        /* <DEDUP_REMOVED lines=27> */
.L_x_425:
[----:B------:R-:W-:Y:S05]  /*0400*/  BSYNC.RECONVERGENT B3 ;  /* 0x0000000000037941 */ /* 0x000fea0003800200 */
.L_x_424:
[----:B------:R-:W-:Y:S02]  /*0410*/  IMAD.X R9, RZ, RZ, R9, P3 ;  /* 0x000000ffff097224 */ /* 0x000fe400018e0609 */
[----:B------:R-:W-:Y:S01]  /*0420*/  VIADD R6, R6, 0x100 ;  /* 0x0000010006067836 */ /* 0x000fe20000000000 */
[----:B------:R-:W-:Y:S06]  /*0430*/  @P2 BRA `(.L_x_426) ;  /* 0xfffffffc00842947 */ /* 0x000fec000383ffff */
.L_x_423:
[----:B------:R-:W-:Y:S05]  /*0440*/  BSYNC.RECONVERGENT B2 ;  /* 0x0000000000027941 */ /* 0x000fea0003800200 */
.L_x_422:
[----:B-1----:R-:W0:Y:S01]  /*0450*/  LDC.64 R8, c[0x0][0x380] ;  /* 0x0000e000ff087b82 */ /* 0x002e220000000a00 */
[----:B------:R-:W-:-:S13]  /*0460*/  ISETP.GE.U32.AND P0, PT, R16, 0x300, PT ;  /* 0x000003001000780c */ /* 0x000fda0003f06070 */
[----:B------:R-:W-:Y:S05]  /*0470*/  @!P0 BRA `(.L_x_421) ;  /* 0x0000000400888947 */ /* 0x000fea0003800000 */
.L_x_435:
        /* <DEDUP_REMOVED lines=27> */
.L_x_428:
[----:B------:R-:W-:Y:S05]  /*0630*/  BSYNC.RECONVERGENT B2 ;  /* 0x0000000000027941 */ /* 0x000fea0003800200 */
.L_x_427:
        /* <DEDUP_REMOVED lines=22> */
.L_x_430:
[----:B------:R-:W-:Y:S05]  /*07a0*/  BSYNC.RECONVERGENT B2 ;  /* 0x0000000000027941 */ /* 0x000fea0003800200 */
.L_x_429:
        /* <DEDUP_REMOVED lines=22> */
.L_x_432:
[----:B------:R-:W-:Y:S05]  /*0910*/  BSYNC.RECONVERGENT B2 ;  /* 0x0000000000027941 */ /* 0x000fea0003800200 */
.L_x_431:
        /* <DEDUP_REMOVED lines=20> */
.L_x_434:
[----:B------:R-:W-:Y:S05]  /*0a60*/  BSYNC.RECONVERGENT B2 ;  /* 0x0000000000027941 */ /* 0x000fea0003800200 */
.L_x_433:
[----:B------:R-:W-:-:S05]  /*0a70*/  VIADD R6, R6, 0x400 ;  /* 0x0000040006067836 */ /* 0x000fca0000000000 */
[----:B------:R-:W-:-:S13]  /*0a80*/  ISETP.GE.AND P0, PT, R6, UR5, PT ;  /* 0x0000000506007c0c */ /* 0x000fda000bf06270 */
[----:B------:R-:W-:Y:S05]  /*0a90*/  @!P0 BRA `(.L_x_435) ;  /* 0xfffffff800788947 */ /* 0x000fea000383ffff */
.L_x_421:
[----:B------:R-:W-:Y:S05]  /*0aa0*/  BSYNC.RECONVERGENT B1 ;  /* 0x0000000000017941 */ /* 0x000fea0003800200 */
.L_x_420:
        /* <DEDUP_REMOVED lines=30> */
.L_x_438:
[----:B------:R-:W-:Y:S05]  /*0c90*/  BSYNC.RECONVERGENT B1 ;  /* 0x0000000000017941 */ /* 0x000fea0003800200 */
.L_x_437:
        /* <DEDUP_REMOVED lines=26> */
.L_x_440:
[----:B------:R-:W-:Y:S05]  /*0e40*/  BSYNC.RECONVERGENT B1 ;  /* 0x0000000000017941 */ /* 0x000fea0003800200 */
.L_x_439:
        /* <DEDUP_REMOVED lines=26> */
.L_x_442:
[----:B------:R-:W-:Y:S05]  /*0ff0*/  BSYNC.RECONVERGENT B1 ;  /* 0x0000000000017941 */ /* 0x000fea0003800200 */
.L_x_441:
        /* <DEDUP_REMOVED lines=26> */
.L_x_444:
[----:B------:R-:W-:Y:S05]  /*11a0*/  BSYNC.RECONVERGENT B1 ;  /* 0x0000000000017941 */ /* 0x000fea0003800200 */
.L_x_443:
        /* <DEDUP_REMOVED lines=27> */
.L_x_446:
[----:B------:R-:W-:Y:S05]  /*1360*/  BSYNC.RECONVERGENT B1 ;  /* 0x0000000000017941 */ /* 0x000fea0003800200 */
.L_x_445:
        /* <DEDUP_REMOVED lines=10> */
.L_x_448:
[----:B------:R-:W-:Y:S05]  /*1410*/  BSYNC.RECONVERGENT B1 ;  /* 0x0000000000017941 */ /* 0x000fea0003800200 */
.L_x_447:
        /* <DEDUP_REMOVED lines=31> */
.L_x_451:
[----:B------:R-:W-:Y:S05]  /*1610*/  BSYNC.RECONVERGENT B1 ;  /* 0x0000000000017941 */ /* 0x000fea0003800200 */
.L_x_450:
        /* <DEDUP_REMOVED lines=24> */
.L_x_453:
[----:B------:R-:W-:Y:S05]  /*17a0*/  BSYNC.RECONVERGENT B1 ;  /* 0x0000000000017941 */ /* 0x000fea0003800200 */
.L_x_452:
        /* <DEDUP_REMOVED lines=21> */
.L_x_455:
[----:B------:R-:W-:Y:S05]  /*1900*/  BSYNC.RECONVERGENT B1 ;  /* 0x0000000000017941 */ /* 0x000fea0003800200 */
.L_x_454:
        /* <DEDUP_REMOVED lines=21> */
.L_x_457:
[----:B------:R-:W-:Y:S05]  /*1a60*/  BSYNC.RECONVERGENT B1 ;  /* 0x0000000000017941 */ /* 0x000fea0003800200 */
.L_x_456:
        /* <DEDUP_REMOVED lines=21> */
.L_x_459:
[----:B------:R-:W-:Y:S05]  /*1bc0*/  BSYNC.RECONVERGENT B1 ;  /* 0x0000000000017941 */ /* 0x000fea0003800200 */
.L_x_458:
        /* <DEDUP_REMOVED lines=21> */
.L_x_461:
[----:B------:R-:W-:Y:S05]  /*1d20*/  BSYNC.RECONVERGENT B1 ;  /* 0x0000000000017941 */ /* 0x000fea0003800200 */
.L_x_460:
        /* <DEDUP_REMOVED lines=20> */
.L_x_436:
        /* <DEDUP_REMOVED lines=33> */
.L_x_463:
[----:B------:R-:W-:Y:S05]  /*2080*/  BSYNC.RECONVERGENT B1 ;  /* 0x0000000000017941 */ /* 0x000fea0003800200 */
.L_x_462:
        /* <DEDUP_REMOVED lines=27> */
.L_x_465:
[----:B------:R-:W-:Y:S05]  /*2240*/  BSYNC.RECONVERGENT B1 ;  /* 0x0000000000017941 */ /* 0x000fea0003800200 */
.L_x_464:
        /* <DEDUP_REMOVED lines=27> */
.L_x_467:
[----:B------:R-:W-:Y:S05]  /*2400*/  BSYNC.RECONVERGENT B1 ;  /* 0x0000000000017941 */ /* 0x000fea0003800200 */
.L_x_466:
        /* <DEDUP_REMOVED lines=27> */
.L_x_469:
[----:B------:R-:W-:Y:S05]  /*25c0*/  BSYNC.RECONVERGENT B1 ;  /* 0x0000000000017941 */ /* 0x000fea0003800200 */
.L_x_468:
        /* <DEDUP_REMOVED lines=28> */
.L_x_471:
[----:B------:R-:W-:Y:S05]  /*2790*/  BSYNC.RECONVERGENT B1 ;  /* 0x0000000000017941 */ /* 0x000fea0003800200 */
.L_x_470:
        /* <DEDUP_REMOVED lines=10> */
.L_x_473:
[----:B------:R-:W-:Y:S05]  /*2840*/  BSYNC.RECONVERGENT B1 ;  /* 0x0000000000017941 */ /* 0x000fea0003800200 */
.L_x_472:
        /* <DEDUP_REMOVED lines=35> */
.L_x_475:
[----:B------:R-:W-:Y:S05]  /*2a80*/  BSYNC.RECONVERGENT B1 ;  /* 0x0000000000017941 */ /* 0x000fea0003800200 */
.L_x_474:
        /* <DEDUP_REMOVED lines=32> */
.L_x_477:
[----:B------:R-:W-:Y:S05]  /*2c90*/  BSYNC.RECONVERGENT B1 ;  /* 0x0000000000017941 */ /* 0x000fea0003800200 */
.L_x_476:
        /* <DEDUP_REMOVED lines=32> */
.L_x_479:
[----:B------:R-:W-:Y:S05]  /*2ea0*/  BSYNC.RECONVERGENT B1 ;  /* 0x0000000000017941 */ /* 0x000fea0003800200 */
.L_x_478:
        /* <DEDUP_REMOVED lines=32> */
.L_x_481:
[----:B------:R-:W-:Y:S05]  /*30b0*/  BSYNC.RECONVERGENT B1 ;  /* 0x0000000000017941 */ /* 0x000fea0003800200 */
.L_x_480:
        /* <DEDUP_REMOVED lines=32> */
.L_x_483:
[----:B------:R-:W-:Y:S05]  /*32c0*/  BSYNC.RECONVERGENT B1 ;  /* 0x0000000000017941 */ /* 0x000fea0003800200 */
.L_x_482:
        /* <DEDUP_REMOVED lines=32> */
.L_x_485:
[----:B------:R-:W-:Y:S05]  /*34d0*/  BSYNC.RECONVERGENT B1 ;  /* 0x0000000000017941 */ /* 0x000fea0003800200 */
.L_x_484:
        /* <DEDUP_REMOVED lines=30> */
.L_x_417:
        /* <DEDUP_REMOVED lines=32> */
.L_x_487:
[----:B------:R-:W-:Y:S05]  /*38c0*/  BSYNC.RECONVERGENT B1 ;  /* 0x0000000000017941 */ /* 0x000fea0003800200 */
.L_x_486:
        /* <DEDUP_REMOVED lines=21> */
.L_x_489:
[----:B------:R-:W-:Y:S05]  /*3a20*/  BSYNC.RECONVERGENT B1 ;  /* 0x0000000000017941 */ /* 0x000fea0003800200 */
.L_x_488:
        /* <DEDUP_REMOVED lines=21> */
.L_x_491:
[----:B------:R-:W-:Y:S05]  /*3b80*/  BSYNC.RECONVERGENT B1 ;  /* 0x0000000000017941 */ /* 0x000fea0003800200 */
.L_x_490:
        /* <DEDUP_REMOVED lines=21> */
.L_x_493:
[----:B------:R-:W-:Y:S05]  /*3ce0*/  BSYNC.RECONVERGENT B1 ;  /* 0x0000000000017941 */ /* 0x000fea0003800200 */
.L_x_492:
[----:B------:R-:W-:Y:S01]  /*3cf0*/  UISETP.GE.U32.AND UP0, UPT, UR4, 0xa00, UPT ;  /* 0x00000a000400788c */ /* 0x000fe2000bf06070 */
[----:B------:R-:W-:-:S08]  /*3d00*/  IMAD.MOV.U32 R7, RZ, RZ, 0x500 ;  /* 0x00000500ff077424 */ /* 0x000fd000078e00ff */
[----:B------:R-:W-:Y:S05]  /*3d10*/  BRA.U !UP0, `(.L_x_494) ;  /* 0x0000000908047547 */ /* 0x000fea000b800000 */
[----:B------:R-:W0:Y:S01]  /*3d20*/  LDC.64 R26, c[0x0][0x380] ;  /* 0x0000e000ff1a7b82 */ /* 0x000e220000000a00 */
[----:B------:R-:W-:Y:S01]  /*3d30*/  IMAD.MOV.U32 R7, RZ, RZ, 0x500 ;  /* 0x00000500ff077424 */ /* 0x000fe200078e00ff */
[----:B------:R-:W1:Y:S06]  /*3d40*/  LDCU UR4, c[0x0][0x390] ;  /* 0x00007200ff0477ac */ /* 0x000e6c0008000800 */
.L_x_505:
[----:B------:R-:W-:-:S04]  /*3d50*/  IMAD.IADD R31, R0, 0x1, R7 ;  /* 0x00000001001f7824 */ /* 0x000fc800078e0207 */
[----:B0-----:R-:W-:-:S05]  /*3d60*/  IMAD.WIDE.U32 R30, R31, 0x10, R26 ;  /* 0x000000101f1e7825 */ /* 0x001fca00078e001a */
        /* <DEDUP_REMOVED lines=31> */
.L_x_496:
[----:B-1----:R-:W-:Y:S05]  /*3f60*/  BSYNC.RECONVERGENT B1 ;  /* 0x0000000000017941 */ /* 0x002fea0003800200 */
.L_x_495:
        /* <DEDUP_REMOVED lines=21> */
.L_x_498:
[----:B------:R-:W-:Y:S05]  /*40c0*/  BSYNC.RECONVERGENT B1 ;  /* 0x0000000000017941 */ /* 0x000fea0003800200 */
.L_x_497:
        /* <DEDUP_REMOVED lines=21> */
.L_x_500:
[----:B------:R-:W-:Y:S05]  /*4220*/  BSYNC.RECONVERGENT B1 ;  /* 0x0000000000017941 */ /* 0x000fea0003800200 */
.L_x_499:
        /* <DEDUP_REMOVED lines=21> */
.L_x_502:
[----:B------:R-:W-:Y:S05]  /*4380*/  BSYNC.RECONVERGENT B1 ;  /* 0x0000000000017941 */ /* 0x000fea0003800200 */
.L_x_501:
        /* <DEDUP_REMOVED lines=21> */
.L_x_504:
[----:B------:R-:W-:Y:S05]  /*44e0*/  BSYNC.RECONVERGENT B1 ;  /* 0x0000000000017941 */ /* 0x000fea0003800200 */
.L_x_503:
[C---:B------:R-:W-:Y:S02]  /*44f0*/  VIADD R6, R7.reuse, 0xa00 ;  /* 0x00000a0007067836 */ /* 0x040fe40000000000 */
[----:B------:R-:W-:-:S03]  /*4500*/  VIADD R7, R7, 0x500 ;  /* 0x0000050007077836 */ /* 0x000fc60000000000 */
[----:B------:R-:W-:-:S13]  /*4510*/  ISETP.GT.AND P0, PT, R6, UR4, PT ;  /* 0x0000000406007c0c */ /* 0x000fda000bf04270 */
[----:B------:R-:W-:Y:S05]  /*4520*/  @!P0 BRA `(.L_x_505) ;  /* 0xfffffff800088947 */ /* 0x000fea000383ffff */
.L_x_494:
[----:B------:R-:W-:-:S13]  /*4530*/  ISETP.GE.AND P0, PT, R7, UR4, PT ;  /* 0x0000000407007c0c */ /* 0x000fda000bf06270 */
        /* <DEDUP_REMOVED lines=12> */
[----:B------:R-:W0:Y:S01]  /*4600*/  LDC.64 R8, c[0x0][0x380] ;  /* 0x0000e000ff087b82 */ /* 0x000e220000000a00 */
[----:B------:R-:W-:Y:S01]  /*4610*/  LEA.HI R6, R16, 0x1, RZ, 0x18 ;  /* 0x0000000110067811 */ /* 0x000fe200078fc0ff */
[----:B------:R-:W-:-:S03]  /*4620*/  IMAD.IADD R17, R0, 0x1, R7 ;  /* 0x0000000100117824 */ /* 0x000fc600078e0207 */
[----:B------:R-:W-:Y:S01]  /*4630*/  LOP3.LUT R10, R6, 0x3, RZ, 0xc0, !PT ;  /* 0x00000003060a7812 */ /* 0x000fe200078ec0ff */
[----:B------:R-:W-:-:S04]  /*4640*/  IMAD.MOV.U32 R6, RZ, RZ, R0 ;  /* 0x000000ffff067224 */ /* 0x000fc800078e0000 */
[----:B------:R-:W-:-:S07]  /*4650*/  IMAD.MOV R10, RZ, RZ, -R10 ;  /* 0x000000ffff0a7224 */ /* 0x000fce00078e0a0a */
.L_x_512:
[----:B0-----:R-:W-:-:S05]  /*4660*/  IMAD.WIDE.U32 R14, R17, 0x10, R8 ;  /* 0x00000010110e7825 */ /* 0x001fca00078e0008 */
[----:B------:R-:W2:Y:S01]  /*4670*/  LDG.E.64.CONSTANT R12, desc[UR6][R14.64] ;  /* 0x000000060e0c7981 */ /* 0x000ea2000c1e9b00 */
[----:B------:R-:W-:Y:S01]  /*4680*/  VIADD R10, R10, 0x1 ;  /* 0x000000010a0a7836 */ /* 0x000fe20000000000 */
[----:B------:R-:W-:Y:S04]  /*4690*/  BSSY.RECONVERGENT B3, `(.L_x_510) ;  /* 0x0000017000037945 */ /* 0x000fe80003800200 */
        /* <DEDUP_REMOVED lines=22> */
.L_x_511:
[----:B------:R-:W-:Y:S05]  /*4800*/  BSYNC.RECONVERGENT B3 ;  /* 0x0000000000037941 */ /* 0x000fea0003800200 */
.L_x_510:
[----:B------:R-:W-:Y:S02]  /*4810*/  VIADD R6, R6, 0x100 ;  /* 0x0000010006067836 */ /* 0x000fe40000000000 */
[----:B------:R-:W-:Y:S01]  /*4820*/  VIADD R17, R17, 0x100 ;  /* 0x0000010011117836 */ /* 0x000fe20000000000 */
[----:B------:R-:W-:Y:S06]  /*4830*/  @P2 BRA `(.L_x_512) ;  /* 0xfffffffc00882947 */ /* 0x000fec000383ffff */
.L_x_509:
[----:B------:R-:W-:Y:S05]  /*4840*/  BSYNC.RECONVERGENT B2 ;  /* 0x0000000000027941 */ /* 0x000fea0003800200 */
.L_x_508:
[----:B------:R-:W-:-:S13]  /*4850*/  ISETP.GE.U32.AND P0, PT, R16, 0x300, PT ;  /* 0x000003001000780c */ /* 0x000fda0003f06070 */
[----:B------:R-:W-:Y:S05]  /*4860*/  @!P0 BRA `(.L_x_507) ;  /* 0x0000000400c08947 */ /* 0x000fea0003800000 */
[----:B------:R-:W0:Y:S01]  /*4870*/  LDCU.64 UR8, c[0x0][0x380] ;  /* 0x00007000ff0877ac */ /* 0x000e220008000a00 */
[----:B------:R-:W1:Y:S01]  /*4880*/  LDC.64 R8, c[0x0][0x380] ;  /* 0x0000e000ff087b82 */ /* 0x000e620000000a00 */
[C---:B------:R-:W-:Y:S01]  /*4890*/  IADD3 R17, P0, PT, R6.reuse, R7, RZ ;  /* 0x0000000706117210 */ /* 0x040fe20007f1e0ff */
[----:B------:R-:W-:-:S04]  /*48a0*/  IMAD.IADD R7, R6, 0x1, R7 ;  /* 0x0000000106077824 */ /* 0x000fc800078e0207 */
[----:B------:R-:W-:Y:S01]  /*48b0*/  IMAD.X R10, RZ, RZ, RZ, P0 ;  /* 0x000000ffff0a7224 */ /* 0x000fe200000e06ff */
[----:B0-----:R-:W-:-:S04]  /*48c0*/  LEA R16, P1, R17, UR8, 0x4 ;  /* 0x0000000811107c11 */ /* 0x001fc8000f8220ff */
[----:B------:R-:W-:Y:S02]  /*48d0*/  IADD3 R16, P0, PT, R16, 0x3008, RZ ;  /* 0x0000300810107810 */ /* 0x000fe40007f1e0ff */
[----:B------:R-:W-:-:S05]  /*48e0*/  LEA.HI.X R17, R17, UR9, R10, 0x4, P1 ;  /* 0x0000000911117c11 */ /* 0x000fca00088f240a */
[----:B------:R-:W-:-:S07]  /*48f0*/  IMAD.X R17, RZ, RZ, R17, P0 ;  /* 0x000000ffff117224 */ /* 0x000fce00000e0611 */
.L_x_521:
[----:B-1----:R-:W-:Y:S01]  /*4900*/  IMAD.WIDE.U32 R24, R7, 0x10, R8 ;  /* 0x0000001007187825 */ /* 0x002fe200078e0008 */
[----:B------:R0:W5:Y:S04]  /*4910*/  LDG.E.64.CONSTANT R20, desc[UR6][R16.64+-0x2008] ;  /* 0xffdff80610147981 */ /* 0x000168000c1e9b00 */
[----:B------:R-:W2:Y:S04]  /*4920*/  LDG.E.64.CONSTANT R22, desc[UR6][R24.64] ;  /* 0x0000000618167981 */ /* 0x000ea8000c1e9b00 */
        /* <DEDUP_REMOVED lines=24> */
.L_x_514:
[----:B------:R-:W-:Y:S05]  /*4ab0*/  BSYNC.RECONVERGENT B2 ;  /* 0x0000000000027941 */ /* 0x000fea0003800200 */
.L_x_513:
        /* <DEDUP_REMOVED lines=22> */
.L_x_516:
[----:B------:R-:W-:Y:S05]  /*4c20*/  BSYNC.RECONVERGENT B2 ;  /* 0x0000000000027941 */ /* 0x000fea0003800200 */
.L_x_515:
        /* <DEDUP_REMOVED lines=22> */
.L_x_518:
[----:B------:R-:W-:Y:S05]  /*4d90*/  BSYNC.RECONVERGENT B2 ;  /* 0x0000000000027941 */ /* 0x000fea0003800200 */
.L_x_517:
        /* <DEDUP_REMOVED lines=22> */
.L_x_520:
[----:B------:R-:W-:Y:S05]  /*4f00*/  BSYNC.RECONVERGENT B2 ;  /* 0x0000000000027941 */ /* 0x000fea0003800200 */
.L_x_519:
[----:B------:R-:W-:Y:S01]  /*4f10*/  VIADD R6, R6, 0x400 ;  /* 0x0000040006067836 */ /* 0x000fe20000000000 */
[----:B------:R-:W-:Y:S01]  /*4f20*/  IADD3 R16, P1, PT, R16, 0x4000, RZ ;  /* 0x0000400010107810 */ /* 0x000fe20007f3e0ff */
[----:B------:R-:W-:-:S03]  /*4f30*/  VIADD R7, R7, 0x400 ;  /* 0x0000040007077836 */ /* 0x000fc60000000000 */
[----:B------:R-:W-:Y:S01]  /*4f40*/  ISETP.GE.AND P0, PT, R6, R11, PT ;  /* 0x0000000b0600720c */ /* 0x000fe20003f06270 */
[----:B------:R-:W-:-:S12]  /*4f50*/  IMAD.X R17, RZ, RZ, R17, P1 ;  /* 0x000000ffff117224 */ /* 0x000fd800008e0611 */
[----:B------:R-:W-:Y:S05]  /*4f60*/  @!P0 BRA `(.L_x_521) ;  /* 0xfffffff800648947 */ /* 0x000fea000383ffff */
.L_x_507:
[----:B------:R-:W-:Y:S05]  /*4f70*/  BSYNC.RECONVERGENT B1 ;  /* 0x0000000000017941 */ /* 0x000fea0003800200 */
.L_x_506:
        /* <DEDUP_REMOVED lines=27> */
.L_x_523:
[----:B------:R-:W-:Y:S05]  /*5130*/  BSYNC.RECONVERGENT B1 ;  /* 0x0000000000017941 */ /* 0x000fea0003800200 */
.L_x_522:
        /* <DEDUP_REMOVED lines=26> */
.L_x_525:
[----:B------:R-:W-:Y:S05]  /*52e0*/  BSYNC.RECONVERGENT B1 ;  /* 0x0000000000017941 */ /* 0x000fea0003800200 */
.L_x_524:
        /* <DEDUP_REMOVED lines=26> */
.L_x_527:
[----:B------:R-:W-:Y:S05]  /*5490*/  BSYNC.RECONVERGENT B1 ;  /* 0x0000000000017941 */ /* 0x000fea0003800200 */
.L_x_526:
        /* <DEDUP_REMOVED lines=26> */
.L_x_529:
[----:B------:R-:W-:Y:S05]  /*5640*/  BSYNC.RECONVERGENT B1 ;  /* 0x0000000000017941 */ /* 0x000fea0003800200 */
.L_x_528:
        /* <DEDUP_REMOVED lines=27> */
.L_x_531:
[----:B------:R-:W-:Y:S05]  /*5800*/  BSYNC.RECONVERGENT B1 ;  /* 0x0000000000017941 */ /* 0x000fea0003800200 */
.L_x_530:
        /* <DEDUP_REMOVED lines=10> */
.L_x_533:
[----:B------:R-:W-:Y:S05]  /*58b0*/  BSYNC.RECONVERGENT B1 ;  /* 0x0000000000017941 */ /* 0x000fea0003800200 */
.L_x_532:
        /* <DEDUP_REMOVED lines=31> */
.L_x_535:
[----:B------:R-:W-:Y:S05]  /*5ab0*/  BSYNC.RECONVERGENT B1 ;  /* 0x0000000000017941 */ /* 0x000fea0003800200 */
.L_x_534:
        /* <DEDUP_REMOVED lines=24> */
.L_x_537:
[----:B------:R-:W-:Y:S05]  /*5c40*/  BSYNC.RECONVERGENT B1 ;  /* 0x0000000000017941 */ /* 0x000fea0003800200 */
.L_x_536:
        /* <DEDUP_REMOVED lines=21> */
.L_x_539:
[----:B------:R-:W-:Y:S05]  /*5da0*/  BSYNC.RECONVERGENT B1 ;  /* 0x0000000000017941 */ /* 0x000fea0003800200 */
.L_x_538:
        /* <DEDUP_REMOVED lines=21> */
.L_x_541:
[----:B------:R-:W-:Y:S05]  /*5f00*/  BSYNC.RECONVERGENT B1 ;  /* 0x0000000000017941 */ /* 0x000fea0003800200 */
.L_x_540:
        /* <DEDUP_REMOVED lines=21> */
.L_x_543:
[----:B------:R-:W-:Y:S05]  /*6060*/  BSYNC.RECONVERGENT B1 ;  /* 0x0000000000017941 */ /* 0x000fea0003800200 */
.L_x_542:
        /* <DEDUP_REMOVED lines=21> */
.L_x_545:
[----:B------:R-:W-:Y:S05]  /*61c0*/  BSYNC.RECONVERGENT B1 ;  /* 0x0000000000017941 */ /* 0x000fea0003800200 */
.L_x_544:
        /* <DEDUP_REMOVED lines=19> */
.L_x_449:
[----:B------:R-:W-:Y:S05]  /*6300*/  BSYNC.RECONVERGENT B0 ;  /* 0x0000000000007941 */ /* 0x000fea0003800200 */
.L_x_416:
[----:B------:R-:W-:Y:S05]  /*6310*/  @P1 EXIT ;  /* 0x000000000000194d */ /* 0x000fea0003800000 */
[----:B01----:R-:W0:Y:S02]  /*6320*/  LDC.64 R4, c[0x0][0x388] ;  /* 0x0000e200ff047b82 */ /* 0x003e240000000a00 */
[----:B0-----:R-:W-:Y:S04]  /*6330*/  STG.E.64 desc[UR6][R4.64], R2 ;  /* 0x0000000204007986 */ /* 0x001fe8000c101b06 */
[----:B---34-:R-:W-:Y:S01]  /*6340*/  STG.E.64 desc[UR6][R4.64+0x8], R20 ;  /* 0x0000081404007986 */ /* 0x018fe2000c101b06 */
[----:B------:R-:W-:Y:S05]  /*6350*/  EXIT ;  /* 0x000000000000794d */ /* 0x000fea0003800000 */
.L_x_546:
        /* <DEDUP_REMOVED lines=10> */
.L_x_860:


//--------------------- .text._ZN6thrust24THRUST_300001_SM_1000_NS8cuda_cub4core6detail13_kernel_agentINS1_8__reduce10DrainAgentIiEEJN3cub18CUB_300001_SM_10009GridQueueIjEEiEEEvDpT0_ --------------------------
	.section	.text._ZN6thrust24THRUST_300001_SM_1000_NS8cuda_cub4core6detail13_kernel_agentINS1_8__reduce10DrainAgentIiEEJN3cub18CUB_300001_SM_10009GridQueueIjEEiEEEvDpT0_,"ax",@progbits
	.align	128
        .global         _ZN6thrust24THRUST_300001_SM_1000_NS8cuda_cub4core6detail13_kernel_agentINS1_8__reduce10DrainAgentIiEEJN3cub18CUB_300001_SM_10009GridQueueIjEEiEEEvDpT0_
        .type           _ZN6thrust24THRUST_300001_SM_1000_NS8cuda_cub4core6detail13_kernel_agentINS1_8__reduce10DrainAgentIiEEJN3cub18CUB_300001_SM_10009GridQueueIjEEiEEEvDpT0_,@function
        .size           _ZN6thrust24THRUST_300001_SM_1000_NS8cuda_cub4core6detail13_kernel_agentINS1_8__reduce10DrainAgentIiEEJN3cub18CUB_300001_SM_10009GridQueueIjEEiEEEvDpT0_,(.L_x_861 - _ZN6thrust24THRUST_300001_SM_1000_NS8cuda_cub4core6detail13_kernel_agentINS1_8__reduce10DrainAgentIiEEJN3cub18CUB_300001_SM_10009GridQueueIjEEiEEEvDpT0_)
        .other          _ZN6thrust24THRUST_300001_SM_1000_NS8cuda_cub4core6detail13_kernel_agentINS1_8__reduce10DrainAgentIiEEJN3cub18CUB_300001_SM_10009GridQueueIjEEiEEEvDpT0_,@"STO_CUDA_ENTRY STV_DEFAULT"
_ZN6thrust24THRUST_300001_SM_1000_NS8cuda_cub4core6detail13_kernel_agentINS1_8__reduce10DrainAgentIiEEJN3cub18CUB_300001_SM_10009GridQueueIjEEiEEEvDpT0_:
.text._ZN6thrust24THRUST_300001_SM_1000_NS8cuda_cub4core6detail13_kernel_agentINS1_8__reduce10DrainAgentIiEEJN3cub18CUB_300001_SM_10009GridQueueIjEEiEEEvDpT0_:
[----:B------:R-:W-:Y:S08]  /*0000*/  LDC R1, c[0x0][0x37c] ;  /* 0x0000df00ff017b82 */ /* 0x000ff00000000800 */
[----:B------:R-:W0:Y:S01]  /*0010*/  LDC.64 R2, c[0x0][0x380] ;  /* 0x0000e000ff027b82 */ /* 0x000e220000000a00 */
[----:B------:R-:W0:Y:S07]  /*0020*/  LDCU.64 UR4, c[0x0][0x358] ;  /* 0x00006b00ff0477ac */ /* 0x000e2e0008000a00 */
[----:B------:R-:W1:Y:S01]  /*0030*/  LDC R5, c[0x0][0x388] ;  /* 0x0000e200ff057b82 */ /* 0x000e620000000800 */
[----:B0-----:R-:W-:Y:S04]  /*0040*/  STG.E desc[UR4][R2.64+0x4], RZ ;  /* 0x000004ff02007986 */ /* 0x001fe8000c101904 */
[----:B-1----:R-:W-:Y:S01]  /*0050*/  STG.E desc[UR4][R2.64], R5 ;  /* 0x0000000502007986 */ /* 0x002fe2000c101904 */
[----:B------:R-:W-:Y:S05]  /*0060*/  EXIT ;  /* 0x000000000000794d */ /* 0x000fea0003800000 */
.L_x_547:
        /* <DEDUP_REMOVED lines=9> */
.L_x_861:


//--------------------- .text._ZN6thrust24THRUST_300001_SM_1000_NS8cuda_cub4core6detail13_kernel_agentINS1_8__reduce11ReduceAgentINS0_12zip_iteratorIN4cuda3std3__45tupleIJNS0_6detail15normal_iteratorINS0_10device_ptrIdEEEENS0_17counting_iteratorIlNS0_11use_defaultESI_SI_EEEEEEEPNSB_IJdlEEESM_iNS1_9__extrema9arg_min_fIdlNSA_4lessIdEEEEEEJSL_SN_iN3cub18CUB_300001_SM_100013GridEvenShareIiEENSV_9GridQueueIjEESS_EEEvDpT0_ --------------------------
	.section	.text._ZN6thrust24THRUST_300001_SM_1000_NS8cuda_cub4core6detail13_kernel_agentINS1_8__reduce11ReduceAgentINS0_12zip_iteratorIN4cuda3std3__45tupleIJNS0_6detail15normal_iteratorINS0_10device_ptrIdEEEENS0_17counting_iteratorIlNS0_11use_defaultESI_SI_EEEEEEEPNSB_IJdlEEESM_iNS1_9__extrema9arg_min_fIdlNSA_4lessIdEEEEEEJSL_SN_iN3cub18CUB_300001_SM_100013GridEvenShareIiEENSV_9GridQueueIjEESS_EEEvDpT0_,"ax",@progbits
	.align	128
        .global         _ZN6thrust24THRUST_300001_SM_1000_NS8cuda_cub4core6detail13_kernel_agentINS1_8__reduce11ReduceAgentINS0_12zip_iteratorIN4cuda3std3__45tupleIJNS0_6detail15normal_iteratorINS0_10device_ptrIdEEEENS0_17counting_iteratorIlNS0_11use_defaultESI_SI_EEEEEEEPNSB_IJdlEEESM_iNS1_9__extrema9arg_min_fIdlNSA_4lessIdEEEEEEJSL_SN_iN3cub18CUB_300001_SM_100013GridEvenShareIiEENSV_9GridQueueIjEESS_EEEvDpT0_
        .type           _ZN6thrust24THRUST_300001_SM_1000_NS8cuda_cub4core6detail13_kernel_agentINS1_8__reduce11ReduceAgentINS0_12zip_iteratorIN4cuda3std3__45tupleIJNS0_6detail15normal_iteratorINS0_10device_ptrIdEEEENS0_17counting_iteratorIlNS0_11use_defaultESI_SI_EEEEEEEPNSB_IJdlEEESM_iNS1_9__extrema9arg_min_fIdlNSA_4lessIdEEEEEEJSL_SN_iN3cub18CUB_300001_SM_100013GridEvenShareIiEENSV_9GridQueueIjEESS_EEEvDpT0_,@function
        .size           _ZN6thrust24THRUST_300001_SM_1000_NS8cuda_cub4core6detail13_kernel_agentINS1_8__reduce11ReduceAgentINS0_12zip_iteratorIN4cuda3std3__45tupleIJNS0_6detail15normal_iteratorINS0_10device_ptrIdEEEENS0_17counting_iteratorIlNS0_11use_defaultESI_SI_EEEEEEEPNSB_IJdlEEESM_iNS1_9__extrema9arg_min_fIdlNSA_4lessIdEEEEEEJSL_SN_iN3cub18CUB_300001_SM_100013GridEvenShareIiEENSV_9GridQueueIjEESS_EEEvDpT0_,(.L_x_862 - _ZN6thrust24THRUST_300001_SM_1000_NS8cuda_cub4core6detail13_kernel_agentINS1_8__reduce11ReduceAgentINS0_12zip_iteratorIN4cuda3std3__45tupleIJNS0_6detail15normal_iteratorINS0_10device_ptrIdEEEENS0_17counting_iteratorIlNS0_11use_defaultESI_SI_EEEEEEEPNSB_IJdlEEESM_iNS1_9__extrema9arg_min_fIdlNSA_4lessIdEEEEEEJSL_SN_iN3cub18CUB_300001_SM_100013GridEvenShareIiEENSV_9GridQueueIjEESS_EEEvDpT0_)
        .other          _ZN6thrust24THRUST_300001_SM_1000_NS8cuda_cub4core6detail13_kernel_agentINS1_8__reduce11ReduceAgentINS0_12zip_iteratorIN4cuda3std3__45tupleIJNS0_6detail15normal_iteratorINS0_10device_ptrIdEEEENS0_17counting_iteratorIlNS0_11use_defaultESI_SI_EEEEEEEPNSB_IJdlEEESM_iNS1_9__extrema9arg_min_fIdlNSA_4lessIdEEEEEEJSL_SN_iN3cub18CUB_300001_SM_100013GridEvenShareIiEENSV_9GridQueueIjEESS_EEEvDpT0_,@"STO_CUDA_ENTRY STV_DEFAULT"
_ZN6thrust24THRUST_300001_SM_1000_NS8cuda_cub4core6detail13_kernel_agentINS1_8__reduce11ReduceAgentINS0_12zip_iteratorIN4cuda3std3__45tupleIJNS0_6detail15normal_iteratorINS0_10device_ptrIdEEEENS0_17counting_iteratorIlNS0_11use_defaultESI_SI_EEEEEEEPNSB_IJdlEEESM_iNS1_9__extrema9arg_min_fIdlNSA_4lessIdEEEEEEJSL_SN_iN3cub18CUB_300001_SM_100013GridEvenShareIiEENSV_9GridQueueIjEESS_EEEvDpT0_:
.text._ZN6thrust24THRUST_300001_SM_1000_NS8cuda_cub4core6detail13_kernel_agentINS1_8__reduce11ReduceAgentINS0_12zip_iteratorIN4cuda3std3__45tupleIJNS0_6detail15normal_iteratorINS0_10device_ptrIdEEEENS0_17counting_iteratorIlNS0_11use_defaultESI_SI_EEEEEEEPNSB_IJdlEEESM_iNS1_9__extrema9arg_min_fIdlNSA_4lessIdEEEEEEJSL_SN_iN3cub18CUB_300001_SM_100013GridEvenShareIiEENSV_9GridQueueIjEESS_EEEvDpT0_:
[----:B------:R-:W-:Y:S01]  /*0000*/  LDC R1, c[0x0][0x37c] ;  /* 0x0000df00ff017b82 */ /* 0x000fe20000000800 */
[----:B------:R-:W0:Y:S01]  /*0010*/  S2R R0, SR_CTAID.X ;  /* 0x0000000000007919 */ /* 0x000e220000002500 */
[----:B------:R-:W1:Y:S01]  /*0020*/  LDCU UR4, c[0x0][0x398] ;  /* 0x00007300ff0477ac */ /* 0x000e620008000800 */
[----:B------:R-:W-:Y:S01]  /*0030*/  BSSY.RECONVERGENT B0, `(.L_x_548) ;  /* 0x000065a000007945 */ /* 0x000fe20003800200 */
[----:B------:R-:W2:Y:S01]  /*0040*/  LDCU UR6, c[0x0][0x370] ;  /* 0x00006e00ff0677ac */ /* 0x000ea20008000800 */
[----:B------:R-:W3:Y:S01]  /*0050*/  LDCU.64 UR10, c[0x0][0x358] ;  /* 0x00006b00ff0a77ac */ /* 0x000ee20008000a00 */
[----:B-1----:R-:W-:Y:S01]  /*0060*/  IMAD.U32 R11, RZ, RZ, UR4 ;  /* 0x00000004ff0b7e24 */ /* 0x002fe2000f8e00ff */
[----:B--2---:R-:W-:Y:S01]  /*0070*/  UIMAD UR6, UR6, 0x500, URZ ;  /* 0x00000500060678a4 */ /* 0x004fe2000f8e02ff */
[----:B0-----:R-:W-:-:S04]  /*0080*/  IMAD R8, R0, 0x500, RZ ;  /* 0x0000050000087824 */ /* 0x001fc800078e02ff */
[----:B------:R-:W-:-:S05]  /*0090*/  VIADD R2, R8, 0x500 ;  /* 0x0000050008027836 */ /* 0x000fca0000000000 */
[----:B------:R-:W-:-:S13]  /*00a0*/  ISETP.GT.AND P0, PT, R2, R11, PT ;  /* 0x0000000b0200720c */ /* 0x000fda0003f04270 */
[----:B---3--:R-:W-:Y:S05]  /*00b0*/  @!P0 BRA `(.L_x_549) ;  /* 0x0000003400dc8947 */ /* 0x008fea0003800000 */
[----:B------:R-:W0:Y:S01]  /*00c0*/  S2R R4, SR_TID.X ;  /* 0x0000000000047919 */ /* 0x000e220000002100 */
[----:B------:R-:W-:Y:S01]  /*00d0*/  IMAD.IADD R5, R11, 0x1, -R8 ;  /* 0x000000010b057824 */ /* 0x000fe200078e0a08 */
[----:B------:R-:W1:Y:S01]  /*00e0*/  LDCU.64 UR6, c[0x0][0x388] ;  /* 0x00007100ff0677ac */ /* 0x000e620008000a00 */
[----:B------:R-:W-:Y:S01]  /*00f0*/  BSSY.RECONVERGENT B1, `(.L_x_550) ;  /* 0x000000f000017945 */ /* 0x000fe20003800200 */
[----:B------:R-:W-:Y:S02]  /*0100*/  CS2R R6, SRZ ;  /* 0x0000000000067805 */ /* 0x000fe4000001ff00 */
[----:B------:R-:W-:Y:S01]  /*0110*/  CS2R R2, SRZ ;  /* 0x0000000000027805 */ /* 0x000fe2000001ff00 */
[----:B------:R-:W2:Y:S01]  /*0120*/  LDCU.64 UR8, c[0x0][0x388] ;  /* 0x00007100ff0877ac */ /* 0x000ea20008000a00 */
[----:B0-----:R-:W-:Y:S01]  /*0130*/  ISETP.GE.AND P0, PT, R4, R5, PT ;  /* 0x000000050400720c */ /* 0x001fe20003f06270 */
[----:B------:R-:W-:-:S12]  /*0140*/  IMAD.MOV.U32 R9, RZ, RZ, R4 ;  /* 0x000000ffff097224 */ /* 0x000fd800078e0004 */
[----:B-12---:R-:W-:Y:S05]  /*0150*/  @P0 BRA `(.L_x_551) ;  /* 0x0000000000200947 */ /* 0x006fea0003800000 */
[----:B------:R-:W0:Y:S01]  /*0160*/  LDC.64 R2, c[0x0][0x380] ;  /* 0x0000e000ff027b82 */ /* 0x000e220000000a00 */
[----:B------:R-:W-:Y:S01]  /*0170*/  IMAD.IADD R13, R8, 0x1, R4 ;  /* 0x00000001080d7824 */ /* 0x000fe200078e0204 */
[----:B------:R-:W1:Y:S03]  /*0180*/  LDCU.64 UR4, c[0x0][0x388] ;  /* 0x00007100ff0477ac */ /* 0x000e660008000a00 */
[----:B0-----:R-:W-:-:S06]  /*0190*/  IMAD.WIDE R2, R13, 0x8, R2 ;  /* 0x000000080d027825 */ /* 0x001fcc00078e0202 */
[----:B------:R-:W5:Y:S01]  /*01a0*/  LDG.E.64 R2, desc[UR10][R2.64] ;  /* 0x0000000a02027981 */ /* 0x000f62000c1e1b00 */
[----:B-1----:R-:W-:Y:S01]  /*01b0*/  IADD3 R7, P0, PT, R13, UR4, RZ ;  /* 0x000000040d077c10 */ /* 0x002fe2000ff1e0ff */
[----:B------:R-:W-:-:S03]  /*01c0*/  VIADD R9, R4, 0x100 ;  /* 0x0000010004097836 */ /* 0x000fc60000000000 */
[----:B------:R-:W-:-:S09]  /*01d0*/  LEA.HI.X.SX32 R6, R13, UR5, 0x1, P0 ;  /* 0x000000050d067c11 */ /* 0x000fd200080f0eff */
.L_x_551:
[----:B------:R-:W-:Y:S05]  /*01e0*/  BSYNC.RECONVERGENT B1 ;  /* 0x0000000000017941 */ /* 0x000fea0003800200 */
.L_x_550:
        /* <DEDUP_REMOVED lines=9> */
[----:B------:R-:W0:Y:S01]  /*0280*/  LDC.64 R10, c[0x0][0x380] ;  /* 0x0000e000ff0a7b82 */ /* 0x000e220000000a00 */
[----:B------:R-:W-:Y:S01]  /*0290*/  LEA.HI R12, R20, 0x1, RZ, 0x18 ;  /* 0x00000001140c7811 */ /* 0x000fe200078fc0ff */
[----:B------:R-:W-:-:S03]  /*02a0*/  IMAD.IADD R15, R8, 0x1, R9 ;  /* 0x00000001080f7824 */ /* 0x000fc600078e0209 */
[----:B------:R-:W-:-:S05]  /*02b0*/  LOP3.LUT R12, R12, 0x3, RZ, 0xc0, !PT ;  /* 0x000000030c0c7812 */ /* 0x000fca00078ec0ff */
[----:B------:R-:W-:-:S07]  /*02c0*/  IMAD.MOV R14, RZ, RZ, -R12 ;  /* 0x000000ffff0e7224 */ /* 0x000fce00078e0a0c */
.L_x_558:
[----:B0-----:R-:W-:-:S06]  /*02d0*/  IMAD.WIDE R12, R15, 0x8, R10 ;  /* 0x000000080f0c7825 */ /* 0x001fcc00078e020a */
[----:B------:R-:W2:Y:S01]  /*02e0*/  LDG.E.64 R12, desc[UR10][R12.64] ;  /* 0x0000000a0c0c7981 */ /* 0x000ea2000c1e1b00 */
[----:B------:R-:W-:Y:S01]  /*02f0*/  VIADD R14, R14, 0x1 ;  /* 0x000000010e0e7836 */ /* 0x000fe20000000000 */
[C---:B------:R-:W-:Y:S01]  /*0300*/  IADD3 R21, P1, PT, R15.reuse, UR6, RZ ;  /* 0x000000060f157c10 */ /* 0x040fe2000ff3e0ff */
[----:B------:R-:W-:Y:S03]  /*0310*/  BSSY.RECONVERGENT B3, `(.L_x_556) ;  /* 0x0000017000037945 */ /* 0x000fe60003800200 */
[----:B------:R-:W-:Y:S02]  /*0320*/  ISETP.NE.AND P2, PT, R14, RZ, PT ;  /* 0x000000ff0e00720c */ /* 0x000fe40003f45270 */
[----:B------:R-:W-:Y:S01]  /*0330*/  LEA.HI.X.SX32 R23, R15, UR7, 0x1, P1 ;  /* 0x000000070f177c11 */ /* 0x000fe200088f0eff */
        /* <DEDUP_REMOVED lines=20> */
.L_x_557:
[----:B------:R-:W-:Y:S05]  /*0480*/  BSYNC.RECONVERGENT B3 ;  /* 0x0000000000037941 */ /* 0x000fea0003800200 */
.L_x_556:
[----:B------:R-:W-:Y:S02]  /*0490*/  VIADD R9, R9, 0x100 ;  /* 0x0000010009097836 */ /* 0x000fe40000000000 */
[----:B------:R-:W-:Y:S01]  /*04a0*/  VIADD R15, R15, 0x100 ;  /* 0x000001000f0f7836 */ /* 0x000fe20000000000 */
[----:B------:R-:W-:Y:S06]  /*04b0*/  @P2 BRA `(.L_x_558) ;  /* 0xfffffffc00842947 */ /* 0x000fec000383ffff */
.L_x_555:
[----:B------:R-:W-:Y:S05]  /*04c0*/  BSYNC.RECONVERGENT B2 ;  /* 0x0000000000027941 */ /* 0x000fea0003800200 */
.L_x_554:
[----:B------:R-:W-:-:S13]  /*04d0*/  ISETP.GE.U32.AND P0, PT, R20, 0x300, PT ;  /* 0x000003001400780c */ /* 0x000fda0003f06070 */
[----:B------:R-:W-:Y:S05]  /*04e0*/  @!P0 BRA `(.L_x_553) ;  /* 0x0000000400cc8947 */ /* 0x000fea0003800000 */
[----:B------:R-:W0:Y:S01]  /*04f0*/  LDC.64 R10, c[0x0][0x380] ;  /* 0x0000e000ff0a7b82 */ /* 0x000e220000000a00 */
[----:B------:R-:W-:-:S04]  /*0500*/  IMAD.IADD R23, R8, 0x1, R9 ;  /* 0x0000000108177824 */ /* 0x000fc800078e0209 */
[C---:B------:R-:W-:Y:S02]  /*0510*/  VIADD R27, R23.reuse, 0x100 ;  /* 0x00000100171b7836 */ /* 0x040fe40000000000 */
[C---:B------:R-:W-:Y:S02]  /*0520*/  VIADD R26, R23.reuse, 0x200 ;  /* 0x00000200171a7836 */ /* 0x040fe40000000000 */
[----:B------:R-:W-:Y:S01]  /*0530*/  VIADD R22, R23, 0x300 ;  /* 0x0000030017167836 */ /* 0x000fe20000000000 */
[----:B0-----:R-:W-:-:S05]  /*0540*/  IADD3 R10, P0, PT, R10, 0x1000, RZ ;  /* 0x000010000a0a7810 */ /* 0x001fca0007f1e0ff */
[----:B------:R-:W-:-:S08]  /*0550*/  IMAD.X R11, RZ, RZ, R11, P0 ;  /* 0x000000ffff0b7224 */ /* 0x000fd000000e060b */
.L_x_567:
[----:B------:R-:W-:-:S05]  /*0560*/  IMAD.WIDE R24, R23, 0x8, R10 ;  /* 0x0000000817187825 */ /* 0x000fca00078e020a */
[----:B------:R-:W2:Y:S04]  /*0570*/  LDG.E.64 R20, desc[UR10][R24.64+-0x1000] ;  /* 0xfff0000a18147981 */ /* 0x000ea8000c1e1b00 */
[----:B-----5:R0:W5:Y:S04]  /*0580*/  LDG.E.64 R16, desc[UR10][R24.64+-0x800] ;  /* 0xfff8000a18107981 */ /* 0x020168000c1e1b00 */
[----:B------:R0:W5:Y:S04]  /*0590*/  LDG.E.64 R14, desc[UR10][R24.64] ;  /* 0x0000000a180e7981 */ /* 0x000168000c1e1b00 */
[----:B------:R0:W5:Y:S01]  /*05a0*/  LDG.E.64 R12, desc[UR10][R24.64+0x800] ;  /* 0x0008000a180c7981 */ /* 0x000162000c1e1b00 */
[----:B------:R-:W-:Y:S01]  /*05b0*/  IADD3 R30, P1, PT, R23, UR8, RZ ;  /* 0x00000008171e7c10 */ /* 0x000fe2000ff3e0ff */
[----:B------:R-:W-:Y:S01]  /*05c0*/  BSSY.RECONVERGENT B2, `(.L_x_559) ;  /* 0x0000016000027945 */ /* 0x000fe20003800200 */
[----:B------:R-:W-:-:S02]  /*05d0*/  IMAD.MOV.U32 R8, RZ, RZ, R7 ;  /* 0x000000ffff087224 */ /* 0x000fc400078e0007 */
[----:B------:R-:W-:Y:S01]  /*05e0*/  IMAD.MOV.U32 R28, RZ, RZ, R6 ;  /* 0x000000ffff1c7224 */ /* 0x000fe200078e0006 */
[----:B------:R-:W-:Y:S01]  /*05f0*/  LEA.HI.X.SX32 R29, R23, UR9, 0x1, P1 ;  /* 0x00000009171d7c11 */ /* 0x000fe200088f0eff */
        /* <DEDUP_REMOVED lines=18> */
.L_x_560:
[----:B------:R-:W-:Y:S05]  /*0720*/  BSYNC.RECONVERGENT B2 ;  /* 0x0000000000027941 */ /* 0x000fea0003800200 */
.L_x_559:
[----:B-----5:R-:W-:Y:S01]  /*0730*/  DSETP.GEU.AND P0, PT, R18, R16, PT ;  /* 0x000000101200722a */ /* 0x020fe20003f0e000 */
[C---:B------:R-:W-:Y:S01]  /*0740*/  IADD3 R21, P1, PT, R27.reuse, UR8, RZ ;  /* 0x000000081b157c10 */ /* 0x040fe2000ff3e0ff */
[----:B------:R-:W-:Y:S01]  /*0750*/  BSSY.RECONVERGENT B2, `(.L_x_561) ;  /* 0x0000015000027945 */ /* 0x000fe20003800200 */
[----:B------:R-:W-:Y:S02]  /*0760*/  IMAD.MOV.U32 R6, RZ, RZ, R8 ;  /* 0x000000ffff067224 */ /* 0x000fe400078e0008 */
[----:B------:R-:W-:Y:S01]  /*0770*/  LEA.HI.X.SX32 R25, R27, UR9, 0x1, P1 ;  /* 0x000000091b197c11 */ /* 0x000fe200088f0eff */
        /* <DEDUP_REMOVED lines=18> */
.L_x_562:
[----:B------:R-:W-:Y:S05]  /*08a0*/  BSYNC.RECONVERGENT B2 ;  /* 0x0000000000027941 */ /* 0x000fea0003800200 */
.L_x_561:
[----:B------:R-:W-:Y:S01]  /*08b0*/  DSETP.GEU.AND P0, PT, R2, R14, PT ;  /* 0x0000000e0200722a */ /* 0x000fe20003f0e000 */
[----:B------:R-:W-:Y:S01]  /*08c0*/  IADD3 R19, P1, PT, R26, UR8, RZ ;  /* 0x000000081a137c10 */ /* 0x000fe2000ff3e0ff */
[----:B------:R-:W-:Y:S01]  /*08d0*/  BSSY.RECONVERGENT B2, `(.L_x_563) ;  /* 0x0000016000027945 */ /* 0x000fe20003800200 */
[----:B------:R-:W-:Y:S01]  /*08e0*/  IADD3 R21, P2, PT, R22, UR8, RZ ;  /* 0x0000000816157c10 */ /* 0x000fe2000ff5e0ff */
[----:B------:R-:W-:Y:S01]  /*08f0*/  IMAD.MOV.U32 R8, RZ, RZ, R6 ;  /* 0x000000ffff087224 */ /* 0x000fe200078e0006 */
        /* <DEDUP_REMOVED lines=19> */
.L_x_564:
[----:B------:R-:W-:Y:S05]  /*0a30*/  BSYNC.RECONVERGENT B2 ;  /* 0x0000000000027941 */ /* 0x000fea0003800200 */
.L_x_563:
[----:B------:R-:W-:Y:S01]  /*0a40*/  DSETP.GEU.AND P0, PT, R16, R12, PT ;  /* 0x0000000c1000722a */ /* 0x000fe20003f0e000 */
[----:B------:R-:W-:Y:S01]  /*0a50*/  BSSY.RECONVERGENT B2, `(.L_x_565) ;  /* 0x0000015000027945 */ /* 0x000fe20003800200 */
[----:B------:R-:W-:Y:S01]  /*0a60*/  LEA.HI.X.SX32 R15, R22, UR9, 0x1, P2 ;  /* 0x00000009160f7c11 */ /* 0x000fe200090f0eff */
        /* <DEDUP_REMOVED lines=19> */
.L_x_566:
[----:B------:R-:W-:Y:S05]  /*0ba0*/  BSYNC.RECONVERGENT B2 ;  /* 0x0000000000027941 */ /* 0x000fea0003800200 */
.L_x_565:
[----:B------:R-:W-:Y:S02]  /*0bb0*/  VIADD R9, R9, 0x400 ;  /* 0x0000040009097836 */ /* 0x000fe40000000000 */
[----:B------:R-:W-:Y:S02]  /*0bc0*/  VIADD R27, R27, 0x400 ;  /* 0x000004001b1b7836 */ /* 0x000fe40000000000 */
[----:B------:R-:W-:Y:S01]  /*0bd0*/  VIADD R26, R26, 0x400 ;  /* 0x000004001a1a7836 */ /* 0x000fe20000000000 */
[----:B------:R-:W-:Y:S01]  /*0be0*/  ISETP.GE.AND P0, PT, R9, R5, PT ;  /* 0x000000050900720c */ /* 0x000fe20003f06270 */
[----:B------:R-:W-:Y:S02]  /*0bf0*/  VIADD R22, R22, 0x400 ;  /* 0x0000040016167836 */ /* 0x000fe40000000000 */
[----:B------:R-:W-:-:S10]  /*0c00*/  VIADD R23, R23, 0x400 ;  /* 0x0000040017177836 */ /* 0x000fd40000000000 */
[----:B------:R-:W-:Y:S05]  /*0c10*/  @!P0 BRA `(.L_x_567) ;  /* 0xfffffff800508947 */ /* 0x000fea000383ffff */
.L_x_553:
[----:B------:R-:W-:Y:S05]  /*0c20*/  BSYNC.RECONVERGENT B1 ;  /* 0x0000000000017941 */ /* 0x000fea0003800200 */
.L_x_552:
        /* <DEDUP_REMOVED lines=29> */
.L_x_570:
[----:B------:R-:W-:Y:S05]  /*0e00*/  BSYNC.RECONVERGENT B1 ;  /* 0x0000000000017941 */ /* 0x000fea0003800200 */
.L_x_569:
        /* <DEDUP_REMOVED lines=26> */
.L_x_572:
[----:B------:R-:W-:Y:S05]  /*0fb0*/  BSYNC.RECONVERGENT B1 ;  /* 0x0000000000017941 */ /* 0x000fea0003800200 */
.L_x_571:
        /* <DEDUP_REMOVED lines=26> */
.L_x_574:
[----:B------:R-:W-:Y:S05]  /*1160*/  BSYNC.RECONVERGENT B1 ;  /* 0x0000000000017941 */ /* 0x000fea0003800200 */
.L_x_573:
        /* <DEDUP_REMOVED lines=26> */
.L_x_576:
[----:B------:R-:W-:Y:S05]  /*1310*/  BSYNC.RECONVERGENT B1 ;  /* 0x0000000000017941 */ /* 0x000fea0003800200 */
.L_x_575:
        /* <DEDUP_REMOVED lines=27> */
.L_x_578:
[----:B------:R-:W-:Y:S05]  /*14d0*/  BSYNC.RECONVERGENT B1 ;  /* 0x0000000000017941 */ /* 0x000fea0003800200 */
.L_x_577:
        /* <DEDUP_REMOVED lines=10> */
.L_x_580:
[----:B------:R-:W-:Y:S05]  /*1580*/  BSYNC.RECONVERGENT B1 ;  /* 0x0000000000017941 */ /* 0x000fea0003800200 */
.L_x_579:
[----:B------:R-:W-:Y:S01]  /*1590*/  BAR.SYNC.DEFER_BLOCKING 0x0 ;  /* 0x0000000000007b1d */ /* 0x000fe20000010000 */
[----:B------:R-:W-:-:S13]  /*15a0*/  ISETP.NE.AND P1, PT, R4, RZ, PT ;  /* 0x000000ff0400720c */ /* 0x000fda0003f25270 */
[----:B------:R-:W-:Y:S05]  /*15b0*/  @P1 BRA `(.L_x_581) ;  /* 0x0000005000041947 */ /* 0x000fea0003800000 */
[----:B01----:R-:W0:Y:S01]  /*15c0*/  S2R R5, SR_CgaCtaId ;  /* 0x0000000000057919 */ /* 0x003e220000008800 */
        /* <DEDUP_REMOVED lines=27> */
.L_x_583:
[----:B------:R-:W-:Y:S05]  /*1780*/  BSYNC.RECONVERGENT B1 ;  /* 0x0000000000017941 */ /* 0x000fea0003800200 */
.L_x_582:
        /* <DEDUP_REMOVED lines=24> */
.L_x_585:
[----:B------:R-:W-:Y:S05]  /*1910*/  BSYNC.RECONVERGENT B1 ;  /* 0x0000000000017941 */ /* 0x000fea0003800200 */
.L_x_584:
        /* <DEDUP_REMOVED lines=21> */
.L_x_587:
[----:B------:R-:W-:Y:S05]  /*1a70*/  BSYNC.RECONVERGENT B1 ;  /* 0x0000000000017941 */ /* 0x000fea0003800200 */
.L_x_586:
        /* <DEDUP_REMOVED lines=21> */
.L_x_589:
[----:B------:R-:W-:Y:S05]  /*1bd0*/  BSYNC.RECONVERGENT B1 ;  /* 0x0000000000017941 */ /* 0x000fea0003800200 */
.L_x_588:
        /* <DEDUP_REMOVED lines=21> */
.L_x_591:
[----:B------:R-:W-:Y:S05]  /*1d30*/  BSYNC.RECONVERGENT B1 ;  /* 0x0000000000017941 */ /* 0x000fea0003800200 */
.L_x_590:
        /* <DEDUP_REMOVED lines=21> */
.L_x_593:
[----:B------:R-:W-:Y:S05]  /*1e90*/  BSYNC.RECONVERGENT B1 ;  /* 0x0000000000017941 */ /* 0x000fea0003800200 */
.L_x_592:
        /* <DEDUP_REMOVED lines=20> */
.L_x_568:
[----:B------:R-:W-:Y:S01]  /*1fe0*/  LOP3.LUT R8, R4, 0x3e0, RZ, 0xc0, !PT ;  /* 0x000003e004087812 */ /* 0x000fe200078ec0ff */
[----:B------:R-:W-:Y:S01]  /*1ff0*/  BSSY.RECONVERGENT B1, `(.L_x_594) ;  /* 0x0000020000017945 */ /* 0x000fe20003800200 */
[----:B------:R-:W-:Y:S02]  /*2000*/  IMAD.MOV.U32 R16, RZ, RZ, R7 ;  /* 0x000000ffff107224 */ /* 0x000fe400078e0007 */
[----:B------:R-:W-:Y:S02]  /*2010*/  IMAD.MOV.U32 R18, RZ, RZ, R6 ;  /* 0x000000ffff127224 */ /* 0x000fe400078e0006 */
[----:B------:R-:W-:Y:S01]  /*2020*/  VIADD R10, R8, 0x20 ;  /* 0x00000020080a7836 */ /* 0x000fe20000000000 */
[----:B------:R-:W-:Y:S01]  /*2030*/  LOP3.LUT R8, RZ, R8, RZ, 0x33, !PT ;  /* 0x00000008ff087212 */ /* 0x000fe200078e33ff */
[----:B-----5:R-:W-:-:S03]  /*2040*/  IMAD.MOV.U32 R11, RZ, RZ, R3 ;  /* 0x000000ffff0b7224 */ /* 0x020fc600078e0003 */
[----:B------:R-:W-:Y:S01]  /*2050*/  ISETP.GT.AND P0, PT, R10, R5, PT ;  /* 0x000000050a00720c */ /* 0x000fe20003f04270 */
[----:B------:R-:W-:Y:S02]  /*2060*/  IMAD.IADD R8, R5, 0x1, R8 ;  /* 0x0000000105087824 */ /* 0x000fe400078e0208 */
[----:B------:R-:W-:-:S03]  /*2070*/  IMAD.MOV.U32 R10, RZ, RZ, R2 ;  /* 0x000000ffff0a7224 */ /* 0x000fc600078e0002 */
        /* <DEDUP_REMOVED lines=23> */
.L_x_595:
[----:B------:R-:W-:Y:S05]  /*21f0*/  BSYNC.RECONVERGENT B1 ;  /* 0x0000000000017941 */ /* 0x000fea0003800200 */
.L_x_594:
        /* <DEDUP_REMOVED lines=27> */
.L_x_597:
[----:B------:R-:W-:Y:S05]  /*23b0*/  BSYNC.RECONVERGENT B1 ;  /* 0x0000000000017941 */ /* 0x000fea0003800200 */
.L_x_596:
        /* <DEDUP_REMOVED lines=27> */
.L_x_599:
[----:B------:R-:W-:Y:S05]  /*2570*/  BSYNC.RECONVERGENT B1 ;  /* 0x0000000000017941 */ /* 0x000fea0003800200 */
.L_x_598:
        /* <DEDUP_REMOVED lines=27> */
.L_x_601:
[----:B------:R-:W-:Y:S05]  /*2730*/  BSYNC.RECONVERGENT B1 ;  /* 0x0000000000017941 */ /* 0x000fea0003800200 */
.L_x_600:
        /* <DEDUP_REMOVED lines=28> */
.L_x_603:
[----:B------:R-:W-:Y:S05]  /*2900*/  BSYNC.RECONVERGENT B1 ;  /* 0x0000000000017941 */ /* 0x000fea0003800200 */
.L_x_602:
        /* <DEDUP_REMOVED lines=10> */
.L_x_605:
[----:B------:R-:W-:Y:S05]  /*29b0*/  BSYNC.RECONVERGENT B1 ;  /* 0x0000000000017941 */ /* 0x000fea0003800200 */
.L_x_604:
[----:B------:R-:W-:Y:S01]  /*29c0*/  BAR.SYNC.DEFER_BLOCKING 0x0 ;  /* 0x0000000000007b1d */ /* 0x000fe20000010000 */
[----:B------:R-:W-:-:S13]  /*29d0*/  ISETP.NE.AND P1, PT, R4, RZ, PT ;  /* 0x000000ff0400720c */ /* 0x000fda0003f25270 */
[----:B------:R-:W-:Y:S05]  /*29e0*/  @P1 BRA `(.L_x_581) ;  /* 0x0000003800f81947 */ /* 0x000fea0003800000 */
[----:B------:R-:W-:Y:S01]  /*29f0*/  ISETP.GE.AND P0, PT, R5, 0x21, PT ;  /* 0x000000210500780c */ /* 0x000fe20003f06270 */
[----:B------:R-:W-:Y:S02]  /*2a00*/  IMAD.MOV.U32 R13, RZ, RZ, R16 ;  /* 0x000000ffff0d7224 */ /* 0x000fe400078e0010 */
[----:B------:R-:W-:Y:S02]  /*2a10*/  IMAD.MOV.U32 R4, RZ, RZ, R17 ;  /* 0x000000ffff047224 */ /* 0x000fe400078e0011 */
[----:B------:R-:W-:Y:S02]  /*2a20*/  IMAD.MOV.U32 R6, RZ, RZ, R2 ;  /* 0x000000ffff067224 */ /* 0x000fe400078e0002 */
[----:B0-----:R-:W-:-:S06]  /*2a30*/  IMAD.MOV.U32 R7, RZ, RZ, R3 ;  /* 0x000000ffff077224 */ /* 0x001fcc00078e0003 */
        /* <DEDUP_REMOVED lines=27> */
.L_x_607:
[----:B------:R-:W-:Y:S05]  /*2bf0*/  BSYNC.RECONVERGENT B1 ;  /* 0x0000000000017941 */ /* 0x000fea0003800200 */
.L_x_606:
        /* <DEDUP_REMOVED lines=32> */
.L_x_609:
[----:B------:R-:W-:Y:S05]  /*2e00*/  BSYNC.RECONVERGENT B1 ;  /* 0x0000000000017941 */ /* 0x000fea0003800200 */
.L_x_608:
        /* <DEDUP_REMOVED lines=32> */
.L_x_611:
[----:B------:R-:W-:Y:S05]  /*3010*/  BSYNC.RECONVERGENT B1 ;  /* 0x0000000000017941 */ /* 0x000fea0003800200 */
.L_x_610:
        /* <DEDUP_REMOVED lines=32> */
.L_x_613:
[----:B------:R-:W-:Y:S05]  /*3220*/  BSYNC.RECONVERGENT B1 ;  /* 0x0000000000017941 */ /* 0x000fea0003800200 */
.L_x_612:
        /* <DEDUP_REMOVED lines=32> */
.L_x_615:
[----:B------:R-:W-:Y:S05]  /*3430*/  BSYNC.RECONVERGENT B1 ;  /* 0x0000000000017941 */ /* 0x000fea0003800200 */
.L_x_614:
        /* <DEDUP_REMOVED lines=32> */
.L_x_617:
[----:B------:R-:W-:Y:S05]  /*3640*/  BSYNC.RECONVERGENT B1 ;  /* 0x0000000000017941 */ /* 0x000fea0003800200 */
.L_x_616:
        /* <DEDUP_REMOVED lines=30> */
.L_x_549:
[----:B------:R-:W0:Y:S01]  /*3830*/  S2R R5, SR_TID.X ;  /* 0x0000000000057919 */ /* 0x000e220000002100 */
[----:B------:R-:W1:Y:S01]  /*3840*/  LDCU.128 UR12, c[0x0][0x380] ;  /* 0x00007000ff0c77ac */ /* 0x000e620008000c00 */
[----:B------:R-:W-:Y:S02]  /*3850*/  SHF.R.S32.HI R4, RZ, 0x1f, R8 ;  /* 0x0000001fff047819 */ /* 0x000fe40000011408 */
[----:B0-----:R-:W-:-:S04]  /*3860*/  IADD3 R2, P0, PT, R8, R5, RZ ;  /* 0x0000000508027210 */ /* 0x001fc80007f1e0ff */
[----:B-1----:R-:W-:Y:S01]  /*3870*/  LEA R6, P1, R2, UR12, 0x3 ;  /* 0x0000000c02067c11 */ /* 0x002fe2000f8218ff */
[----:B------:R-:W-:-:S05]  /*3880*/  IMAD.X R3, RZ, RZ, R4, P0 ;  /* 0x000000ffff037224 */ /* 0x000fca00000e0604 */
[----:B------:R-:W-:-:S05]  /*3890*/  LEA.HI.X R7, R2, UR13, R3, 0x3, P1 ;  /* 0x0000000d02077c11 */ /* 0x000fca00088f1c03 */
[----:B------:R-:W2:Y:S04]  /*38a0*/  LDG.E.64 R14, desc[UR10][R6.64] ;  /* 0x0000000a060e7981 */ /* 0x000ea8000c1e1b00 */
[----:B------:R-:W2:Y:S04]  /*38b0*/  LDG.E.64 R16, desc[UR10][R6.64+0x800] ;  /* 0x0008000a06107981 */ /* 0x000ea8000c1e1b00 */
[----:B------:R-:W3:Y:S04]  /*38c0*/  LDG.E.64 R18, desc[UR10][R6.64+0x1000] ;  /* 0x0010000a06127981 */ /* 0x000ee8000c1e1b00 */
[----:B------:R-:W4:Y:S01]  /*38d0*/  LDG.E.64 R2, desc[UR10][R6.64+0x1800] ;  /* 0x0018000a06027981 */ /* 0x000f22000c1e1b00 */
[C---:B------:R-:W-:Y:S01]  /*38e0*/  VIADD R10, R5.reuse, 0x100 ;  /* 0x00000100050a7836 */ /* 0x040fe20000000000 */
[----:B------:R-:W-:Y:S01]  /*38f0*/  UMOV UR4, URZ ;  /* 0x000000ff00047c82 */ /* 0x000fe20008000000 */
[----:B------:R-:W-:Y:S01]  /*3900*/  BSSY.RECONVERGENT B1, `(.L_x_618) ;  /* 0x0000019000017945 */ /* 0x000fe20003800200 */
[----:B------:R0:W5:Y:S02]  /*3910*/  LDG.E.64 R12, desc[UR10][R6.64+0x2000] ;  /* 0x0020000a060c7981 */ /* 0x000164000c1e1b00 */
[----:B0-----:R-:W-:Y:S01]  /*3920*/  LOP3.LUT R7, R5, 0x400, RZ, 0xfc, !PT ;  /* 0x0000040005077812 */ /* 0x001fe200078efcff */
[----:B--2---:R-:W-:-:S06]  /*3930*/  DSETP.GEU.AND P0, PT, R16, R14, PT ;  /* 0x0000000e1000722a */ /* 0x004fcc0003f0e000 */
[----:B------:R-:W-:Y:S01]  /*3940*/  FSEL R14, R16, R14, !P0 ;  /* 0x0000000e100e7208 */ /* 0x000fe20004000000 */
[----:B------:R-:W-:Y:S01]  /*3950*/  VIADD R16, R5, 0x200 ;  /* 0x0000020005107836 */ /* 0x000fe20000000000 */
[----:B------:R-:W-:Y:S02]  /*3960*/  FSEL R15, R17, R15, !P0 ;  /* 0x0000000f110f7208 */ /* 0x000fe40004000000 */
[----:B------:R-:W-:-:S04]  /*3970*/  IADD3 R17, P3, PT, R8, UR14, RZ ;  /* 0x0000000e08117c10 */ /* 0x000fc8000ff7e0ff */
[----:B---3--:R-:W-:Y:S01]  /*3980*/  DSETP.GEU.AND P1, PT, R18, R14, PT ;  /* 0x0000000e1200722a */ /* 0x008fe20003f2e000 */
[----:B------:R-:W-:-:S05]  /*3990*/  IADD3.X R4, PT, PT, R4, UR15, RZ, P3, !PT ;  /* 0x0000000f04047c10 */ /* 0x000fca0009ffe4ff */
[----:B------:R-:W-:Y:S02]  /*39a0*/  FSEL R14, R18, R14, !P1 ;  /* 0x0000000e120e7208 */ /* 0x000fe40004800000 */
[----:B------:R-:W-:-:S03]  /*39b0*/  FSEL R15, R19, R15, !P1 ;  /* 0x0000000f130f7208 */ /* 0x000fc60004800000 */
[----:B------:R-:W-:Y:S02]  /*39c0*/  IMAD.MOV.U32 R8, RZ, RZ, R14 ;  /* 0x000000ffff087224 */ /* 0x000fe400078e000e */
[----:B------:R-:W-:Y:S01]  /*39d0*/  IMAD.MOV.U32 R9, RZ, RZ, R15 ;  /* 0x000000ffff097224 */ /* 0x000fe200078e000f */
[----:B----4-:R-:W-:Y:S01]  /*39e0*/  DSETP.GEU.AND P2, PT, R14, R2, PT ;  /* 0x000000020e00722a */ /* 0x010fe20003f4e000 */
[----:B------:R-:W-:-:S05]  /*39f0*/  @P1 SEL R16, R10, R5, !P0 ;  /* 0x000000050a101207 */ /* 0x000fca0004000000 */
[----:B------:R-:W-:-:S08]  /*3a00*/  IMAD.MOV.U32 R10, RZ, RZ, R16 ;  /* 0x000000ffff0a7224 */ /* 0x000fd000078e0010 */
[----:B------:R-:W-:Y:S05]  /*3a10*/  @!P2 BRA `(.L_x_619) ;  /* 0x00000000001ca947 */ /* 0x000fea0003800000 */
[----:B------:R-:W-:Y:S01]  /*3a20*/  DSETP.GEU.AND P0, PT, R2, R14, PT ;  /* 0x0000000e0200722a */ /* 0x000fe20003f0e000 */
[----:B------:R-:W-:Y:S02]  /*3a30*/  IMAD.MOV.U32 R8, RZ, RZ, R2 ;  /* 0x000000ffff087224 */ /* 0x000fe400078e0002 */
[----:B------:R-:W-:Y:S02]  /*3a40*/  IMAD.MOV.U32 R9, RZ, RZ, R3 ;  /* 0x000000ffff097224 */ /* 0x000fe400078e0003 */
[----:B------:R-:W-:-:S09]  /*3a50*/  VIADD R10, R5, 0x300 ;  /* 0x00000300050a7836 */ /* 0x000fd20000000000 */
[----:B------:R-:W-:Y:S02]  /*3a60*/  @P0 IMAD.MOV.U32 R8, RZ, RZ, R14 ;  /* 0x000000ffff080224 */ /* 0x000fe400078e000e */
[----:B------:R-:W-:Y:S02]  /*3a70*/  @P0 IMAD.MOV.U32 R9, RZ, RZ, R15 ;  /* 0x000000ffff090224 */ /* 0x000fe400078e000f */
[----:B------:R-:W-:-:S07]  /*3a80*/  @P0 IMAD.MOV.U32 R10, RZ, RZ, R16 ;  /* 0x000000ffff0a0224 */ /* 0x000fce00078e0010 */
.L_x_619:
[----:B------:R-:W-:Y:S05]  /*3a90*/  BSYNC.RECONVERGENT B1 ;  /* 0x0000000000017941 */ /* 0x000fea0003800200 */
.L_x_618:
[----:B-----5:R-:W-:Y:S01]  /*3aa0*/  DSETP.GEU.AND P0, PT, R8, R12, PT ;  /* 0x0000000c0800722a */ /* 0x020fe20003f0e000 */
[-C--:B------:R-:W-:Y:S01]  /*3ab0*/  IADD3 R19, P3, PT, R10, R17.reuse, RZ ;  /* 0x000000110a137210 */ /* 0x080fe20007f7e0ff */
[----:B------:R-:W-:Y:S01]  /*3ac0*/  BSSY.RECONVERGENT B1, `(.L_x_620) ;  /* 0x0000018000017945 */ /* 0x000fe20003800200 */
[----:B------:R-:W-:Y:S01]  /*3ad0*/  IADD3 R14, P2, PT, R7, R17, RZ ;  /* 0x00000011070e7210 */ /* 0x000fe20007f5e0ff */
[----:B------:R-:W-:Y:S01]  /*3ae0*/  IMAD.MOV.U32 R2, RZ, RZ, R8 ;  /* 0x000000ffff027224 */ /* 0x000fe200078e0008 */
[----:B------:R-:W-:Y:S01]  /*3af0*/  IADD3.X R16, PT, PT, R4, UR4, RZ, P3, !PT ;  /* 0x0000000404107c10 */ /* 0x000fe20009ffe4ff */
[----:B------:R-:W-:Y:S01]  /*3b00*/  IMAD.MOV.U32 R3, RZ, RZ, R9 ;  /* 0x000000ffff037224 */ /* 0x000fe200078e0009 */
[----:B------:R-:W-:Y:S01]  /*3b10*/  ISETP.LE.AND P1, PT, R11, UR6, PT ;  /* 0x000000060b007c0c */ /* 0x000fe2000bf23270 */
[----:B------:R-:W-:Y:S02]  /*3b20*/  IMAD.X R15, RZ, RZ, R4, P2 ;  /* 0x000000ffff0f7224 */ /* 0x000fe400010e0604 */
[----:B------:R-:W-:-:S02]  /*3b30*/  IMAD.MOV.U32 R6, RZ, RZ, R19 ;  /* 0x000000ffff067224 */ /* 0x000fc400078e0013 */
[----:B------:R-:W-:Y:S02]  /*3b40*/  IMAD.MOV.U32 R4, RZ, RZ, R16 ;  /* 0x000000ffff047224 */ /* 0x000fe400078e0010 */
[----:B------:R-:W-:Y:S06]  /*3b50*/  @!P0 BRA `(.L_x_621) ;  /* 0x0000000000388947 */ /* 0x000fec0003800000 */
        /* <DEDUP_REMOVED lines=14> */
.L_x_621:
[----:B------:R-:W-:Y:S05]  /*3c40*/  BSYNC.RECONVERGENT B1 ;  /* 0x0000000000017941 */ /* 0x000fea0003800200 */
.L_x_620:
        /* <DEDUP_REMOVED lines=12> */
[----:B------:R-:W-:-:S05]  /*3d10*/  IMAD.MOV.U32 R13, RZ, RZ, 0x500 ;  /* 0x00000500ff0d7424 */ /* 0x000fca00078e00ff */
[----:B------:R-:W2:Y:S01]  /*3d20*/  ATOMG.E.ADD.STRONG.GPU PT, R7, desc[UR10][R8.64], R13 ;  /* 0x8000000d080779a8 */ /* 0x000ea200081ef10a */
[----:B------:R-:W0:Y:S01]  /*3d30*/  S2UR UR5, SR_CgaCtaId ;  /* 0x00000000000579c3 */ /* 0x000e220000008800 */
[----:B------:R-:W-:Y:S02]  /*3d40*/  UMOV UR4, 0x400 ;  /* 0x0000040000047882 */ /* 0x000fe40000000000 */
[----:B0-----:R-:W-:Y:S01]  /*3d50*/  ULEA UR4, UR5, UR4, 0x18 ;  /* 0x0000000405047291 */ /* 0x001fe2000f8ec0ff */
[----:B--2---:R-:W-:-:S08]  /*3d60*/  VIADD R7, R7, UR6 ;  /* 0x0000000607077c36 */ /* 0x004fd00008000000 */
[----:B------:R0:W-:Y:S03]  /*3d70*/  STS [UR4+0x98], R7 ;  /* 0x00009807ff007988 */ /* 0x0001e60008000804 */
.L_x_624:
[----:B------:R-:W-:Y:S05]  /*3d80*/  BSYNC.RECONVERGENT B1 ;  /* 0x0000000000017941 */ /* 0x000fea0003800200 */
.L_x_623:
[----:B------:R-:W1:Y:S08]  /*3d90*/  S2UR UR5, SR_CgaCtaId ;  /* 0x00000000000579c3 */ /* 0x000e700000008800 */
[----:B------:R-:W-:Y:S06]  /*3da0*/  BAR.SYNC.DEFER_BLOCKING 0x0 ;  /* 0x0000000000007b1d */ /* 0x000fec0000010000 */
[----:B------:R-:W-:Y:S01]  /*3db0*/  UMOV UR4, 0x400 ;  /* 0x0000040000047882 */ /* 0x000fe20000000000 */
[----:B------:R-:W2:Y:S01]  /*3dc0*/  LDCU UR7, c[0x0][0x398] ;  /* 0x00007300ff0777ac */ /* 0x000ea20008000800 */
[----:B-1----:R-:W-:-:S06]  /*3dd0*/  ULEA UR4, UR5, UR4, 0x18 ;  /* 0x0000000405047291 */ /* 0x002fcc000f8ec0ff */
[----:B0-----:R-:W-:-:S05]  /*3de0*/  IMAD.U32 R7, RZ, RZ, UR4 ;  /* 0x00000004ff077e24 */ /* 0x001fca000f8e00ff */
[----:B------:R-:W0:Y:S02]  /*3df0*/  LDS R22, [R7+0x98] ;  /* 0x0000980007167984 */ /* 0x000e240000000800 */
[----:B0-----:R-:W-:-:S05]  /*3e00*/  VIADD R10, R22, 0x500 ;  /* 0x00000500160a7836 */ /* 0x001fca0000000000 */
[----:B------:R-:W-:-:S13]  /*3e10*/  ISETP.GT.AND P0, PT, R10, R11, PT ;  /* 0x0000000b0a00720c */ /* 0x000fda0003f04270 */
[----:B--2---:R-:W-:Y:S05]  /*3e20*/  @P0 BRA `(.L_x_625) ;  /* 0x00000008005c0947 */ /* 0x004fea0003800000 */
[----:B------:R-:W-:Y:S01]  /*3e30*/  BSSY.RECONVERGENT B1, `(.L_x_625) ;  /* 0x0000096000017945 */ /* 0x000fe20003800200 */
.L_x_638:
[----:B------:R-:W0:Y:S01]  /*3e40*/  LDC.64 R28, c[0x0][0x380] ;  /* 0x0000e000ff1c7b82 */ /* 0x000e220000000a00 */
[----:B------:R-:W-:Y:S02]  /*3e50*/  IADD3 R23, P0, PT, R5, R22, RZ ;  /* 0x0000001605177210 */ /* 0x000fe40007f1e0ff */
[----:B------:R-:W-:-:S05]  /*3e60*/  SHF.R.S32.HI R26, RZ, 0x1f, R22 ;  /* 0x0000001fff1a7819 */ /* 0x000fca0000011416 */
[----:B------:R-:W-:Y:S01]  /*3e70*/  IMAD.X R34, RZ, RZ, R26, P0 ;  /* 0x000000ffff227224 */ /* 0x000fe200000e061a */
[----:B------:R-:W1:Y:S01]  /*3e80*/  LDC.64 R10, c[0x0][0x388] ;  /* 0x0000e200ff0a7b82 */ /* 0x000e620000000a00 */
[----:B0-----:R-:W-:-:S04]  /*3e90*/  LEA R28, P0, R23, R28, 0x3 ;  /* 0x0000001c171c7211 */ /* 0x001fc800078018ff */
[----:B------:R-:W-:-:S05]  /*3ea0*/  LEA.HI.X R29, R23, R29, R34, 0x3, P0 ;  /* 0x0000001d171d7211 */ /* 0x000fca00000f1c22 */
[----:B------:R-:W2:Y:S04]  /*3eb0*/  LDG.E.64 R24, desc[UR10][R28.64] ;  /* 0x0000000a1c187981 */ /* 0x000ea8000c1e1b00 */
[----:B------:R0:W5:Y:S04]  /*3ec0*/  LDG.E.64 R20, desc[UR10][R28.64+0x800] ;  /* 0x0008000a1c147981 */ /* 0x000168000c1e1b00 */
[----:B------:R0:W5:Y:S04]  /*3ed0*/  LDG.E.64 R16, desc[UR10][R28.64+0x1000] ;  /* 0x0010000a1c107981 */ /* 0x000168000c1e1b00 */
[----:B------:R0:W5:Y:S04]  /*3ee0*/  LDG.E.64 R14, desc[UR10][R28.64+0x1800] ;  /* 0x0018000a1c0e7981 */ /* 0x000168000c1e1b00 */
[----:B------:R0:W5:Y:S01]  /*3ef0*/  LDG.E.64 R12, desc[UR10][R28.64+0x2000] ;  /* 0x0020000a1c0c7981 */ /* 0x000162000c1e1b00 */
[----:B-1----:R-:W-:Y:S01]  /*3f00*/  IADD3 R23, P1, PT, R23, R10, RZ ;  /* 0x0000000a17177210 */ /* 0x002fe20007f3e0ff */
[----:B------:R-:W-:Y:S01]  /*3f10*/  BSSY.RECONVERGENT B2, `(.L_x_626) ;  /* 0x0000016000027945 */ /* 0x000fe20003800200 */
[----:B------:R-:W-:-:S02]  /*3f20*/  IMAD.MOV.U32 R30, RZ, RZ, R6 ;  /* 0x000000ffff1e7224 */ /* 0x000fc400078e0006 */
[----:B------:R-:W-:Y:S02]  /*3f30*/  IMAD.MOV.U32 R32, RZ, RZ, R4 ;  /* 0x000000ffff207224 */ /* 0x000fe400078e0004 */
        /* <DEDUP_REMOVED lines=19> */
.L_x_627:
[----:B------:R-:W-:Y:S05]  /*4070*/  BSYNC.RECONVERGENT B2 ;  /* 0x0000000000027941 */ /* 0x000fea0003800200 */
.L_x_626:
        /* <DEDUP_REMOVED lines=8> */
[----:B------:R-:W-:Y:S01]  /*4100*/  IADD3 R2, P1, P2, R5, R10, R22 ;  /* 0x0000000a05027210 */ /* 0x000fe20007a3e016 */
[----:B------:R-:W-:Y:S02]  /*4110*/  IMAD.MOV.U32 R24, RZ, RZ, R20 ;  /* 0x000000ffff187224 */ /* 0x000fe400078e0014 */
[----:B------:R-:W-:Y:S01]  /*4120*/  IMAD.MOV.U32 R25, RZ, RZ, R21 ;  /* 0x000000ffff197224 */ /* 0x000fe200078e0015 */
[----:B------:R-:W-:Y:S02]  /*4130*/  IADD3 R29, P3, PT, R2, 0x100, RZ ;  /* 0x00000100021d7810 */ /* 0x000fe40007f7e0ff */
[----:B------:R-:W-:-:S05]  /*4140*/  IADD3.X R2, PT, PT, RZ, R11, R26, P1, P2 ;  /* 0x0000000bff027210 */ /* 0x000fca0000fe441a */
[----:B------:R-:W-:Y:S02]  /*4150*/  IMAD.X R31, RZ, RZ, R2, P3 ;  /* 0x000000ffff1f7224 */ /* 0x000fe400018e0602 */
        /* <DEDUP_REMOVED lines=9> */
.L_x_629:
[----:B------:R-:W-:Y:S05]  /*41f0*/  BSYNC.RECONVERGENT B2 ;  /* 0x0000000000027941 */ /* 0x000fea0003800200 */
.L_x_628:
        /* <DEDUP_REMOVED lines=23> */
.L_x_631:
[----:B------:R-:W-:Y:S05]  /*4370*/  BSYNC.RECONVERGENT B2 ;  /* 0x0000000000027941 */ /* 0x000fea0003800200 */
.L_x_630:
        /* <DEDUP_REMOVED lines=23> */
.L_x_633:
[----:B------:R-:W-:Y:S05]  /*44f0*/  BSYNC.RECONVERGENT B2 ;  /* 0x0000000000027941 */ /* 0x000fea0003800200 */
.L_x_632:
        /* <DEDUP_REMOVED lines=21> */
.L_x_635:
[----:B------:R-:W-:Y:S05]  /*4650*/  BSYNC.RECONVERGENT B2 ;  /* 0x0000000000027941 */ /* 0x000fea0003800200 */
.L_x_634:
[----:B------:R-:W-:Y:S01]  /*4660*/  BAR.SYNC.DEFER_BLOCKING 0x0 ;  /* 0x0000000000007b1d */ /* 0x000fe20000010000 */
[----:B------:R-:W-:-:S05]  /*4670*/  ISETP.NE.AND P0, PT, R5, RZ, PT ;  /* 0x000000ff0500720c */ /* 0x000fca0003f05270 */
[----:B------:R-:W-:Y:S08]  /*4680*/  BSSY.RECONVERGENT B2, `(.L_x_636) ;  /* 0x000000a000027945 */ /* 0x000ff00003800200 */
[----:B------:R-:W-:Y:S05]  /*4690*/  @P0 BRA `(.L_x_637) ;  /* 0x0000000000200947 */ /* 0x000fea0003800000 */
[----:B------:R-:W-:-:S05]  /*46a0*/  IMAD.MOV.U32 R11, RZ, RZ, 0x500 ;  /* 0x00000500ff0b7424 */ /* 0x000fca00078e00ff */
[----:B------:R-:W2:Y:S01]  /*46b0*/  ATOMG.E.ADD.STRONG.GPU PT, R7, desc[UR10][R8.64], R11 ;  /* 0x8000000b080779a8 */ /* 0x000ea200081ef10a */
[----:B------:R-:W0:Y:S01]  /*46c0*/  S2UR UR5, SR_CgaCtaId ;  /* 0x00000000000579c3 */ /* 0x000e220000008800 */
[----:B------:R-:W-:Y:S02]  /*46d0*/  UMOV UR4, 0x400 ;  /* 0x0000040000047882 */ /* 0x000fe40000000000 */
[----:B0-----:R-:W-:Y:S01]  /*46e0*/  ULEA UR4, UR5, UR4, 0x18 ;  /* 0x0000000405047291 */ /* 0x001fe2000f8ec0ff */
[----:B--2---:R-:W-:-:S05]  /*46f0*/  VIADD R10, R7, UR6 ;  /* 0x00000006070a7c36 */ /* 0x004fca0008000000 */
[----:B------:R-:W-:-:S05]  /*4700*/  IMAD.U32 R7, RZ, RZ, UR4 ;  /* 0x00000004ff077e24 */ /* 0x000fca000f8e00ff */
[----:B------:R0:W-:Y:S02]  /*4710*/  STS [R7+0x98], R10 ;  /* 0x0000980a07007388 */ /* 0x0001e40000000800 */
.L_x_637:
[----:B------:R-:W-:Y:S05]  /*4720*/  BSYNC.RECONVERGENT B2 ;  /* 0x0000000000027941 */ /* 0x000fea0003800200 */
.L_x_636:
[----:B------:R-:W-:Y:S01]  /*4730*/  BAR.SYNC.DEFER_BLOCKING 0x0 ;  /* 0x0000000000007b1d */ /* 0x000fe20000010000 */
[----:B------:R-:W-:-:S05]  /*4740*/  IMAD.U32 R11, RZ, RZ, UR7 ;  /* 0x00000007ff0b7e24 */ /* 0x000fca000f8e00ff */
[----:B------:R-:W0:Y:S02]  /*4750*/  LDS R22, [R7+0x98] ;  /* 0x0000980007167984 */ /* 0x000e240000000800 */
[----:B0-----:R-:W-:-:S05]  /*4760*/  VIADD R10, R22, 0x500 ;  /* 0x00000500160a7836 */ /* 0x001fca0000000000 */
[----:B------:R-:W-:-:S13]  /*4770*/  ISETP.GT.AND P0, PT, R10, R11, PT ;  /* 0x0000000b0a00720c */ /* 0x000fda0003f04270 */
[----:B------:R-:W-:Y:S05]  /*4780*/  @!P0 BRA `(.L_x_638) ;  /* 0xfffffff400ac8947 */ /* 0x000fea000383ffff */
[----:B------:R-:W-:Y:S05]  /*4790*/  BSYNC.RECONVERGENT B1 ;  /* 0x0000000000017941 */ /* 0x000fea0003800200 */
.L_x_625:
[----:B------:R-:W-:Y:S01]  /*47a0*/  ISETP.GE.AND P0, PT, R22, R11, PT ;  /* 0x0000000b1600720c */ /* 0x000fe20003f06270 */
[----:B------:R-:W0:Y:S01]  /*47b0*/  LDCU.64 UR6, c[0x0][0x388] ;  /* 0x00007100ff0677ac */ /* 0x000e220008000a00 */
[----:B------:R-:W-:Y:S01]  /*47c0*/  BSSY.RECONVERGENT B1, `(.L_x_622) ;  /* 0x00000a8000017945 */ /* 0x000fe20003800200 */
[----:B------:R-:W1:Y:S10]  /*47d0*/  LDCU.64 UR4, c[0x0][0x388] ;  /* 0x00007100ff0477ac */ /* 0x000e740008000a00 */
        /* <DEDUP_REMOVED lines=11> */
[----:B------:R-:W2:Y:S01]  /*4890*/  LDC.64 R10, c[0x0][0x380] ;  /* 0x0000e000ff0a7b82 */ /* 0x000ea20000000a00 */
[----:B------:R-:W-:Y:S01]  /*48a0*/  LEA.HI R7, R18, 0x1, RZ, 0x18 ;  /* 0x0000000112077811 */ /* 0x000fe200078fc0ff */
[----:B------:R-:W-:-:S03]  /*48b0*/  IMAD.IADD R15, R5, 0x1, R22 ;  /* 0x00000001050f7824 */ /* 0x000fc600078e0216 */
[----:B------:R-:W-:Y:S01]  /*48c0*/  LOP3.LUT R9, R7, 0x3, RZ, 0xc0, !PT ;  /* 0x0000000307097812 */ /* 0x000fe200078ec0ff */
[----:B------:R-:W-:-:S04]  /*48d0*/  IMAD.MOV.U32 R7, RZ, RZ, R5 ;  /* 0x000000ffff077224 */ /* 0x000fc800078e0005 */
[----:B------:R-:W-:-:S07]  /*48e0*/  IMAD.MOV R9, RZ, RZ, -R9 ;  /* 0x000000ffff097224 */ /* 0x000fce00078e0a09 */
.L_x_644:
[----:B--2---:R-:W-:-:S06]  /*48f0*/  IMAD.WIDE R12, R15, 0x8, R10 ;  /* 0x000000080f0c7825 */ /* 0x004fcc00078e020a */
[----:B------:R-:W2:Y:S01]  /*4900*/  LDG.E.64 R12, desc[UR10][R12.64] ;  /* 0x0000000a0c0c7981 */ /* 0x000ea2000c1e1b00 */
[----:B------:R-:W-:Y:S01]  /*4910*/  VIADD R9, R9, 0x1 ;  /* 0x0000000109097836 */ /* 0x000fe20000000000 */
[----:B-1----:R-:W-:Y:S01]  /*4920*/  IADD3 R21, P1, PT, R15, UR4, RZ ;  /* 0x000000040f157c10 */ /* 0x002fe2000ff3e0ff */
[----:B------:R-:W-:Y:S03]  /*4930*/  BSSY.RECONVERGENT B3, `(.L_x_642) ;  /* 0x0000017000037945 */ /* 0x000fe60003800200 */
[----:B------:R-:W-:Y:S02]  /*4940*/  ISETP.NE.AND P2, PT, R9, RZ, PT ;  /* 0x000000ff0900720c */ /* 0x000fe40003f45270 */
[----:B------:R-:W-:Y:S01]  /*4950*/  LEA.HI.X.SX32 R23, R15, UR5, 0x1, P1 ;  /* 0x000000050f177c11 */ /* 0x000fe200088f0eff */
        /* <DEDUP_REMOVED lines=20> */
.L_x_643:
[----:B0-----:R-:W-:Y:S05]  /*4aa0*/  BSYNC.RECONVERGENT B3 ;  /* 0x0000000000037941 */ /* 0x001fea0003800200 */
.L_x_642:
[----:B------:R-:W-:Y:S02]  /*4ab0*/  VIADD R7, R7, 0x100 ;  /* 0x0000010007077836 */ /* 0x000fe40000000000 */
[----:B------:R-:W-:Y:S01]  /*4ac0*/  VIADD R15, R15, 0x100 ;  /* 0x000001000f0f7836 */ /* 0x000fe20000000000 */
[----:B------:R-:W-:Y:S06]  /*4ad0*/  @P2 BRA `(.L_x_644) ;  /* 0xfffffffc00842947 */ /* 0x000fec000383ffff */
.L_x_641:
[----:B01----:R-:W-:Y:S05]  /*4ae0*/  BSYNC.RECONVERGENT B2 ;  /* 0x0000000000027941 */ /* 0x003fea0003800200 */
.L_x_640:
        /* <DEDUP_REMOVED lines=9> */
.L_x_653:
[----:B------:R-:W-:-:S05]  /*4b80*/  IMAD.WIDE R22, R9, 0x8, R10 ;  /* 0x0000000809167825 */ /* 0x000fca00078e020a */
[----:B------:R-:W2:Y:S04]  /*4b90*/  LDG.E.64 R20, desc[UR10][R22.64+-0x1000] ;  /* 0xfff0000a16147981 */ /* 0x000ea8000c1e1b00 */
[----:B------:R0:W5:Y:S04]  /*4ba0*/  LDG.E.64 R16, desc[UR10][R22.64+-0x800] ;  /* 0xfff8000a16107981 */ /* 0x000168000c1e1b00 */
        /* <DEDUP_REMOVED lines=25> */
.L_x_646:
[----:B------:R-:W-:Y:S05]  /*4d40*/  BSYNC.RECONVERGENT B2 ;  /* 0x0000000000027941 */ /* 0x000fea0003800200 */
.L_x_645:
        /* <DEDUP_REMOVED lines=23> */
.L_x_648:
[----:B------:R-:W-:Y:S05]  /*4ec0*/  BSYNC.RECONVERGENT B2 ;  /* 0x0000000000027941 */ /* 0x000fea0003800200 */
.L_x_647:
[----:B------:R-:W-:Y:S01]  /*4ed0*/  DSETP.GEU.AND P0, PT, R2, R14, PT ;  /* 0x0000000e0200722a */ /* 0x000fe20003f0e000 */
[C---:B------:R-:W-:Y:S01]  /*4ee0*/  IADD3 R21, P1, PT, R26.reuse, UR6, RZ ;  /* 0x000000061a157c10 */ /* 0x040fe2000ff3e0ff */
        /* <DEDUP_REMOVED lines=22> */
.L_x_650:
[----:B------:R-:W-:Y:S05]  /*5050*/  BSYNC.RECONVERGENT B2 ;  /* 0x0000000000027941 */ /* 0x000fea0003800200 */
.L_x_649:
        /* <DEDUP_REMOVED lines=22> */
.L_x_652:
[----:B------:R-:W-:Y:S05]  /*51c0*/  BSYNC.RECONVERGENT B2 ;  /* 0x0000000000027941 */ /* 0x000fea0003800200 */
.L_x_651:
[----:B------:R-:W-:Y:S02]  /*51d0*/  VIADD R7, R7, 0x400 ;  /* 0x0000040007077836 */ /* 0x000fe40000000000 */
[----:B------:R-:W-:Y:S02]  /*51e0*/  VIADD R27, R27, 0x400 ;  /* 0x000004001b1b7836 */ /* 0x000fe40000000000 */
[----:B------:R-:W-:Y:S01]  /*51f0*/  VIADD R26, R26, 0x400 ;  /* 0x000004001a1a7836 */ /* 0x000fe20000000000 */
[----:B------:R-:W-:Y:S01]  /*5200*/  ISETP.GE.AND P0, PT, R7, R8, PT ;  /* 0x000000080700720c */ /* 0x000fe20003f06270 */
[----:B------:R-:W-:Y:S02]  /*5210*/  VIADD R25, R25, 0x400 ;  /* 0x0000040019197836 */ /* 0x000fe40000000000 */
[----:B------:R-:W-:-:S10]  /*5220*/  VIADD R9, R9, 0x400 ;  /* 0x0000040009097836 */ /* 0x000fd40000000000 */
[----:B------:R-:W-:Y:S05]  /*5230*/  @!P0 BRA `(.L_x_653) ;  /* 0xfffffff800508947 */ /* 0x000fea000383ffff */
.L_x_639:
[----:B01----:R-:W-:Y:S05]  /*5240*/  BSYNC.RECONVERGENT B1 ;  /* 0x0000000000017941 */ /* 0x003fea0003800200 */
.L_x_622:
        /* <DEDUP_REMOVED lines=27> */
.L_x_655:
[----:B------:R-:W-:Y:S05]  /*5400*/  BSYNC.RECONVERGENT B1 ;  /* 0x0000000000017941 */ /* 0x000fea0003800200 */
.L_x_654:
        /* <DEDUP_REMOVED lines=26> */
.L_x_657:
[----:B------:R-:W-:Y:S05]  /*55b0*/  BSYNC.RECONVERGENT B1 ;  /* 0x0000000000017941 */ /* 0x000fea0003800200 */
.L_x_656:
        /* <DEDUP_REMOVED lines=26> */
.L_x_659:
[----:B------:R-:W-:Y:S05]  /*5760*/  BSYNC.RECONVERGENT B1 ;  /* 0x0000000000017941 */ /* 0x000fea0003800200 */
.L_x_658:
        /* <DEDUP_REMOVED lines=26> */
.L_x_661:
[----:B------:R-:W-:Y:S05]  /*5910*/  BSYNC.RECONVERGENT B1 ;  /* 0x0000000000017941 */ /* 0x000fea0003800200 */
.L_x_660:
        /* <DEDUP_REMOVED lines=27> */
.L_x_663:
[----:B------:R-:W-:Y:S05]  /*5ad0*/  BSYNC.RECONVERGENT B1 ;  /* 0x0000000000017941 */ /* 0x000fea0003800200 */
.L_x_662:
        /* <DEDUP_REMOVED lines=10> */
.L_x_665:
[----:B------:R-:W-:Y:S05]  /*5b80*/  BSYNC.RECONVERGENT B1 ;  /* 0x0000000000017941 */ /* 0x000fea0003800200 */
.L_x_664:
[----:B------:R-:W-:Y:S01]  /*5b90*/  BAR.SYNC.DEFER_BLOCKING 0x0 ;  /* 0x0000000000007b1d */ /* 0x000fe20000010000 */
[----:B------:R-:W-:-:S13]  /*5ba0*/  ISETP.NE.AND P1, PT, R5, RZ, PT ;  /* 0x000000ff0500720c */ /* 0x000fda0003f25270 */
[----:B------:R-:W-:Y:S05]  /*5bb0*/  @P1 BRA `(.L_x_581) ;  /* 0x0000000800841947 */ /* 0x000fea0003800000 */
[----:B------:R-:W2:Y:S01]  /*5bc0*/  S2R R5, SR_CgaCtaId ;  /* 0x0000000000057919 */ /* 0x000ea20000008800 */
[----:B------:R-:W-:Y:S01]  /*5bd0*/  MOV R30, 0x400 ;  /* 0x00000400001e7802 */ /* 0x000fe20000000f00 */
[----:B------:R-:W-:Y:S01]  /*5be0*/  BSSY.RECONVERGENT B1, `(.L_x_666) ;  /* 0x000001a000017945 */ /* 0x000fe20003800200 */
[----:B------:R-:W-:Y:S02]  /*5bf0*/  IMAD.MOV.U32 R31, RZ, RZ, R16 ;  /* 0x000000ffff1f7224 */ /* 0x000fe400078e0010 */
[----:B------:R-:W-:Y:S02]  /*5c00*/  IMAD.MOV.U32 R33, RZ, RZ, R17 ;  /* 0x000000ffff217224 */ /* 0x000fe400078e0011 */
[----:B------:R-:W-:Y:S02]  /*5c10*/  IMAD.MOV.U32 R28, RZ, RZ, R2 ;  /* 0x000000ffff1c7224 */ /* 0x000fe400078e0002 */
[----:B------:R-:W-:Y:S01]  /*5c20*/  IMAD.MOV.U32 R29, RZ, RZ, R3 ;  /* 0x000000ffff1d7224 */ /* 0x000fe200078e0003 */
[----:B--2---:R-:W-:-:S05]  /*5c30*/  LEA R30, R5, R30, 0x18 ;  /* 0x0000001e051e7211 */ /* 0x004fca00078ec0ff */
[----:B------:R-:W2:Y:S04]  /*5c40*/  LDS.64 R18, [R30+0x18] ;  /* 0x000018001e127984 */ /* 0x000ea80000000a00 */
[----:B------:R3:W4:Y:S04]  /*5c50*/  LDS.128 R12, [R30+0x40] ;  /* 0x000040001e0c7984 */ /* 0x0007280000000c00 */
[----:B------:R3:W3:Y:S04]  /*5c60*/  LDS.128 R8, [R30+0x50] ;  /* 0x000050001e087984 */ /* 0x0006e80000000c00 */
[----:B01----:R0:W1:Y:S01]  /*5c70*/  LDS.128 R4, [R30+0x20] ;  /* 0x000020001e047984 */ /* 0x0030620000000c00 */
[----:B--2---:R-:W-:-:S14]  /*5c80*/  DSETP.GEU.AND P0, PT, R2, R18, PT ;  /* 0x000000120200722a */ /* 0x004fdc0003f0e000 */
        /* <DEDUP_REMOVED lines=15> */
.L_x_667:
[----:B------:R-:W-:Y:S05]  /*5d80*/  BSYNC.RECONVERGENT B1 ;  /* 0x0000000000017941 */ /* 0x000fea0003800200 */
.L_x_666:
        /* <DEDUP_REMOVED lines=24> */
.L_x_669:
[----:B------:R-:W-:Y:S05]  /*5f10*/  BSYNC.RECONVERGENT B1 ;  /* 0x0000000000017941 */ /* 0x000fea0003800200 */
.L_x_668:
        /* <DEDUP_REMOVED lines=21> */
.L_x_671:
[----:B------:R-:W-:Y:S05]  /*6070*/  BSYNC.RECONVERGENT B1 ;  /* 0x0000000000017941 */ /* 0x000fea0003800200 */
.L_x_670:
        /* <DEDUP_REMOVED lines=21> */
.L_x_673:
[----:B------:R-:W-:Y:S05]  /*61d0*/  BSYNC.RECONVERGENT B1 ;  /* 0x0000000000017941 */ /* 0x000fea0003800200 */
.L_x_672:
        /* <DEDUP_REMOVED lines=21> */
.L_x_675:
[----:B------:R-:W-:Y:S05]  /*6330*/  BSYNC.RECONVERGENT B1 ;  /* 0x0000000000017941 */ /* 0x000fea0003800200 */
.L_x_674:
        /* <DEDUP_REMOVED lines=21> */
.L_x_677:
[----:B------:R-:W-:Y:S05]  /*6490*/  BSYNC.RECONVERGENT B1 ;  /* 0x0000000000017941 */ /* 0x000fea0003800200 */
.L_x_676:
        /* <DEDUP_REMOVED lines=19> */
.L_x_581:
[----:B------:R-:W-:Y:S05]  /*65d0*/  BSYNC.RECONVERGENT B0 ;  /* 0x0000000000007941 */ /* 0x000fea0003800200 */
.L_x_548:
[----:B------:R-:W-:Y:S05]  /*65e0*/  @P1 EXIT ;  /* 0x000000000000194d */ /* 0x000fea0003800000 */
[----:B01----:R-:W0:Y:S02]  /*65f0*/  LDC.64 R4, c[0x0][0x390] ;  /* 0x0000e400ff047b82 */ /* 0x003e240000000a00 */
[----:B0-----:R-:W-:-:S05]  /*6600*/  IMAD.WIDE.U32 R4, R0, 0x10, R4 ;  /* 0x0000001000047825 */ /* 0x001fca00078e0004 */
[----:B------:R-:W-:Y:S04]  /*6610*/  STG.E.64 desc[UR10][R4.64], R2 ;  /* 0x0000000204007986 */ /* 0x000fe8000c101b0a */
[----:B---34-:R-:W-:Y:S01]  /*6620*/  STG.E.64 desc[UR10][R4.64+0x8], R16 ;  /* 0x0000081004007986 */ /* 0x018fe2000c101b0a */
[----:B------:R-:W-:Y:S05]  /*6630*/  EXIT ;  /* 0x000000000000794d */ /* 0x000fea0003800000 */
.L_x_678:
        /* <DEDUP_REMOVED lines=12> */
.L_x_862:


//--------------------- .text._ZN6thrust24THRUST_300001_SM_1000_NS8cuda_cub4core6detail13_kernel_agentINS1_8__reduce11ReduceAgentINS0_12zip_iteratorIN4cuda3std3__45tupleIJNS0_6detail15normal_iteratorINS0_10device_ptrIdEEEENS0_17counting_iteratorIlNS0_11use_defaultESI_SI_EEEEEEEPNSB_IJdlEEESM_iNS1_9__extrema9arg_min_fIdlNSA_4lessIdEEEEEEJSL_SN_iSS_EEEvDpT0_ --------------------------
	.section	.text._ZN6thrust24THRUST_300001_SM_1000_NS8cuda_cub4core6detail13_kernel_agentINS1_8__reduce11ReduceAgentINS0_12zip_iteratorIN4cuda3std3__45tupleIJNS0_6detail15normal_iteratorINS0_10device_ptrIdEEEENS0_17counting_iteratorIlNS0_11use_defaultESI_SI_EEEEEEEPNSB_IJdlEEESM_iNS1_9__extrema9arg_min_fIdlNSA_4lessIdEEEEEEJSL_SN_iSS_EEEvDpT0_,"ax",@progbits
	.align	128
        .global         _ZN6thrust24THRUST_300001_SM_1000_NS8cuda_cub4core6detail13_kernel_agentINS1_8__reduce11ReduceAgentINS0_12zip_iteratorIN4cuda3std3__45tupleIJNS0_6detail15normal_iteratorINS0_10device_ptrIdEEEENS0_17counting_iteratorIlNS0_11use_defaultESI_SI_EEEEEEEPNSB_IJdlEEESM_iNS1_9__extrema9arg_min_fIdlNSA_4lessIdEEEEEEJSL_SN_iSS_EEEvDpT0_
        .type           _ZN6thrust24THRUST_300001_SM_1000_NS8cuda_cub4core6detail13_kernel_agentINS1_8__reduce11ReduceAgentINS0_12zip_iteratorIN4cuda3std3__45tupleIJNS0_6detail15normal_iteratorINS0_10device_ptrIdEEEENS0_17counting_iteratorIlNS0_11use_defaultESI_SI_EEEEEEEPNSB_IJdlEEESM_iNS1_9__extrema9arg_min_fIdlNSA_4lessIdEEEEEEJSL_SN_iSS_EEEvDpT0_,@function
        .size           _ZN6thrust24THRUST_300001_SM_1000_NS8cuda_cub4core6detail13_kernel_agentINS1_8__reduce11ReduceAgentINS0_12zip_iteratorIN4cuda3std3__45tupleIJNS0_6detail15normal_iteratorINS0_10device_ptrIdEEEENS0_17counting_iteratorIlNS0_11use_defaultESI_SI_EEEEEEEPNSB_IJdlEEESM_iNS1_9__extrema9arg_min_fIdlNSA_4lessIdEEEEEEJSL_SN_iSS_EEEvDpT0_,(.L_x_863 - _ZN6thrust24THRUST_300001_SM_1000_NS8cuda_cub4core6detail13_kernel_agentINS1_8__reduce11ReduceAgentINS0_12zip_iteratorIN4cuda3std3__45tupleIJNS0_6detail15normal_iteratorINS0_10device_ptrIdEEEENS0_17counting_iteratorIlNS0_11use_defaultESI_SI_EEEEEEEPNSB_IJdlEEESM_iNS1_9__extrema9arg_min_fIdlNSA_4lessIdEEEEEEJSL_SN_iSS_EEEvDpT0_)
        .other          _ZN6thrust24THRUST_300001_SM_1000_NS8cuda_cub4core6detail13_kernel_agentINS1_8__reduce11ReduceAgentINS0_12zip_iteratorIN4cuda3std3__45tupleIJNS0_6detail15normal_iteratorINS0_10device_ptrIdEEEENS0_17counting_iteratorIlNS0_11use_defaultESI_SI_EEEEEEEPNSB_IJdlEEESM_iNS1_9__extrema9arg_min_fIdlNSA_4lessIdEEEEEEJSL_SN_iSS_EEEvDpT0_,@"STO_CUDA_ENTRY STV_DEFAULT"
_ZN6thrust24THRUST_300001_SM_1000_NS8cuda_cub4core6detail13_kernel_agentINS1_8__reduce11ReduceAgentINS0_12zip_iteratorIN4cuda3std3__45tupleIJNS0_6detail15normal_iteratorINS0_10device_ptrIdEEEENS0_17counting_iteratorIlNS0_11use_defaultESI_SI_EEEEEEEPNSB_IJdlEEESM_iNS1_9__extrema9arg_min_fIdlNSA_4lessIdEEEEEEJSL_SN_iSS_EEEvDpT0_:
.text._ZN6thrust24THRUST_300001_SM_1000_NS8cuda_cub4core6detail13_kernel_agentINS1_8__reduce11ReduceAgentINS0_12zip_iteratorIN4cuda3std3__45tupleIJNS0_6detail15normal_iteratorINS0_10device_ptrIdEEEENS0_17counting_iteratorIlNS0_11use_defaultESI_SI_EEEEEEEPNSB_IJdlEEESM_iNS1_9__extrema9arg_min_fIdlNSA_4lessIdEEEEEEJSL_SN_iSS_EEEvDpT0_:
        /* <DEDUP_REMOVED lines=23> */
.L_x_682:
[----:B0-----:R-:W-:Y:S05]  /*0170*/  BSYNC.RECONVERGENT B1 ;  /* 0x0000000000017941 */ /* 0x001fea0003800200 */
.L_x_681:
        /* <DEDUP_REMOVED lines=19> */
.L_x_689:
        /* <DEDUP_REMOVED lines=27> */
.L_x_688:
[----:B------:R-:W-:Y:S05]  /*0460*/  BSYNC.RECONVERGENT B3 ;  /* 0x0000000000037941 */ /* 0x000fea0003800200 */
.L_x_687:
[----:B------:R-:W-:Y:S01]  /*0470*/  IADD3 R17, P0, PT, R17, 0x100, RZ ;  /* 0x0000010011117810 */ /* 0x000fe20007f1e0ff */
[----:B------:R-:W-:Y:S02]  /*0480*/  VIADD R10, R10, 0x100 ;  /* 0x000001000a0a7836 */ /* 0x000fe40000000000 */
[----:B------:R-:W-:Y:S02]  /*0490*/  IMAD.X R15, RZ, RZ, R15, P3 ;  /* 0x000000ffff0f7224 */ /* 0x000fe400018e060f */
[----:B------:R-:W-:Y:S01]  /*04a0*/  IMAD.X R16, RZ, RZ, R16, P0 ;  /* 0x000000ffff107224 */ /* 0x000fe200000e0610 */
[----:B------:R-:W-:Y:S07]  /*04b0*/  @P2 BRA `(.L_x_689) ;  /* 0xfffffffc007c2947 */ /* 0x000fee000383ffff */
.L_x_686:
[----:B------:R-:W-:Y:S05]  /*04c0*/  BSYNC.RECONVERGENT B2 ;  /* 0x0000000000027941 */ /* 0x000fea0003800200 */
.L_x_685:
[----:B------:R-:W-:-:S13]  /*04d0*/  ISETP.GE.U32.AND P0, PT, R18, 0x300, PT ;  /* 0x000003001200780c */ /* 0x000fda0003f06070 */
[----:B------:R-:W-:Y:S05]  /*04e0*/  @!P0 BRA `(.L_x_684) ;  /* 0x0000000400bc8947 */ /* 0x000fea0003800000 */
[----:B------:R-:W0:Y:S01]  /*04f0*/  LDC.64 R4, c[0x0][0x380] ;  /* 0x0000e000ff047b82 */ /* 0x000e220000000a00 */
[----:B------:R-:W-:-:S07]  /*0500*/  VIADD R20, R10, 0x200 ;  /* 0x000002000a147836 */ /* 0x000fce0000000000 */
[----:B------:R-:W1:Y:S02]  /*0510*/  LDC.64 R6, c[0x0][0x388] ;  /* 0x0000e200ff067b82 */ /* 0x000e640000000a00 */
.L_x_698:
        /* <DEDUP_REMOVED lines=29> */
.L_x_691:
[----:B------:R-:W-:Y:S05]  /*06f0*/  BSYNC.RECONVERGENT B2 ;  /* 0x0000000000027941 */ /* 0x000fea0003800200 */
.L_x_690:
        /* <DEDUP_REMOVED lines=25> */
.L_x_693:
[----:B------:R-:W-:Y:S05]  /*0890*/  BSYNC.RECONVERGENT B2 ;  /* 0x0000000000027941 */ /* 0x000fea0003800200 */
.L_x_692:
        /* <DEDUP_REMOVED lines=24> */
.L_x_695:
[----:B------:R-:W-:Y:S05]  /*0a20*/  BSYNC.RECONVERGENT B2 ;  /* 0x0000000000027941 */ /* 0x000fea0003800200 */
.L_x_694:
        /* <DEDUP_REMOVED lines=22> */
.L_x_697:
[----:B------:R-:W-:Y:S05]  /*0b90*/  BSYNC.RECONVERGENT B2 ;  /* 0x0000000000027941 */ /* 0x000fea0003800200 */
.L_x_696:
[C---:B------:R-:W-:Y:S02]  /*0ba0*/  VIADD R10, R20.reuse, 0x200 ;  /* 0x00000200140a7836 */ /* 0x040fe40000000000 */
[----:B------:R-:W-:-:S03]  /*0bb0*/  VIADD R20, R20, 0x400 ;  /* 0x0000040014147836 */ /* 0x000fc60000000000 */
[----:B------:R-:W-:-:S13]  /*0bc0*/  ISETP.GE.AND P0, PT, R10, UR5, PT ;  /* 0x000000050a007c0c */ /* 0x000fda000bf06270 */
[----:B------:R-:W-:Y:S05]  /*0bd0*/  @!P0 BRA `(.L_x_698) ;  /* 0xfffffff800508947 */ /* 0x000fea000383ffff */
.L_x_684:
[----:B------:R-:W-:Y:S05]  /*0be0*/  BSYNC.RECONVERGENT B1 ;  /* 0x0000000000017941 */ /* 0x000fea0003800200 */
.L_x_683:
        /* <DEDUP_REMOVED lines=30> */
.L_x_701:
[----:B------:R-:W-:Y:S05]  /*0dd0*/  BSYNC.RECONVERGENT B1 ;  /* 0x0000000000017941 */ /* 0x000fea0003800200 */
.L_x_700:
        /* <DEDUP_REMOVED lines=26> */
.L_x_703:
[----:B------:R-:W-:Y:S05]  /*0f80*/  BSYNC.RECONVERGENT B1 ;  /* 0x0000000000017941 */ /* 0x000fea0003800200 */
.L_x_702:
        /* <DEDUP_REMOVED lines=26> */
.L_x_705:
[----:B------:R-:W-:Y:S05]  /*1130*/  BSYNC.RECONVERGENT B1 ;  /* 0x0000000000017941 */ /* 0x000fea0003800200 */
.L_x_704:
        /* <DEDUP_REMOVED lines=26> */
.L_x_707:
[----:B------:R-:W-:Y:S05]  /*12e0*/  BSYNC.RECONVERGENT B1 ;  /* 0x0000000000017941 */ /* 0x000fea0003800200 */
.L_x_706:
        /* <DEDUP_REMOVED lines=27> */
.L_x_709:
[----:B------:R-:W-:Y:S05]  /*14a0*/  BSYNC.RECONVERGENT B1 ;  /* 0x0000000000017941 */ /* 0x000fea0003800200 */
.L_x_708:
        /* <DEDUP_REMOVED lines=10> */
.L_x_711:
[----:B------:R-:W-:Y:S05]  /*1550*/  BSYNC.RECONVERGENT B1 ;  /* 0x0000000000017941 */ /* 0x000fea0003800200 */
.L_x_710:
        /* <DEDUP_REMOVED lines=31> */
.L_x_714:
[----:B------:R-:W-:Y:S05]  /*1750*/  BSYNC.RECONVERGENT B1 ;  /* 0x0000000000017941 */ /* 0x000fea0003800200 */
.L_x_713:
        /* <DEDUP_REMOVED lines=22> */
.L_x_716:
[----:B------:R-:W-:Y:S05]  /*18c0*/  BSYNC.RECONVERGENT B1 ;  /* 0x0000000000017941 */ /* 0x000fea0003800200 */
.L_x_715:
        /* <DEDUP_REMOVED lines=22> */
.L_x_718:
[----:B------:R-:W-:Y:S05]  /*1a30*/  BSYNC.RECONVERGENT B1 ;  /* 0x0000000000017941 */ /* 0x000fea0003800200 */
.L_x_717:
        /* <DEDUP_REMOVED lines=22> */
.L_x_720:
[----:B------:R-:W-:Y:S05]  /*1ba0*/  BSYNC.RECONVERGENT B1 ;  /* 0x0000000000017941 */ /* 0x000fea0003800200 */
.L_x_719:
        /* <DEDUP_REMOVED lines=21> */
.L_x_722:
[----:B------:R-:W-:Y:S05]  /*1d00*/  BSYNC.RECONVERGENT B1 ;  /* 0x0000000000017941 */ /* 0x000fea0003800200 */
.L_x_721:
        /* <DEDUP_REMOVED lines=21> */
.L_x_724:
[----:B------:R-:W-:Y:S05]  /*1e60*/  BSYNC.RECONVERGENT B1 ;  /* 0x0000000000017941 */ /* 0x000fea0003800200 */
.L_x_723:
        /* <DEDUP_REMOVED lines=20> */
.L_x_699:
        /* <DEDUP_REMOVED lines=33> */
.L_x_726:
[----:B------:R-:W-:Y:S05]  /*21c0*/  BSYNC.RECONVERGENT B1 ;  /* 0x0000000000017941 */ /* 0x000fea0003800200 */
.L_x_725:
        /* <DEDUP_REMOVED lines=27> */
.L_x_728:
[----:B------:R-:W-:Y:S05]  /*2380*/  BSYNC.RECONVERGENT B1 ;  /* 0x0000000000017941 */ /* 0x000fea0003800200 */
.L_x_727:
        /* <DEDUP_REMOVED lines=27> */
.L_x_730:
[----:B------:R-:W-:Y:S05]  /*2540*/  BSYNC.RECONVERGENT B1 ;  /* 0x0000000000017941 */ /* 0x000fea0003800200 */
.L_x_729:
        /* <DEDUP_REMOVED lines=27> */
.L_x_732:
[----:B------:R-:W-:Y:S05]  /*2700*/  BSYNC.RECONVERGENT B1 ;  /* 0x0000000000017941 */ /* 0x000fea0003800200 */
.L_x_731:
        /* <DEDUP_REMOVED lines=28> */
.L_x_734:
[----:B------:R-:W-:Y:S05]  /*28d0*/  BSYNC.RECONVERGENT B1 ;  /* 0x0000000000017941 */ /* 0x000fea0003800200 */
.L_x_733:
        /* <DEDUP_REMOVED lines=10> */
.L_x_736:
[----:B------:R-:W-:Y:S05]  /*2980*/  BSYNC.RECONVERGENT B1 ;  /* 0x0000000000017941 */ /* 0x000fea0003800200 */
.L_x_735:
        /* <DEDUP_REMOVED lines=35> */
.L_x_738:
[----:B------:R-:W-:Y:S05]  /*2bc0*/  BSYNC.RECONVERGENT B1 ;  /* 0x0000000000017941 */ /* 0x000fea0003800200 */
.L_x_737:
        /* <DEDUP_REMOVED lines=32> */
.L_x_740:
[----:B------:R-:W-:Y:S05]  /*2dd0*/  BSYNC.RECONVERGENT B1 ;  /* 0x0000000000017941 */ /* 0x000fea0003800200 */
.L_x_739:
        /* <DEDUP_REMOVED lines=32> */
.L_x_742:
[----:B------:R-:W-:Y:S05]  /*2fe0*/  BSYNC.RECONVERGENT B1 ;  /* 0x0000000000017941 */ /* 0x000fea0003800200 */
.L_x_741:
        /* <DEDUP_REMOVED lines=32> */
.L_x_744:
[----:B------:R-:W-:Y:S05]  /*31f0*/  BSYNC.RECONVERGENT B1 ;  /* 0x0000000000017941 */ /* 0x000fea0003800200 */
.L_x_743:
        /* <DEDUP_REMOVED lines=32> */
.L_x_746:
[----:B------:R-:W-:Y:S05]  /*3400*/  BSYNC.RECONVERGENT B1 ;  /* 0x0000000000017941 */ /* 0x000fea0003800200 */
.L_x_745:
        /* <DEDUP_REMOVED lines=32> */
.L_x_748:
[----:B------:R-:W-:Y:S05]  /*3610*/  BSYNC.RECONVERGENT B1 ;  /* 0x0000000000017941 */ /* 0x000fea0003800200 */
.L_x_747:
        /* <DEDUP_REMOVED lines=30> */
.L_x_680:
        /* <DEDUP_REMOVED lines=11> */
[----:B------:R-:W-:Y:S01]  /*38b0*/  FSEL R4, R6, R4, !P0 ;  /* 0x0000000406047208 */ /* 0x000fe20004000000 */
[C---:B------:R-:W-:Y:S01]  /*38c0*/  VIADD R6, R0.reuse, 0x200 ;  /* 0x0000020000067836 */ /* 0x040fe20000000000 */
[----:B------:R-:W-:Y:S01]  /*38d0*/  FSEL R5, R7, R5, !P0 ;  /* 0x0000000507057208 */ /* 0x000fe20004000000 */
[----:B------:R-:W-:-:S05]  /*38e0*/  VIADD R7, R0, 0x100 ;  /* 0x0000010000077836 */ /* 0x000fca0000000000 */
[----:B----4-:R-:W-:-:S06]  /*38f0*/  DSETP.GEU.AND P1, PT, R8, R4, PT ;  /* 0x000000040800722a */ /* 0x010fcc0003f2e000 */
[----:B------:R-:W-:Y:S02]  /*3900*/  FSEL R4, R8, R4, !P1 ;  /* 0x0000000408047208 */ /* 0x000fe40004800000 */
[----:B------:R-:W-:-:S03]  /*3910*/  FSEL R5, R9, R5, !P1 ;  /* 0x0000000509057208 */ /* 0x000fc60004800000 */
[----:B------:R-:W-:Y:S02]  /*3920*/  IMAD.MOV.U32 R8, RZ, RZ, R4 ;  /* 0x000000ffff087224 */ /* 0x000fe400078e0004 */
[----:B------:R-:W-:Y:S01]  /*3930*/  IMAD.MOV.U32 R9, RZ, RZ, R5 ;  /* 0x000000ffff097224 */ /* 0x000fe200078e0005 */
[----:B--2---:R-:W-:Y:S01]  /*3940*/  DSETP.GEU.AND P2, PT, R4, R12, PT ;  /* 0x0000000c0400722a */ /* 0x004fe20003f4e000 */
[----:B------:R-:W-:-:S05]  /*3950*/  @P1 SEL R6, R7, R0, !P0 ;  /* 0x0000000007061207 */ /* 0x000fca0004000000 */
        /* <DEDUP_REMOVED lines=9> */
.L_x_750:
[----:B------:R-:W-:Y:S05]  /*39f0*/  BSYNC.RECONVERGENT B1 ;  /* 0x0000000000017941 */ /* 0x000fea0003800200 */
.L_x_749:
        /* <DEDUP_REMOVED lines=16> */
[----:B------:R-:W-:Y:S02]  /*3b00*/  @P1 SEL R23, R12, R5, !P0 ;  /* 0x000000050c171207 */ /* 0x000fe40004000000 */
[----:B------:R-:W-:Y:S01]  /*3b10*/  @P1 FSEL R4, R8, R2, !P0 ;  /* 0x0000000208041208 */ /* 0x000fe20004000000 */
[----:B------:R-:W-:Y:S01]  /*3b20*/  IMAD.MOV.U32 R8, RZ, RZ, R2 ;  /* 0x000000ffff087224 */ /* 0x000fe200078e0002 */
[----:B------:R-:W-:Y:S01]  /*3b30*/  @P1 FSEL R5, R9, R3, !P0 ;  /* 0x0000000309051208 */ /* 0x000fe20004000000 */
[----:B------:R-:W-:Y:S01]  /*3b40*/  IMAD.MOV.U32 R9, RZ, RZ, R3 ;  /* 0x000000ffff097224 */ /* 0x000fe200078e0003 */
[----:B------:R-:W-:Y:S01]  /*3b50*/  @P1 SEL R24, R13, R6, !P0 ;  /* 0x000000060d181207 */ /* 0x000fe20004000000 */
[----:B------:R-:W-:Y:S02]  /*3b60*/  @P1 IMAD.MOV.U32 R8, RZ, RZ, R4 ;  /* 0x000000ffff081224 */ /* 0x000fe400078e0004 */
[----:B------:R-:W-:-:S07]  /*3b70*/  @P1 IMAD.MOV.U32 R9, RZ, RZ, R5 ;  /* 0x000000ffff091224 */ /* 0x000fce00078e0005 */
.L_x_752:
[----:B------:R-:W-:Y:S05]  /*3b80*/  BSYNC.RECONVERGENT B1 ;  /* 0x0000000000017941 */ /* 0x000fea0003800200 */
.L_x_751:
[----:B------:R-:W-:Y:S01]  /*3b90*/  UISETP.GE.U32.AND UP0, UPT, UR4, 0xa00, UPT ;  /* 0x00000a000400788c */ /* 0x000fe2000bf06070 */
[----:B------:R-:W-:-:S08]  /*3ba0*/  IMAD.MOV.U32 R7, RZ, RZ, 0x500 ;  /* 0x00000500ff077424 */ /* 0x000fd000078e00ff */
[----:B------:R-:W-:Y:S05]  /*3bb0*/  BRA.U !UP0, `(.L_x_753) ;  /* 0x0000000908187547 */ /* 0x000fea000b800000 */
[----:B------:R-:W-:Y:S01]  /*3bc0*/  IMAD.MOV.U32 R7, RZ, RZ, 0x500 ;  /* 0x00000500ff077424 */ /* 0x000fe200078e00ff */
[----:B------:R-:W0:Y:S01]  /*3bd0*/  LDCU UR4, c[0x0][0x398] ;  /* 0x00007300ff0477ac */ /* 0x000e220008000800 */
[----:B------:R-:W1:Y:S05]  /*3be0*/  LDCU.64 UR6, c[0x0][0x388] ;  /* 0x00007100ff0677ac */ /* 0x000e6a0008000a00 */
.L_x_764:
[----:B------:R-:W-:-:S05]  /*3bf0*/  IMAD.WIDE.U32 R26, R7, 0x8, R10 ;  /* 0x00000008071a7825 */ /* 0x000fca00078e000a */
[----:B------:R-:W2:Y:S04]  /*3c00*/  LDG.E.64 R18, desc[UR8][R26.64] ;  /* 0x000000081a127981 */ /* 0x000ea8000c1e1b00 */
[----:B------:R3:W5:Y:S04]  /*3c10*/  LDG.E.64 R16, desc[UR8][R26.64+0x800] ;  /* 0x000800081a107981 */ /* 0x000768000c1e1b00 */
[----:B------:R3:W5:Y:S04]  /*3c20*/  LDG.E.64 R14, desc[UR8][R26.64+0x1000] ;  /* 0x001000081a0e7981 */ /* 0x000768000c1e1b00 */
[----:B------:R3:W5:Y:S04]  /*3c30*/  LDG.E.64 R4, desc[UR8][R26.64+0x1800] ;  /* 0x001800081a047981 */ /* 0x000768000c1e1b00 */
[----:B------:R3:W5:Y:S01]  /*3c40*/  LDG.E.64 R2, desc[UR8][R26.64+0x2000] ;  /* 0x002000081a027981 */ /* 0x000762000c1e1b00 */
[----:B------:R-:W-:Y:S01]  /*3c50*/  IADD3 R6, P1, PT, R0, R7, RZ ;  /* 0x0000000700067210 */ /* 0x000fe20007f3e0ff */
[----:B------:R-:W-:Y:S01]  /*3c60*/  BSSY.RECONVERGENT B1, `(.L_x_754) ;  /* 0x0000018000017945 */ /* 0x000fe20003800200 */
[----:B------:R-:W-:-:S02]  /*3c70*/  IMAD.MOV.U32 R22, RZ, RZ, R23 ;  /* 0x000000ffff167224 */ /* 0x000fc400078e0017 */
[----:B-1----:R-:W-:Y:S01]  /*3c80*/  IADD3 R6, P2, PT, R6, UR6, RZ ;  /* 0x0000000606067c10 */ /* 0x002fe2000ff5e0ff */
[----:B------:R-:W-:Y:S02]  /*3c90*/  IMAD.X R21, RZ, RZ, RZ, P1 ;  /* 0x000000ffff157224 */ /* 0x000fe400008e06ff */
[----:B------:R-:W-:Y:S02]  /*3ca0*/  IMAD.MOV.U32 R20, RZ, RZ, R24 ;  /* 0x000000ffff147224 */ /* 0x000fe400078e0018 */
[----:B------:R-:W-:Y:S01]  /*3cb0*/  IMAD.MOV.U32 R12, RZ, RZ, R8 ;  /* 0x000000ffff0c7224 */ /* 0x000fe200078e0008 */
[----:B------:R-:W-:Y:S01]  /*3cc0*/  IADD3.X R21, PT, PT, R21, UR7, RZ, P2, !PT ;  /* 0x0000000715157c10 */ /* 0x000fe200097fe4ff */
        /* <DEDUP_REMOVED lines=17> */
.L_x_755:
[----:B0-----:R-:W-:Y:S05]  /*3de0*/  BSYNC.RECONVERGENT B1 ;  /* 0x0000000000017941 */ /* 0x001fea0003800200 */
.L_x_754:
[----:B-----5:R-:W-:Y:S01]  /*3df0*/  DSETP.GEU.AND P0, PT, R12, R16, PT ;  /* 0x000000100c00722a */ /* 0x020fe20003f0e000 */
[----:B------:R-:W-:Y:S01]  /*3e00*/  BSSY.RECONVERGENT B1, `(.L_x_756) ;  /* 0x0000017000017945 */ /* 0x000fe20003800200 */
[----:B------:R-:W-:Y:S02]  /*3e10*/  IMAD.MOV.U32 R24, RZ, RZ, R22 ;  /* 0x000000ffff187224 */ /* 0x000fe400078e0016 */
[----:B------:R-:W-:Y:S02]  /*3e20*/  IMAD.MOV.U32 R23, RZ, RZ, R20 ;  /* 0x000000ffff177224 */ /* 0x000fe400078e0014 */
[----:B------:R-:W-:Y:S02]  /*3e30*/  IMAD.MOV.U32 R8, RZ, RZ, R12 ;  /* 0x000000ffff087224 */ /* 0x000fe400078e000c */
[----:B------:R-:W-:-:S06]  /*3e40*/  IMAD.MOV.U32 R9, RZ, RZ, R13 ;  /* 0x000000ffff097224 */ /* 0x000fcc00078e000d */
[----:B------:R-:W-:Y:S05]  /*3e50*/  @!P0 BRA `(.L_x_757) ;  /* 0x0000000000448947 */ /* 0x000fea0003800000 */
[----:B------:R-:W-:Y:S01]  /*3e60*/  IADD3 R19, P0, P1, R0, UR6, R7 ;  /* 0x0000000600137c10 */ /* 0x000fe2000f91e007 */
[----:B------:R-:W-:Y:S02]  /*3e70*/  IMAD.MOV.U32 R8, RZ, RZ, R16 ;  /* 0x000000ffff087224 */ /* 0x000fe400078e0010 */
[----:B------:R-:W-:Y:S01]  /*3e80*/  IMAD.MOV.U32 R9, RZ, RZ, R17 ;  /* 0x000000ffff097224 */ /* 0x000fe200078e0011 */
[----:B------:R-:W-:Y:S02]  /*3e90*/  IADD3.X R23, PT, PT, RZ, UR7, RZ, P0, P1 ;  /* 0x00000007ff177c10 */ /* 0x000fe400087e24ff */
[----:B------:R-:W-:Y:S01]  /*3ea0*/  IADD3 R19, P2, PT, R19, 0x100, RZ ;  /* 0x0000010013137810 */ /* 0x000fe20007f5e0ff */
[----:B------:R-:W-:-:S04]  /*3eb0*/  DSETP.GEU.AND P0, PT, R16, R12, PT ;  /* 0x0000000c1000722a */ /* 0x000fc80003f0e000 */
[----:B------:R-:W-:Y:S02]  /*3ec0*/  IMAD.X R23, RZ, RZ, R23, P2 ;  /* 0x000000ffff177224 */ /* 0x000fe400010e0617 */
[----:B------:R-:W-:-:S08]  /*3ed0*/  IMAD.MOV.U32 R24, RZ, RZ, R19 ;  /* 0x000000ffff187224 */ /* 0x000fd000078e0013 */
        /* <DEDUP_REMOVED lines=9> */
.L_x_757:
[----:B------:R-:W-:Y:S05]  /*3f70*/  BSYNC.RECONVERGENT B1 ;  /* 0x0000000000017941 */ /* 0x000fea0003800200 */
.L_x_756:
        /* <DEDUP_REMOVED lines=8> */
[----:B------:R-:W-:Y:S01]  /*4000*/  IADD3 R19, P2, P3, R0, UR6, R7 ;  /* 0x0000000600137c10 */ /* 0x000fe2000fb5e007 */
[----:B------:R-:W-:Y:S02]  /*4010*/  IMAD.MOV.U32 R16, RZ, RZ, R14 ;  /* 0x000000ffff107224 */ /* 0x000fe400078e000e */
[----:B------:R-:W-:Y:S01]  /*4020*/  IMAD.MOV.U32 R17, RZ, RZ, R15 ;  /* 0x000000ffff117224 */ /* 0x000fe200078e000f */
[----:B------:R-:W-:Y:S02]  /*4030*/  IADD3 R19, P1, PT, R19, 0x200, RZ ;  /* 0x0000020013137810 */ /* 0x000fe40007f3e0ff */
[----:B------:R-:W-:-:S05]  /*4040*/  IADD3.X R18, PT, PT, RZ, UR7, RZ, P2, P3 ;  /* 0x00000007ff127c10 */ /* 0x000fca00097e64ff */
        /* <DEDUP_REMOVED lines=10> */
.L_x_759:
[----:B------:R-:W-:Y:S05]  /*40f0*/  BSYNC.RECONVERGENT B1 ;  /* 0x0000000000017941 */ /* 0x000fea0003800200 */
.L_x_758:
        /* <DEDUP_REMOVED lines=23> */
.L_x_761:
[----:B------:R-:W-:Y:S05]  /*4270*/  BSYNC.RECONVERGENT B1 ;  /* 0x0000000000017941 */ /* 0x000fea0003800200 */
.L_x_760:
        /* <DEDUP_REMOVED lines=21> */
.L_x_763:
[----:B------:R-:W-:Y:S05]  /*43d0*/  BSYNC.RECONVERGENT B1 ;  /* 0x0000000000017941 */ /* 0x000fea0003800200 */
.L_x_762:
[C---:B------:R-:W-:Y:S02]  /*43e0*/  VIADD R2, R7.reuse, 0xa00 ;  /* 0x00000a0007027836 */ /* 0x040fe40000000000 */
[----:B------:R-:W-:-:S03]  /*43f0*/  VIADD R7, R7, 0x500 ;  /* 0x0000050007077836 */ /* 0x000fc60000000000 */
[----:B------:R-:W-:-:S13]  /*4400*/  ISETP.GT.AND P0, PT, R2, UR4, PT ;  /* 0x0000000402007c0c */ /* 0x000fda000bf04270 */
[----:B------:R-:W-:Y:S05]  /*4410*/  @!P0 BRA `(.L_x_764) ;  /* 0xfffffff400f48947 */ /* 0x000fea000383ffff */
.L_x_753:
[----:B------:R-:W-:-:S13]  /*4420*/  ISETP.GE.AND P0, PT, R7, UR4, PT ;  /* 0x0000000407007c0c */ /* 0x000fda000bf06270 */
        /* <DEDUP_REMOVED lines=12> */
[----:B------:R-:W0:Y:S01]  /*44f0*/  LDC.64 R2, c[0x0][0x380] ;  /* 0x0000e000ff027b82 */ /* 0x000e220000000a00 */
[----:B------:R-:W-:Y:S01]  /*4500*/  IMAD.IADD R11, R0, 0x1, R7 ;  /* 0x00000001000b7824 */ /* 0x000fe200078e0207 */
[----:B------:R-:W-:-:S04]  /*4510*/  LEA.HI R4, R5, 0x1, RZ, 0x18 ;  /* 0x0000000105047811 */ /* 0x000fc800078fc0ff */
[C---:B------:R-:W-:Y:S02]  /*4520*/  IADD3 R19, P0, PT, R11.reuse, UR6, RZ ;  /* 0x000000060b137c10 */ /* 0x040fe4000ff1e0ff */
[----:B------:R-:W-:Y:S01]  /*4530*/  LOP3.LUT R6, R4, 0x3, RZ, 0xc0, !PT ;  /* 0x0000000304067812 */ /* 0x000fe200078ec0ff */
[----:B------:R-:W-:Y:S02]  /*4540*/  IMAD.MOV.U32 R4, RZ, RZ, R0 ;  /* 0x000000ffff047224 */ /* 0x000fe400078e0000 */
[----:B------:R-:W-:Y:S02]  /*4550*/  IMAD.X R21, RZ, RZ, UR7, P0 ;  /* 0x00000007ff157e24 */ /* 0x000fe400080e06ff */
[----:B------:R-:W-:Y:S02]  /*4560*/  IMAD.MOV R6, RZ, RZ, -R6 ;  /* 0x000000ffff067224 */ /* 0x000fe400078e0a06 */
[----:B0-----:R-:W-:-:S04]  /*4570*/  IMAD.WIDE.U32 R2, R11, 0x8, R2 ;  /* 0x000000080b027825 */ /* 0x001fc800078e0002 */
[----:B------:R-:W-:Y:S02]  /*4580*/  IMAD.MOV.U32 R14, RZ, RZ, R2 ;  /* 0x000000ffff0e7224 */ /* 0x000fe400078e0002 */
[----:B------:R-:W-:-:S07]  /*4590*/  IMAD.MOV.U32 R15, RZ, RZ, R3 ;  /* 0x000000ffff0f7224 */ /* 0x000fce00078e0003 */
.L_x_771:
        /* <DEDUP_REMOVED lines=27> */
.L_x_770:
[----:B------:R-:W-:Y:S05]  /*4750*/  BSYNC.RECONVERGENT B3 ;  /* 0x0000000000037941 */ /* 0x000fea0003800200 */
.L_x_769:
[----:B------:R-:W-:Y:S01]  /*4760*/  IADD3 R19, P0, PT, R19, 0x100, RZ ;  /* 0x0000010013137810 */ /* 0x000fe20007f1e0ff */
[----:B------:R-:W-:Y:S02]  /*4770*/  VIADD R4, R4, 0x100 ;  /* 0x0000010004047836 */ /* 0x000fe40000000000 */
[----:B------:R-:W-:Y:S02]  /*4780*/  IMAD.X R15, RZ, RZ, R15, P3 ;  /* 0x000000ffff0f7224 */ /* 0x000fe400018e060f */
[----:B------:R-:W-:Y:S01]  /*4790*/  IMAD.X R21, RZ, RZ, R21, P0 ;  /* 0x000000ffff157224 */ /* 0x000fe200000e0615 */
[----:B------:R-:W-:Y:S07]  /*47a0*/  @P2 BRA `(.L_x_771) ;  /* 0xfffffffc007c2947 */ /* 0x000fee000383ffff */
.L_x_768:
[----:B------:R-:W-:Y:S05]  /*47b0*/  BSYNC.RECONVERGENT B2 ;  /* 0x0000000000027941 */ /* 0x000fea0003800200 */
.L_x_767:
[----:B------:R-:W-:-:S13]  /*47c0*/  ISETP.GE.U32.AND P0, PT, R5, 0x300, PT ;  /* 0x000003000500780c */ /* 0x000fda0003f06070 */
[----:B------:R-:W-:Y:S05]  /*47d0*/  @!P0 BRA `(.L_x_766) ;  /* 0x0000000400fc8947 */ /* 0x000fea0003800000 */
[----:B------:R-:W0:Y:S01]  /*47e0*/  LDCU.128 UR12, c[0x0][0x380] ;  /* 0x00007000ff0c77ac */ /* 0x000e220008000c00 */
[----:B------:R-:W1:Y:S01]  /*47f0*/  LDC.64 R20, c[0x0][0x380] ;  /* 0x0000e000ff147b82 */ /* 0x000e620000000a00 */
[C---:B------:R-:W-:Y:S01]  /*4800*/  IADD3 R5, P1, PT, R4.reuse, R7, RZ ;  /* 0x0000000704057210 */ /* 0x040fe20007f3e0ff */
[C---:B------:R-:W-:Y:S02]  /*4810*/  IMAD.IADD R16, R4.reuse, 0x1, R7 ;  /* 0x0000000104107824 */ /* 0x040fe400078e0207 */
[----:B------:R-:W-:Y:S02]  /*4820*/  VIADD R22, R4, 0x200 ;  /* 0x0000020004167836 */ /* 0x000fe40000000000 */
[----:B------:R-:W-:Y:S02]  /*4830*/  IMAD.X R10, RZ, RZ, RZ, P1 ;  /* 0x000000ffff0a7224 */ /* 0x000fe400008e06ff */
[----:B------:R-:W2:Y:S01]  /*4840*/  LDC.64 R2, c[0x0][0x388] ;  /* 0x0000e200ff027b82 */ /* 0x000ea20000000a00 */
[----:B0-----:R-:W-:-:S02]  /*4850*/  LEA R6, P2, R5, UR12, 0x3 ;  /* 0x0000000c05067c11 */ /* 0x001fc4000f8418ff */
[----:B------:R-:W-:Y:S02]  /*4860*/  IADD3 R18, P0, PT, R16, UR14, RZ ;  /* 0x0000000e10127c10 */ /* 0x000fe4000ff1e0ff */
[----:B------:R-:W-:Y:S02]  /*4870*/  IADD3 R6, P1, PT, R6, 0x1800, RZ ;  /* 0x0000180006067810 */ /* 0x000fe40007f3e0ff */
[----:B------:R-:W-:Y:S01]  /*4880*/  LEA.HI.X R5, R5, UR13, R10, 0x3, P2 ;  /* 0x0000000d05057c11 */ /* 0x000fe200090f1c0a */
[----:B-1----:R-:W-:-:S04]  /*4890*/  IMAD.WIDE.U32 R20, R16, 0x8, R20 ;  /* 0x0000000810147825 */ /* 0x002fc800078e0014 */
[----:B------:R-:W-:Y:S02]  /*48a0*/  IMAD.X R19, RZ, RZ, UR15, P0 ;  /* 0x0000000fff137e24 */ /* 0x000fe400080e06ff */
[----:B------:R-:W-:-:S07]  /*48b0*/  IMAD.X R5, RZ, RZ, R5, P1 ;  /* 0x000000ffff057224 */ /* 0x000fce00008e0605 */
.L_x_780:
[----:B------:R-:W3:Y:S01]  /*48c0*/  LDG.E.64 R14, desc[UR8][R20.64] ;  /* 0x00000008140e7981 */ /* 0x000ee2000c1e1b00 */
[----:B------:R-:W-:-:S05]  /*48d0*/  IMAD.MOV.U32 R4, RZ, RZ, R6 ;  /* 0x000000ffff047224 */ /* 0x000fca00078e0006 */
[----:B------:R0:W5:Y:S04]  /*48e0*/  LDG.E.64 R10, desc[UR8][R4.64+-0x1000] ;  /* 0xfff00008040a7981 */ /* 0x000168000c1e1b00 */
[----:B------:R0:W5:Y:S01]  /*48f0*/  LDG.E.64 R6, desc[UR8][R4.64+-0x800] ;  /* 0xfff8000804067981 */ /* 0x000162000c1e1b00 */
[----:B------:R-:W-:Y:S01]  /*4900*/  BSSY.RECONVERGENT B2, `(.L_x_772) ;  /* 0x0000015000027945 */ /* 0x000fe20003800200 */
[----:B------:R-:W-:Y:S02]  /*4910*/  IMAD.MOV.U32 R26, RZ, RZ, R23 ;  /* 0x000000ffff1a7224 */ /* 0x000fe400078e0017 */
[----:B------:R-:W-:Y:S02]  /*4920*/  IMAD.MOV.U32 R25, RZ, RZ, R24 ;  /* 0x000000ffff197224 */ /* 0x000fe400078e0018 */
[----:B------:R-:W-:-:S02]  /*4930*/  IMAD.MOV.U32 R12, RZ, RZ, R8 ;  /* 0x000000ffff0c7224 */ /* 0x000fc400078e0008 */
[----:B------:R-:W-:Y:S01]  /*4940*/  IMAD.MOV.U32 R13, RZ, RZ, R9 ;  /* 0x000000ffff0d7224 */ /* 0x000fe200078e0009 */
[----:B---3--:R-:W-:-:S14]  /*4950*/  DSETP.GEU.AND P0, PT, R8, R14, PT ;  /* 0x0000000e0800722a */ /* 0x008fdc0003f0e000 */
        /* <DEDUP_REMOVED lines=15> */
.L_x_773:
[----:B------:R-:W-:Y:S05]  /*4a50*/  BSYNC.RECONVERGENT B2 ;  /* 0x0000000000027941 */ /* 0x000fea0003800200 */
.L_x_772:
[----:B-----5:R-:W-:Y:S01]  /*4a60*/  DSETP.GEU.AND P0, PT, R12, R10, PT ;  /* 0x0000000a0c00722a */ /* 0x020fe20003f0e000 */
[----:B------:R-:W-:Y:S01]  /*4a70*/  VIADD R9, R16, 0x100 ;  /* 0x0000010010097836 */ /* 0x000fe20000000000 */
[----:B------:R-:W-:Y:S01]  /*4a80*/  BSSY.RECONVERGENT B2, `(.L_x_774) ;  /* 0x0000016000027945 */ /* 0x000fe20003800200 */
[----:B------:R-:W-:Y:S02]  /*4a90*/  IMAD.MOV.U32 R15, RZ, RZ, R26 ;  /* 0x000000ffff0f7224 */ /* 0x000fe400078e001a */
[----:B------:R-:W-:Y:S01]  /*4aa0*/  IMAD.MOV.U32 R14, RZ, RZ, R25 ;  /* 0x000000ffff0e7224 */ /* 0x000fe200078e0019 */
[----:B--2---:R-:W-:Y:S01]  /*4ab0*/  IADD3 R23, P1, PT, R9, R2, RZ ;  /* 0x0000000209177210 */ /* 0x004fe20007f3e0ff */
[----:B------:R-:W-:Y:S02]  /*4ac0*/  IMAD.MOV.U32 R8, RZ, RZ, R12 ;  /* 0x000000ffff087224 */ /* 0x000fe400078e000c */
[----:B------:R-:W-:Y:S02]  /*4ad0*/  IMAD.MOV.U32 R9, RZ, RZ, R13 ;  /* 0x000000ffff097224 */ /* 0x000fe400078e000d */
[----:B------:R-:W-:-:S03]  /*4ae0*/  IMAD.X R24, RZ, RZ, R3, P1 ;  /* 0x000000ffff187224 */ /* 0x000fc600008e0603 */
        /* <DEDUP_REMOVED lines=15> */
.L_x_775:
[----:B------:R-:W-:Y:S05]  /*4be0*/  BSYNC.RECONVERGENT B2 ;  /* 0x0000000000027941 */ /* 0x000fea0003800200 */
.L_x_774:
[----:B------:R0:W5:Y:S01]  /*4bf0*/  LDG.E.64 R10, desc[UR8][R4.64] ;  /* 0x00000008040a7981 */ /* 0x000162000c1e1b00 */
[----:B------:R-:W-:Y:S01]  /*4c00*/  DSETP.GEU.AND P0, PT, R8, R6, PT ;  /* 0x000000060800722a */ /* 0x000fe20003f0e000 */
[----:B------:R-:W-:Y:S01]  /*4c10*/  VIADD R13, R16, 0x200 ;  /* 0x00000200100d7836 */ /* 0x000fe20000000000 */
[----:B------:R-:W-:Y:S01]  /*4c20*/  BSSY.RECONVERGENT B2, `(.L_x_776) ;  /* 0x0000016000027945 */ /* 0x000fe20003800200 */
[----:B------:R-:W-:Y:S02]  /*4c30*/  IMAD.MOV.U32 R26, RZ, RZ, R15 ;  /* 0x000000ffff1a7224 */ /* 0x000fe400078e000f */
[----:B------:R-:W-:Y:S01]  /*4c40*/  IMAD.MOV.U32 R25, RZ, RZ, R14 ;  /* 0x000000ffff197224 */ /* 0x000fe200078e000e */
[----:B------:R-:W-:Y:S01]  /*4c50*/  IADD3 R24, P1, PT, R13, R2, RZ ;  /* 0x000000020d187210 */ /* 0x000fe20007f3e0ff */
[----:B------:R-:W-:Y:S02]  /*4c60*/  IMAD.MOV.U32 R12, RZ, RZ, R8 ;  /* 0x000000ffff0c7224 */ /* 0x000fe400078e0008 */
[----:B------:R-:W-:-:S02]  /*4c70*/  IMAD.MOV.U32 R13, RZ, RZ, R9 ;  /* 0x000000ffff0d7224 */ /* 0x000fc400078e0009 */
[----:B------:R-:W-:-:S03]  /*4c80*/  IMAD.X R23, RZ, RZ, R3, P1 ;  /* 0x000000ffff177224 */ /* 0x000fc600008e0603 */
        /* <DEDUP_REMOVED lines=15> */
.L_x_777:
[----:B------:R-:W-:Y:S05]  /*4d80*/  BSYNC.RECONVERGENT B2 ;  /* 0x0000000000027941 */ /* 0x000fea0003800200 */
.L_x_776:
[----:B-----5:R-:W-:Y:S01]  /*4d90*/  DSETP.GEU.AND P0, PT, R12, R10, PT ;  /* 0x0000000a0c00722a */ /* 0x020fe20003f0e000 */
[----:B------:R-:W-:Y:S01]  /*4da0*/  VIADD R7, R16, 0x300 ;  /* 0x0000030010077836 */ /* 0x000fe20000000000 */
[----:B------:R-:W-:Y:S01]  /*4db0*/  BSSY.RECONVERGENT B2, `(.L_x_778) ;  /* 0x0000016000027945 */ /* 0x000fe20003800200 */
[----:B------:R-:W-:Y:S02]  /*4dc0*/  IMAD.MOV.U32 R23, RZ, RZ, R26 ;  /* 0x000000ffff177224 */ /* 0x000fe400078e001a */
[----:B------:R-:W-:Y:S01]  /*4dd0*/  IMAD.MOV.U32 R24, RZ, RZ, R25 ;  /* 0x000000ffff187224 */ /* 0x000fe200078e0019 */
[----:B------:R-:W-:Y:S01]  /*4de0*/  IADD3 R7, P1, PT, R7, R2, RZ ;  /* 0x0000000207077210 */ /* 0x000fe20007f3e0ff */
        /* <DEDUP_REMOVED lines=18> */
.L_x_779:
[----:B------:R-:W-:Y:S05]  /*4f10*/  BSYNC.RECONVERGENT B2 ;  /* 0x0000000000027941 */ /* 0x000fea0003800200 */
.L_x_778:
[----:B------:R-:W-:Y:S01]  /*4f20*/  VIADD R10, R22, 0x200 ;  /* 0x00000200160a7836 */ /* 0x000fe20000000000 */
[----:B------:R-:W-:Y:S01]  /*4f30*/  IADD3 R6, P2, PT, R4, 0x2000, RZ ;  /* 0x0000200004067810 */ /* 0x000fe20007f5e0ff */
[----:B------:R-:W-:Y:S01]  /*4f40*/  VIADD R22, R22, 0x400 ;  /* 0x0000040016167836 */ /* 0x000fe20000000000 */
[----:B------:R-:W-:Y:S01]  /*4f50*/  IADD3 R18, P1, PT, R18, 0x400, RZ ;  /* 0x0000040012127810 */ /* 0x000fe20007f3e0ff */
[----:B------:R-:W-:Y:S01]  /*4f60*/  VIADD R16, R16, 0x400 ;  /* 0x0000040010107836 */ /* 0x000fe20000000000 */
[----:B------:R-:W-:Y:S01]  /*4f70*/  ISETP.GE.AND P0, PT, R10, R17, PT ;  /* 0x000000110a00720c */ /* 0x000fe20003f06270 */
[----:B------:R-:W-:Y:S01]  /*4f80*/  IMAD.X R5, RZ, RZ, R5, P2 ;  /* 0x000000ffff057224 */ /* 0x000fe200010e0605 */
[----:B------:R-:W-:Y:S01]  /*4f90*/  IADD3 R20, P2, PT, R20, 0x2000, RZ ;  /* 0x0000200014147810 */ /* 0x000fe20007f5e0ff */
[----:B------:R-:W-:-:S04]  /*4fa0*/  IMAD.X R19, RZ, RZ, R19, P1 ;  /* 0x000000ffff137224 */ /* 0x000fc800008e0613 */
[----:B------:R-:W-:-:S06]  /*4fb0*/  IMAD.X R21, RZ, RZ, R21, P2 ;  /* 0x000000ffff157224 */ /* 0x000fcc00010e0615 */
[----:B------:R-:W-:Y:S05]  /*4fc0*/  @!P0 BRA `(.L_x_780) ;  /* 0xfffffff8003c8947 */ /* 0x000fea000383ffff */
.L_x_766:
[----:B------:R-:W-:Y:S05]  /*4fd0*/  BSYNC.RECONVERGENT B1 ;  /* 0x0000000000017941 */ /* 0x000fea0003800200 */
.L_x_765:
        /* <DEDUP_REMOVED lines=27> */
.L_x_782:
[----:B------:R-:W-:Y:S05]  /*5190*/  BSYNC.RECONVERGENT B1 ;  /* 0x0000000000017941 */ /* 0x000fea0003800200 */
.L_x_781:
        /* <DEDUP_REMOVED lines=26> */
.L_x_784:
[----:B------:R-:W-:Y:S05]  /*5340*/  BSYNC.RECONVERGENT B1 ;  /* 0x0000000000017941 */ /* 0x000fea0003800200 */
.L_x_783:
        /* <DEDUP_REMOVED lines=26> */
.L_x_786:
[----:B------:R-:W-:Y:S05]  /*54f0*/  BSYNC.RECONVERGENT B1 ;  /* 0x0000000000017941 */ /* 0x000fea0003800200 */
.L_x_785:
        /* <DEDUP_REMOVED lines=26> */
.L_x_788:
[----:B------:R-:W-:Y:S05]  /*56a0*/  BSYNC.RECONVERGENT B1 ;  /* 0x0000000000017941 */ /* 0x000fea0003800200 */
.L_x_787:
        /* <DEDUP_REMOVED lines=27> */
.L_x_790:
[----:B------:R-:W-:Y:S05]  /*5860*/  BSYNC.RECONVERGENT B1 ;  /* 0x0000000000017941 */ /* 0x000fea0003800200 */
.L_x_789:
        /* <DEDUP_REMOVED lines=10> */
.L_x_792:
[----:B------:R-:W-:Y:S05]  /*5910*/  BSYNC.RECONVERGENT B1 ;  /* 0x0000000000017941 */ /* 0x000fea0003800200 */
.L_x_791:
        /* <DEDUP_REMOVED lines=31> */
.L_x_794:
[----:B------:R-:W-:Y:S05]  /*5b10*/  BSYNC.RECONVERGENT B1 ;  /* 0x0000000000017941 */ /* 0x000fea0003800200 */
.L_x_793:
        /* <DEDUP_REMOVED lines=22> */
.L_x_796:
[----:B------:R-:W-:Y:S05]  /*5c80*/  BSYNC.RECONVERGENT B1 ;  /* 0x0000000000017941 */ /* 0x000fea0003800200 */
.L_x_795:
        /* <DEDUP_REMOVED lines=22> */
.L_x_798:
[----:B------:R-:W-:Y:S05]  /*5df0*/  BSYNC.RECONVERGENT B1 ;  /* 0x0000000000017941 */ /* 0x000fea0003800200 */
.L_x_797:
        /* <DEDUP_REMOVED lines=22> */
.L_x_800:
[----:B------:R-:W-:Y:S05]  /*5f60*/  BSYNC.RECONVERGENT B1 ;  /* 0x0000000000017941 */ /* 0x000fea0003800200 */
.L_x_799:
        /* <DEDUP_REMOVED lines=21> */
.L_x_802:
[----:B------:R-:W-:Y:S05]  /*60c0*/  BSYNC.RECONVERGENT B1 ;  /* 0x0000000000017941 */ /* 0x000fea0003800200 */
.L_x_801:
        /* <DEDUP_REMOVED lines=21> */
.L_x_804:
[----:B------:R-:W-:Y:S05]  /*6220*/  BSYNC.RECONVERGENT B1 ;  /* 0x0000000000017941 */ /* 0x000fea0003800200 */
.L_x_803:
        /* <DEDUP_REMOVED lines=19> */
.L_x_712:
[----:B------:R-:W-:Y:S05]  /*6360*/  BSYNC.RECONVERGENT B0 ;  /* 0x0000000000007941 */ /* 0x000fea0003800200 */
.L_x_679:
[----:B------:R-:W-:Y:S05]  /*6370*/  @P1 EXIT ;  /* 0x000000000000194d */ /* 0x000fea0003800000 */
[----:B01----:R-:W0:Y:S02]  /*6380*/  LDC.64 R4, c[0x0][0x390] ;  /* 0x0000e400ff047b82 */ /* 0x003e240000000a00 */
[----:B0-----:R-:W-:Y:S04]  /*6390*/  STG.E.64 desc[UR8][R4.64], R2 ;  /* 0x0000000204007986 */ /* 0x001fe8000c101b08 */
[----:B---34-:R-:W-:Y:S01]  /*63a0*/  STG.E.64 desc[UR8][R4.64+0x8], R16 ;  /* 0x0000081004007986 */ /* 0x018fe2000c101b08 */
[----:B------:R-:W-:Y:S05]  /*63b0*/  EXIT ;  /* 0x000000000000794d */ /* 0x000fea0003800000 */
.L_x_805:
        /* <DEDUP_REMOVED lines=12> */
.L_x_863:


//--------------------- .text._Z7opt_solPiPdS0_i  --------------------------
	.section	.text._Z7opt_solPiPdS0_i,"ax",@progbits
	.align	128
        .global         _Z7opt_solPiPdS0_i
        .type           _Z7opt_solPiPdS0_i,@function
        .size           _Z7opt_solPiPdS0_i,(.L_x_864 - _Z7opt_solPiPdS0_i)
        .other          _Z7opt_solPiPdS0_i,@"STO_CUDA_ENTRY STV_DEFAULT"
_Z7opt_solPiPdS0_i:
.text._Z7opt_solPiPdS0_i:
[----:B------:R-:W0:Y:S08]  /*0000*/  LDC R1, c[0x0][0x37c] ;  /* 0x0000df00ff017b82 */ /* 0x000e300000000800 */
[----:B------:R-:W1:Y:S01]  /*0010*/  LDC R7, c[0x0][0x398] ;  /* 0x0000e600ff077b82 */ /* 0x000e620000000800 */
[----:B------:R-:W2:Y:S01]  /*0020*/  S2R R3, SR_TID.X ;  /* 0x0000000000037919 */ /* 0x000ea20000002100 */
[----:B------:R-:W3:Y:S01]  /*0030*/  LDCU.64 UR8, c[0x0][0x358] ;  /* 0x00006b00ff0877ac */ /* 0x000ee20008000a00 */
[----:B0-----:R-:W-:-:S05]  /*0040*/  VIADD R1, R1, 0xffffffd0 ;  /* 0xffffffd001017836 */ /* 0x001fca0000000000 */
[----:B------:R-:W2:Y:S08]  /*0050*/  S2UR UR10, SR_CTAID.X ;  /* 0x00000000000a79c3 */ /* 0x000eb00000002500 */
[----:B------:R-:W2:Y:S01]  /*0060*/  LDC R0, c[0x0][0x360] ;  /* 0x0000d800ff007b82 */ /* 0x000ea20000000800 */
[----:B-1----:R-:W-:Y:S01]  /*0070*/  ISETP.GE.AND P0, PT, R7, 0x1, PT ;  /* 0x000000010700780c */ /* 0x002fe20003f06270 */
[----:B--2---:R-:W-:-:S12]  /*0080*/  IMAD R0, R0, UR10, R3 ;  /* 0x0000000a00007c24 */ /* 0x004fd8000f8e0203 */
[----:B---3--:R-:W-:Y:S05]  /*0090*/  @!P0 BRA `(.L_x_806) ;  /* 0x0000000000f48947 */ /* 0x008fea0003800000 */
[C---:B------:R-:W-:Y:S01]  /*00a0*/  VIADD R2, R7.reuse, 0xffffffff ;  /* 0xffffffff07027836 */ /* 0x040fe20000000000 */
[----:B------:R-:W-:Y:S01]  /*00b0*/  LOP3.LUT R6, R7, 0x7, RZ, 0xc0, !PT ;  /* 0x0000000707067812 */ /* 0x000fe200078ec0ff */
[----:B------:R-:W-:-:S03]  /*00c0*/  IMAD.MOV.U32 R5, RZ, RZ, RZ ;  /* 0x000000ffff057224 */ /* 0x000fc600078e00ff */
[----:B------:R-:W-:Y:S02]  /*00d0*/  ISETP.GE.U32.AND P0, PT, R2, 0x7, PT ;  /* 0x000000070200780c */ /* 0x000fe40003f06070 */
[----:B------:R-:W-:-:S11]  /*00e0*/  ISETP.NE.AND P1, PT, R6, RZ, PT ;  /* 0x000000ff0600720c */ /* 0x000fd60003f25270 */
[----:B------:R-:W-:Y:S05]  /*00f0*/  @!P0 BRA `(.L_x_807) ;  /* 0x00000000005c8947 */ /* 0x000fea0003800000 */
[----:B------:R-:W0:Y:S01]  /*0100*/  LDC.64 R2, c[0x0][0x380] ;  /* 0x0000e000ff027b82 */ /* 0x000e220000000a00 */
[----:B------:R-:W-:Y:S01]  /*0110*/  LOP3.LUT R5, R7, 0x7ffffff8, RZ, 0xc0, !PT ;  /* 0x7ffffff807057812 */ /* 0x000fe200078ec0ff */
[----:B------:R-:W-:-:S07]  /*0120*/  IMAD.MOV.U32 R4, RZ, RZ, RZ ;  /* 0x000000ffff047224 */ /* 0x000fce00078e00ff */
.L_x_808:
[----:B-1----:R-:W-:Y:S02]  /*0130*/  IMAD R9, R0, R7, R4 ;  /* 0x0000000700097224 */ /* 0x002fe400078e0204 */
[----:B------:R-:W-:Y:S02]  /*0140*/  VIADD R11, R4, 0x1 ;  /* 0x00000001040b7836 */ /* 0x000fe40000000000 */
[----:B0-----:R-:W-:-:S04]  /*0150*/  IMAD.WIDE R8, R9, 0x4, R2 ;  /* 0x0000000409087825 */ /* 0x001fc800078e0202 */
[C---:B------:R-:W-:Y:S01]  /*0160*/  VIADD R13, R4.reuse, 0x2 ;  /* 0x00000002040d7836 */ /* 0x040fe20000000000 */
[----:B------:R0:W-:Y:S01]  /*0170*/  STG.E desc[UR8][R8.64], R4 ;  /* 0x0000000408007986 */ /* 0x0001e2000c101908 */
[C---:B------:R-:W-:Y:S02]  /*0180*/  VIADD R15, R4.reuse, 0x3 ;  /* 0x00000003040f7836 */ /* 0x040fe40000000000 */
[C---:B------:R-:W-:Y:S01]  /*0190*/  VIADD R17, R4.reuse, 0x4 ;  /* 0x0000000404117836 */ /* 0x040fe20000000000 */
[----:B------:R1:W-:Y:S01]  /*01a0*/  STG.E desc[UR8][R8.64+0x4], R11 ;  /* 0x0000040b08007986 */ /* 0x0003e2000c101908 */
[C---:B------:R-:W-:Y:S02]  /*01b0*/  VIADD R19, R4.reuse, 0x5 ;  /* 0x0000000504137836 */ /* 0x040fe40000000000 */
[C---:B------:R-:W-:Y:S01]  /*01c0*/  VIADD R21, R4.reuse, 0x6 ;  /* 0x0000000604157836 */ /* 0x040fe20000000000 */
[----:B------:R1:W-:Y:S01]  /*01d0*/  STG.E desc[UR8][R8.64+0x8], R13 ;  /* 0x0000080d08007986 */ /* 0x0003e2000c101908 */
[----:B------:R-:W-:-:S03]  /*01e0*/  VIADD R23, R4, 0x7 ;  /* 0x0000000704177836 */ /* 0x000fc60000000000 */
[----:B------:R1:W-:Y:S01]  /*01f0*/  STG.E desc[UR8][R8.64+0xc], R15 ;  /* 0x00000c0f08007986 */ /* 0x0003e2000c101908 */
[----:B0-----:R-:W-:-:S03]  /*0200*/  VIADD R4, R4, 0x8 ;  /* 0x0000000804047836 */ /* 0x001fc60000000000 */
[----:B------:R1:W-:Y:S02]  /*0210*/  STG.E desc[UR8][R8.64+0x10], R17 ;  /* 0x0000101108007986 */ /* 0x0003e4000c101908 */
[----:B------:R-:W-:Y:S02]  /*0220*/  ISETP.NE.AND P0, PT, R4, R5, PT ;  /* 0x000000050400720c */ /* 0x000fe40003f05270 */
[----:B------:R1:W-:Y:S04]  /*0230*/  STG.E desc[UR8][R8.64+0x14], R19 ;  /* 0x0000141308007986 */ /* 0x0003e8000c101908 */
[----:B------:R1:W-:Y:S04]  /*0240*/  STG.E desc[UR8][R8.64+0x18], R21 ;  /* 0x0000181508007986 */ /* 0x0003e8000c101908 */
[----:B------:R1:W-:Y:S03]  /*0250*/  STG.E desc[UR8][R8.64+0x1c], R23 ;  /* 0x00001c1708007986 */ /* 0x0003e6000c101908 */
[----:B------:R-:W-:Y:S05]  /*0260*/  @P0 BRA `(.L_x_808) ;  /* 0xfffffffc00b00947 */ /* 0x000fea000383ffff */
.L_x_807:
[----:B------:R-:W-:Y:S05]  /*0270*/  @!P1 BRA `(.L_x_806) ;  /* 0x00000000007c9947 */ /* 0x000fea0003800000 */
[----:B------:R-:W-:Y:S02]  /*0280*/  ISETP.GE.U32.AND P0, PT, R6, 0x4, PT ;  /* 0x000000040600780c */ /* 0x000fe40003f06070 */
[----:B------:R-:W-:-:S04]  /*0290*/  LOP3.LUT R4, R7, 0x3, RZ, 0xc0, !PT ;  /* 0x0000000307047812 */ /* 0x000fc800078ec0ff */
[----:B------:R-:W-:-:S07]  /*02a0*/  ISETP.NE.AND P1, PT, R4, RZ, PT ;  /* 0x000000ff0400720c */ /* 0x000fce0003f25270 */
[----:B------:R-:W-:Y:S06]  /*02b0*/  @!P0 BRA `(.L_x_809) ;  /* 0x00000000002c8947 */ /* 0x000fec0003800000 */
[----:B------:R-:W0:Y:S01]  /*02c0*/  LDC.64 R2, c[0x0][0x380] ;  /* 0x0000e000ff027b82 */ /* 0x000e220000000a00 */
[----:B-1----:R-:W-:Y:S02]  /*02d0*/  IMAD R9, R0, R7, R5 ;  /* 0x0000000700097224 */ /* 0x002fe400078e0205 */
[C---:B------:R-:W-:Y:S02]  /*02e0*/  VIADD R11, R5.reuse, 0x1 ;  /* 0x00000001050b7836 */ /* 0x040fe40000000000 */
[----:B------:R-:W-:Y:S02]  /*02f0*/  VIADD R13, R5, 0x3 ;  /* 0x00000003050d7836 */ /* 0x000fe40000000000 */
[----:B0-----:R-:W-:-:S04]  /*0300*/  IMAD.WIDE R2, R9, 0x4, R2 ;  /* 0x0000000409027825 */ /* 0x001fc800078e0202 */
[C---:B------:R-:W-:Y:S01]  /*0310*/  VIADD R9, R5.reuse, 0x2 ;  /* 0x0000000205097836 */ /* 0x040fe20000000000 */
[----:B------:R-:W-:Y:S04]  /*0320*/  STG.E desc[UR8][R2.64+0x4], R11 ;  /* 0x0000040b02007986 */ /* 0x000fe8000c101908 */
[----:B------:R-:W-:Y:S04]  /*0330*/  STG.E desc[UR8][R2.64+0x8], R9 ;  /* 0x0000080902007986 */ /* 0x000fe8000c101908 */
[----:B------:R-:W-:Y:S04]  /*0340*/  STG.E desc[UR8][R2.64+0xc], R13 ;  /* 0x00000c0d02007986 */ /* 0x000fe8000c101908 */
[----:B------:R0:W-:Y:S02]  /*0350*/  STG.E desc[UR8][R2.64], R5 ;  /* 0x0000000502007986 */ /* 0x0001e4000c101908 */
[----:B0-----:R-:W-:-:S07]  /*0360*/  VIADD R5, R5, 0x4 ;  /* 0x0000000405057836 */ /* 0x001fce0000000000 */
.L_x_809:
[----:B------:R-:W-:Y:S05]  /*0370*/  @!P1 BRA `(.L_x_806) ;  /* 0x00000000003c9947 */ /* 0x000fea0003800000 */
[----:B------:R-:W-:Y:S02]  /*0380*/  LOP3.LUT R2, R7, 0x1, RZ, 0xc0, !PT ;  /* 0x0000000107027812 */ /* 0x000fe400078ec0ff */
[----:B------:R-:W-:Y:S02]  /*0390*/  ISETP.NE.AND P0, PT, R4, 0x1, PT ;  /* 0x000000010400780c */ /* 0x000fe40003f05270 */
[----:B------:R-:W-:-:S13]  /*03a0*/  ISETP.NE.U32.AND P1, PT, R2, 0x1, PT ;  /* 0x000000010200780c */ /* 0x000fda0003f25070 */
[----:B-1----:R-:W0:Y:S01]  /*03b0*/  @!P1 LDC.64 R8, c[0x0][0x380] ;  /* 0x0000e000ff089b82 */ /* 0x002e220000000a00 */
[----:B------:R-:W-:Y:S05]  /*03c0*/  @!P0 BRA `(.L_x_810) ;  /* 0x00000000001c8947 */ /* 0x000fea0003800000 */
[----:B------:R-:W1:Y:S01]  /*03d0*/  LDC.64 R2, c[0x0][0x380] ;  /* 0x0000e000ff027b82 */ /* 0x000e620000000a00 */
[----:B------:R-:W-:Y:S02]  /*03e0*/  IMAD R11, R0, R7, R5 ;  /* 0x00000007000b7224 */ /* 0x000fe400078e0205 */
[----:B------:R-:W-:Y:S02]  /*03f0*/  VIADD R13, R5, 0x1 ;  /* 0x00000001050d7836 */ /* 0x000fe40000000000 */
[----:B-1----:R-:W-:-:S05]  /*0400*/  IMAD.WIDE R2, R11, 0x4, R2 ;  /* 0x000000040b027825 */ /* 0x002fca00078e0202 */
[----:B------:R-:W-:Y:S04]  /*0410*/  STG.E desc[UR8][R2.64+0x4], R13 ;  /* 0x0000040d02007986 */ /* 0x000fe8000c101908 */
[----:B------:R1:W-:Y:S02]  /*0420*/  STG.E desc[UR8][R2.64], R5 ;  /* 0x0000000502007986 */ /* 0x0003e4000c101908 */
[----:B-1----:R-:W-:-:S07]  /*0430*/  VIADD R5, R5, 0x2 ;  /* 0x0000000205057836 */ /* 0x002fce0000000000 */
.L_x_810:
[----:B------:R-:W-:-:S04]  /*0440*/  @!P1 IMAD R3, R0, R7, R5 ;  /* 0x0000000700039224 */ /* 0x000fc800078e0205 */
[----:B0-----:R-:W-:-:S05]  /*0450*/  @!P1 IMAD.WIDE R2, R3, 0x4, R8 ;  /* 0x0000000403029825 */ /* 0x001fca00078e0208 */
[----:B------:R0:W-:Y:S02]  /*0460*/  @!P1 STG.E desc[UR8][R2.64], R5 ;  /* 0x0000000502009986 */ /* 0x0001e4000c101908 */
.L_x_806:
[----:B------:R-:W-:Y:S01]  /*0470*/  IMAD.MOV.U32 R4, RZ, RZ, 0x2abc4dd5 ;  /* 0x2abc4dd5ff047424 */ /* 0x000fe200078e00ff */
[----:B------:R-:W-:Y:S01]  /*0480*/  ISETP.NE.AND P0, PT, R0, RZ, PT ;  /* 0x000000ff0000720c */ /* 0x000fe20003f05270 */
[----:B0-----:R-:W-:Y:S01]  /*0490*/  IMAD.MOV.U32 R5, RZ, RZ, 0x58213ed2 ;  /* 0x58213ed2ff057424 */ /* 0x001fe200078e00ff */
[----:B------:R-:W-:Y:S01]  /*04a0*/  BSSY.RECONVERGENT B0, `(.L_x_811) ;  /* 0x0000265000007945 */ /* 0x000fe20003800200 */
[----:B------:R-:W-:Y:S02]  /*04b0*/  IMAD.MOV.U32 R6, RZ, RZ, 0x455f2458 ;  /* 0x455f2458ff067424 */ /* 0x000fe400078e00ff */
[----:B------:R-:W-:Y:S01]  /*04c0*/  IMAD.MOV.U32 R7, RZ, RZ, -0x75bd8fc ;  /* 0xf8a42704ff077424 */ /* 0x000fe200078e00ff */
[----:B------:R0:W-:Y:S01]  /*04d0*/  STL.64 [R1], R4 ;  /* 0x0000000401007387 */ /* 0x0001e20000100a00 */
[----:B-1----:R-:W-:Y:S02]  /*04e0*/  IMAD.MOV.U32 R8, RZ, RZ, -0x23270784 ;  /* 0xdcd8f87cff087424 */ /* 0x002fe400078e00ff */
[----:B------:R-:W-:Y:S01]  /*04f0*/  IMAD.MOV.U32 R9, RZ, RZ, 0x511db0d6 ;  /* 0x511db0d6ff097424 */ /* 0x000fe200078e00ff */
[----:B------:R0:W-:Y:S01]  /*0500*/  STL.64 [R1+0x8], R6 ;  /* 0x0000080601007387 */ /* 0x0001e20000100a00 */
[----:B------:R-:W-:-:S02]  /*0510*/  IMAD.MOV.U32 R14, RZ, RZ, 0x58213ed2 ;  /* 0x58213ed2ff0e7424 */ /* 0x000fc400078e00ff */
[----:B------:R-:W-:Y:S01]  /*0520*/  IMAD.MOV.U32 R25, RZ, RZ, -0x75bd8fc ;  /* 0xf8a42704ff197424 */ /* 0x000fe200078e00ff */
[----:B------:R0:W-:Y:S01]  /*0530*/  STL.64 [R1+0x10], R8 ;  /* 0x0000100801007387 */ /* 0x0001e20000100a00 */
[----:B------:R-:W-:Y:S02]  /*0540*/  IMAD.MOV.U32 R24, RZ, RZ, 0x455f2458 ;  /* 0x455f2458ff187424 */ /* 0x000fe400078e00ff */
[----:B------:R-:W-:Y:S02]  /*0550*/  IMAD.MOV.U32 R3, RZ, RZ, 0x511db0d6 ;  /* 0x511db0d6ff037424 */ /* 0x000fe400078e00ff */
[----:B------:R-:W-:Y:S01]  /*0560*/  IMAD.MOV.U32 R2, RZ, RZ, -0x23270784 ;  /* 0xdcd8f87cff027424 */ /* 0x000fe200078e00ff */
[----:B------:R-:W-:Y:S06]  /*0570*/  @!P0 BRA `(.L_x_812) ;  /* 0x00000024005c8947 */ /* 0x000fec0003800000 */
[--C-:B------:R-:W-:Y:S01]  /*0580*/  SHF.R.S32.HI R10, RZ, 0x1f, R0.reuse ;  /* 0x0000001fff0a7819 */ /* 0x100fe20000011400 */
[----:B0-----:R-:W-:Y:S02]  /*0590*/  IMAD.MOV.U32 R9, RZ, RZ, R0 ;  /* 0x000000ffff097224 */ /* 0x001fe400078e0000 */
[----:B------:R-:W-:Y:S02]  /*05a0*/  IMAD.MOV.U32 R8, RZ, RZ, RZ ;  /* 0x000000ffff087224 */ /* 0x000fe400078e00ff */
[----:B------:R-:W-:Y:S02]  /*05b0*/  IMAD.MOV.U32 R14, RZ, RZ, 0x58213ed2 ;  /* 0x58213ed2ff0e7424 */ /* 0x000fe400078e00ff */
[----:B------:R-:W-:Y:S02]  /*05c0*/  IMAD.MOV.U32 R24, RZ, RZ, 0x455f2458 ;  /* 0x455f2458ff187424 */ /* 0x000fe400078e00ff */
[----:B------:R-:W-:Y:S02]  /*05d0*/  IMAD.MOV.U32 R25, RZ, RZ, -0x75bd8fc ;  /* 0xf8a42704ff197424 */ /* 0x000fe400078e00ff */
[----:B------:R-:W-:-:S02]  /*05e0*/  IMAD.MOV.U32 R2, RZ, RZ, -0x23270784 ;  /* 0xdcd8f87cff027424 */ /* 0x000fc400078e00ff */
[----:B------:R-:W-:-:S07]  /*05f0*/  IMAD.MOV.U32 R3, RZ, RZ, 0x511db0d6 ;  /* 0x511db0d6ff037424 */ /* 0x000fce00078e00ff */
.L_x_821:
[----:B------:R-:W-:Y:S01]  /*0600*/  LOP3.LUT R4, R9, 0x3, RZ, 0xc0, !PT ;  /* 0x0000000309047812 */ /* 0x000fe200078ec0ff */
[----:B------:R-:W-:Y:S03]  /*0610*/  BSSY.RECONVERGENT B1, `(.L_x_813) ;  /* 0x0000247000017945 */ /* 0x000fe60003800200 */
[----:B------:R-:W-:-:S04]  /*0620*/  ISETP.NE.U32.AND P0, PT, R4, RZ, PT ;  /* 0x000000ff0400720c */ /* 0x000fc80003f05070 */
[----:B------:R-:W-:-:S13]  /*0630*/  ISETP.NE.AND.EX P0, PT, RZ, RZ, PT, P0 ;  /* 0x000000ffff00720c */ /* 0x000fda0003f05300 */
[----:B0-----:R-:W-:Y:S05]  /*0640*/  @!P0 BRA `(.L_x_814) ;  /* 0x00000024000c8947 */ /* 0x001fea0003800000 */
[----:B------:R-:W0:Y:S01]  /*0650*/  LDC.64 R6, c[0x4][RZ] ;  /* 0x01000000ff067b82 */ /* 0x000e220000000a00 */
[----:B------:R-:W-:Y:S01]  /*0660*/  IMAD.MOV.U32 R14, RZ, RZ, RZ ;  /* 0x000000ffff0e7224 */ /* 0x000fe200078e00ff */
[----:B------:R-:W-:Y:S01]  /*0670*/  CS2R R2, SRZ ;  /* 0x0000000000027805 */ /* 0x000fe2000001ff00 */
[----:B------:R-:W-:Y:S01]  /*0680*/  IMAD.MOV.U32 R12, RZ, RZ, RZ ;  /* 0x000000ffff0c7224 */ /* 0x000fe200078e00ff */
[----:B------:R-:W-:Y:S01]  /*0690*/  CS2R R24, SRZ ;  /* 0x0000000000187805 */ /* 0x000fe2000001ff00 */
[----:B0-----:R-:W-:-:S07]  /*06a0*/  IMAD.WIDE.U32 R6, R8, 0xc80, R6 ;  /* 0x00000c8008067825 */ /* 0x001fce00078e0006 */
.L_x_816:
[----:B------:R-:W-:-:S06]  /*06b0*/  IMAD R11, R12, 0x4, R1 ;  /* 0x000000040c0b7824 */ /* 0x000fcc00078e0201 */
[----:B------:R-:W5:Y:S01]  /*06c0*/  LDL R11, [R11+0x4] ;  /* 0x000004000b0b7983 */ /* 0x000f620000100800 */
[----:B------:R-:W-:-:S05]  /*06d0*/  UMOV UR4, URZ ;  /* 0x000000ff00047c82 */ /* 0x000fca0008000000 */
.L_x_815:
[----:B-----5:R-:W-:Y:S01]  /*06e0*/  SHF.R.U32.HI R19, RZ, UR4, R11 ;  /* 0x00000004ff137c19 */ /* 0x020fe2000801160b */
[----:B------:R-:W-:-:S03]  /*06f0*/  IMAD.SHL.U32 R4, R12, 0x20, RZ ;  /* 0x000000200c047824 */ /* 0x000fc600078e00ff */
[----:B------:R-:W-:Y:S01]  /*0700*/  LOP3.LUT R5, R19, 0x1, RZ, 0xc0, !PT ;  /* 0x0000000113057812 */ /* 0x000fe200078ec0ff */
[----:B------:R-:W-:-:S03]  /*0710*/  VIADD R4, R4, UR4 ;  /* 0x0000000404047c36 */ /* 0x000fc60008000000 */
[----:B------:R-:W-:Y:S01]  /*0720*/  ISETP.NE.U32.AND P0, PT, R5, 0x1, PT ;  /* 0x000000010500780c */ /* 0x000fe20003f05070 */
[----:B------:R-:W-:-:S03]  /*0730*/  IMAD R5, R4, 0x5, RZ ;  /* 0x0000000504057824 */ /* 0x000fc600078e02ff */
[----:B------:R-:W-:Y:S01]  /*0740*/  R2P PR, R19, 0x7e ;  /* 0x0000007e13007804 */ /* 0x000fe20000000000 */
[----:B------:R-:W-:-:S08]  /*0750*/  IMAD.WIDE.U32 R4, R5, 0x4, R6 ;  /* 0x0000000405047825 */ /* 0x000fd000078e0006 */
[----:B------:R-:W2:Y:S04]  /*0760*/  @!P0 LDG.E R13, desc[UR8][R4.64] ;  /* 0x00000008040d8981 */ /* 0x000ea8000c1e1900 */
[----:B------:R-:W3:Y:S04]  /*0770*/  @P1 LDG.E R15, desc[UR8][R4.64+0x14] ;  /* 0x00001408040f1981 */ /* 0x000ee8000c1e1900 */
[----:B------:R-:W4:Y:S04]  /*0780*/  @P2 LDG.E R17, desc[UR8][R4.64+0x28] ;  /* 0x0000280804112981 */ /* 0x000f28000c1e1900 */
[----:B------:R-:W4:Y:S04]  /*0790*/  @P3 LDG.E R21, desc[UR8][R4.64+0x3c] ;  /* 0x00003c0804153981 */ /* 0x000f28000c1e1900 */
[----:B------:R-:W4:Y:S04]  /*07a0*/  @!P0 LDG.E R16, desc[UR8][R4.64+0x8] ;  /* 0x0000080804108981 */ /* 0x000f28000c1e1900 */
[----:B------:R-:W4:Y:S04]  /*07b0*/  @P4 LDG.E R23, desc[UR8][R4.64+0x50] ;  /* 0x0000500804174981 */ /* 0x000f28000c1e1900 */
[----:B------:R-:W4:Y:S04]  /*07c0*/  @!P0 LDG.E R18, desc[UR8][R4.64+0x10] ;  /* 0x0000100804128981 */ /* 0x000f28000c1e1900 */
[----:B------:R-:W4:Y:S04]  /*07d0*/  @P1 LDG.E R20, desc[UR8][R4.64+0x1c] ;  /* 0x00001c0804141981 */ /* 0x000f28000c1e1900 */
[----:B------:R-:W4:Y:S04]  /*07e0*/  @P1 LDG.E R22, desc[UR8][R4.64+0x24] ;  /* 0x0000240804161981 */ /* 0x000f28000c1e1900 */
[----:B------:R-:W4:Y:S01]  /*07f0*/  @P6 LDG.E R27, desc[UR8][R4.64+0x78] ;  /* 0x00007808041b6981 */ /* 0x000f22000c1e1900 */
[----:B--2---:R-:W-:-:S03]  /*0800*/  @!P0 LOP3.LUT R14, R14, R13, RZ, 0x3c, !PT ;  /* 0x0000000d0e0e8212 */ /* 0x004fc600078e3cff */
[----:B------:R-:W2:Y:S01]  /*0810*/  @!P0 LDG.E R13, desc[UR8][R4.64+0x4] ;  /* 0x00000408040d8981 */ /* 0x000ea2000c1e1900 */
[----:B---3--:R-:W-:-:S03]  /*0820*/  @P1 LOP3.LUT R14, R14, R15, RZ, 0x3c, !PT ;  /* 0x0000000f0e0e1212 */ /* 0x008fc600078e3cff */
[----:B------:R-:W3:Y:S01]  /*0830*/  @!P0 LDG.E R15, desc[UR8][R4.64+0xc] ;  /* 0x00000c08040f8981 */ /* 0x000ee2000c1e1900 */
[----:B----4-:R-:W-:-:S03]  /*0840*/  @P2 LOP3.LUT R14, R14, R17, RZ, 0x3c, !PT ;  /* 0x000000110e0e2212 */ /* 0x010fc600078e3cff */
[----:B------:R-:W4:Y:S01]  /*0850*/  @P1 LDG.E R17, desc[UR8][R4.64+0x18] ;  /* 0x0000180804111981 */ /* 0x000f22000c1e1900 */
[----:B------:R-:W-:-:S03]  /*0860*/  @P3 LOP3.LUT R14, R14, R21, RZ, 0x3c, !PT ;  /* 0x000000150e0e3212 */ /* 0x000fc600078e3cff */
[----:B------:R-:W4:Y:S01]  /*0870*/  @P5 LDG.E R21, desc[UR8][R4.64+0x64] ;  /* 0x0000640804155981 */ /* 0x000f22000c1e1900 */
[----:B------:R-:W-:-:S03]  /*0880*/  @!P0 LOP3.LUT R25, R25, R16, RZ, 0x3c, !PT ;  /* 0x0000001019198212 */ /* 0x000fc600078e3cff */
[----:B------:R-:W4:Y:S01]  /*0890*/  @P2 LDG.E R16, desc[UR8][R4.64+0x30] ;  /* 0x0000300804102981 */ /* 0x000f22000c1e1900 */
[----:B------:R-:W-:-:S03]  /*08a0*/  @P4 LOP3.LUT R14, R14, R23, RZ, 0x3c, !PT ;  /* 0x000000170e0e4212 */ /* 0x000fc600078e3cff */
[----:B------:R-:W4:Y:S01]  /*08b0*/  @P3 LDG.E R23, desc[UR8][R4.64+0x48] ;  /* 0x0000480804173981 */ /* 0x000f22000c1e1900 */
[----:B------:R-:W-:-:S03]  /*08c0*/  @!P0 LOP3.LUT R3, R3, R18, RZ, 0x3c, !PT ;  /* 0x0000001203038212 */ /* 0x000fc600078e3cff */
[----:B------:R-:W4:Y:S01]  /*08d0*/  @P2 LDG.E R18, desc[UR8][R4.64+0x38] ;  /* 0x0000380804122981 */ /* 0x000f22000c1e1900 */
[----:B------:R-:W-:-:S03]  /*08e0*/  @P1 LOP3.LUT R25, R25, R20, RZ, 0x3c, !PT ;  /* 0x0000001419191212 */ /* 0x000fc600078e3cff */
[----:B------:R-:W4:Y:S01]  /*08f0*/  @P3 LDG.E R20, desc[UR8][R4.64+0x44] ;  /* 0x0000440804143981 */ /* 0x000f22000c1e1900 */
[----:B--2---:R-:W-:-:S03]  /*0900*/  @!P0 LOP3.LUT R24, R24, R13, RZ, 0x3c, !PT ;  /* 0x0000000d18188212 */ /* 0x004fc600078e3cff */
[----:B------:R-:W2:Y:S01]  /*0910*/  @P1 LDG.E R13, desc[UR8][R4.64+0x20] ;  /* 0x00002008040d1981 */ /* 0x000ea2000c1e1900 */
[----:B---3--:R-:W-:-:S03]  /*0920*/  @!P0 LOP3.LUT R2, R2, R15, RZ, 0x3c, !PT ;  /* 0x0000000f02028212 */ /* 0x008fc600078e3cff */
[----:B------:R-:W3:Y:S01]  /*0930*/  @P2 LDG.E R15, desc[UR8][R4.64+0x2c] ;  /* 0x00002c08040f2981 */ /* 0x000ee2000c1e1900 */
[----:B----4-:R-:W-:-:S03]  /*0940*/  @P1 LOP3.LUT R24, R24, R17, RZ, 0x3c, !PT ;  /* 0x0000001118181212 */ /* 0x010fc600078e3cff */
[----:B------:R-:W4:Y:S01]  /*0950*/  @P2 LDG.E R17, desc[UR8][R4.64+0x34] ;  /* 0x0000340804112981 */ /* 0x000f22000c1e1900 */
[----:B------:R-:W-:-:S03]  /*0960*/  @P5 LOP3.LUT R14, R14, R21, RZ, 0x3c, !PT ;  /* 0x000000150e0e5212 */ /* 0x000fc600078e3cff */
[----:B------:R-:W4:Y:S01]  /*0970*/  @P3 LDG.E R21, desc[UR8][R4.64+0x40] ;  /* 0x0000400804153981 */ /* 0x000f22000c1e1900 */
[----:B------:R-:W-:Y:S02]  /*0980*/  @P1 LOP3.LUT R3, R3, R22, RZ, 0x3c, !PT ;  /* 0x0000001603031212 */ /* 0x000fe400078e3cff */
[----:B------:R-:W-:Y:S01]  /*0990*/  @P2 LOP3.LUT R25, R25, R16, RZ, 0x3c, !PT ;  /* 0x0000001019192212 */ /* 0x000fe200078e3cff */
[----:B------:R-:W4:Y:S04]  /*09a0*/  @P5 LDG.E R22, desc[UR8][R4.64+0x6c] ;  /* 0x00006c0804165981 */ /* 0x000f28000c1e1900 */
[----:B------:R-:W4:Y:S01]  /*09b0*/  @P3 LDG.E R16, desc[UR8][R4.64+0x4c] ;  /* 0x00004c0804103981 */ /* 0x000f22000c1e1900 */
[----:B------:R-:W-:-:S03]  /*09c0*/  @P2 LOP3.LUT R3, R3, R18, RZ, 0x3c, !PT ;  /* 0x0000001203032212 */ /* 0x000fc600078e3cff */
[----:B------:R-:W4:Y:S01]  /*09d0*/  @P4 LDG.E R18, desc[UR8][R4.64+0x58] ;  /* 0x0000580804124981 */ /* 0x000f22000c1e1900 */
[----:B------:R-:W-:-:S03]  /*09e0*/  @P3 LOP3.LUT R25, R25, R20, RZ, 0x3c, !PT ;  /* 0x0000001419193212 */ /* 0x000fc600078e3cff */
[----:B------:R-:W4:Y:S01]  /*09f0*/  @P4 LDG.E R20, desc[UR8][R4.64+0x60] ;  /* 0x0000600804144981 */ /* 0x000f22000c1e1900 */
[----:B--2---:R-:W-:-:S03]  /*0a00*/  @P1 LOP3.LUT R2, R2, R13, RZ, 0x3c, !PT ;  /* 0x0000000d02021212 */ /* 0x004fc600078e3cff */
[----:B------:R-:W2:Y:S01]  /*0a10*/  @P4 LDG.E R13, desc[UR8][R4.64+0x54] ;  /* 0x00005408040d4981 */ /* 0x000ea2000c1e1900 */
[----:B---3--:R-:W-:-:S03]  /*0a20*/  @P2 LOP3.LUT R24, R24, R15, RZ, 0x3c, !PT ;  /* 0x0000000f18182212 */ /* 0x008fc600078e3cff */
[----:B------:R-:W3:Y:S01]  /*0a30*/  @P4 LDG.E R15, desc[UR8][R4.64+0x5c] ;  /* 0x00005c08040f4981 */ /* 0x000ee2000c1e1900 */
[----:B----4-:R-:W-:-:S03]  /*0a40*/  @P2 LOP3.LUT R2, R2, R17, RZ, 0x3c, !PT ;  /* 0x0000001102022212 */ /* 0x010fc600078e3cff */
[----:B------:R-:W4:Y:S01]  /*0a50*/  @P5 LDG.E R17, desc[UR8][R4.64+0x68] ;  /* 0x0000680804115981 */ /* 0x000f22000c1e1900 */
[----:B------:R-:W-:-:S03]  /*0a60*/  @P3 LOP3.LUT R24, R24, R21, RZ, 0x3c, !PT ;  /* 0x0000001518183212 */ /* 0x000fc600078e3cff */
[----:B------:R-:W4:Y:S01]  /*0a70*/  @P5 LDG.E R21, desc[UR8][R4.64+0x70] ;  /* 0x0000700804155981 */ /* 0x000f22000c1e1900 */
[----:B------:R-:W-:Y:S02]  /*0a80*/  LOP3.LUT P0, RZ, R19, 0x80, RZ, 0xc0, !PT ;  /* 0x0000008013ff7812 */ /* 0x000fe4000780c0ff */
[----:B------:R-:W-:Y:S02]  /*0a90*/  @P3 LOP3.LUT R2, R2, R23, RZ, 0x3c, !PT ;  /* 0x0000001702023212 */ /* 0x000fe400078e3cff */
[----:B------:R-:W-:Y:S02]  /*0aa0*/  @P3 LOP3.LUT R3, R3, R16, RZ, 0x3c, !PT ;  /* 0x0000001003033212 */ /* 0x000fe400078e3cff */
[----:B------:R-:W4:Y:S01]  /*0ab0*/  @P5 LDG.E R16, desc[UR8][R4.64+0x74] ;  /* 0x0000740804105981 */ /* 0x000f22000c1e1900 */
[----:B------:R-:W-:-:S03]  /*0ac0*/  @P4 LOP3.LUT R25, R25, R18, RZ, 0x3c, !PT ;  /* 0x0000001219194212 */ /* 0x000fc600078e3cff */
[----:B------:R-:W4:Y:S01]  /*0ad0*/  @P6 LDG.E R18, desc[UR8][R4.64+0x80] ;  /* 0x0000800804126981 */ /* 0x000f22000c1e1900 */
[----:B------:R-:W-:-:S03]  /*0ae0*/  @P4 LOP3.LUT R3, R3, R20, RZ, 0x3c, !PT ;  /* 0x0000001403034212 */ /* 0x000fc600078e3cff */
[----:B------:R-:W4:Y:S01]  /*0af0*/  @P6 LDG.E R20, desc[UR8][R4.64+0x88] ;  /* 0x0000880804146981 */ /* 0x000f22000c1e1900 */
[----:B------:R-:W-:-:S03]  /*0b00*/  @P5 LOP3.LUT R25, R25, R22, RZ, 0x3c, !PT ;  /* 0x0000001619195212 */ /* 0x000fc600078e3cff */
[----:B------:R-:W4:Y:S04]  /*0b10*/  @P0 LDG.E R23, desc[UR8][R4.64+0x8c] ;  /* 0x00008c0804170981 */ /* 0x000f28000c1e1900 */
[----:B------:R-:W4:Y:S04]  /*0b20*/  @P0 LDG.E R22, desc[UR8][R4.64+0x94] ;  /* 0x0000940804160981 */ /* 0x000f28000c1e1900 */
        /* <DEDUP_REMOVED lines=9> */
[----:B------:R-:W-:Y:S02]  /*0bc0*/  @P6 LOP3.LUT R14, R14, R27, RZ, 0x3c, !PT ;  /* 0x0000001b0e0e6212 */ /* 0x000fe400078e3cff */
[----:B------:R-:W-:Y:S02]  /*0bd0*/  @P5 LOP3.LUT R3, R3, R16, RZ, 0x3c, !PT ;  /* 0x0000001003035212 */ /* 0x000fe400078e3cff */
[----:B------:R-:W-:Y:S02]  /*0be0*/  @P6 LOP3.LUT R25, R25, R18, RZ, 0x3c, !PT ;  /* 0x0000001219196212 */ /* 0x000fe400078e3cff */
[----:B------:R-:W-:Y:S02]  /*0bf0*/  @P6 LOP3.LUT R3, R3, R20, RZ, 0x3c, !PT ;  /* 0x0000001403036212 */ /* 0x000fe400078e3cff */
[----:B------:R-:W-:Y:S02]  /*0c00*/  @P0 LOP3.LUT R14, R14, R23, RZ, 0x3c, !PT ;  /* 0x000000170e0e0212 */ /* 0x000fe400078e3cff */
[----:B------:R-:W-:-:S02]  /*0c10*/  @P0 LOP3.LUT R25, R25, R22, RZ, 0x3c, !PT ;  /* 0x0000001619190212 */ /* 0x000fc400078e3cff */
[----:B------:R-:W-:Y:S02]  /*0c20*/  @P0 LOP3.LUT R3, R3, R26, RZ, 0x3c, !PT ;  /* 0x0000001a03030212 */ /* 0x000fe400078e3cff */
[----:B--2---:R-:W-:Y:S02]  /*0c30*/  @P6 LOP3.LUT R24, R24, R13, RZ, 0x3c, !PT ;  /* 0x0000000d18186212 */ /* 0x004fe400078e3cff */
[----:B---3--:R-:W-:Y:S02]  /*0c40*/  @P6 LOP3.LUT R2, R2, R15, RZ, 0x3c, !PT ;  /* 0x0000000f02026212 */ /* 0x008fe400078e3cff */
[----:B----4-:R-:W-:Y:S02]  /*0c50*/  @P0 LOP3.LUT R24, R24, R17, RZ, 0x3c, !PT ;  /* 0x0000001118180212 */ /* 0x010fe400078e3cff */
[----:B------:R-:W-:Y:S02]  /*0c60*/  @P0 LOP3.LUT R2, R2, R21, RZ, 0x3c, !PT ;  /* 0x0000001502020212 */ /* 0x000fe400078e3cff */
[----:B------:R-:W-:-:S13]  /*0c70*/  R2P PR, R19.B1, 0x7f ;  /* 0x0000007f13007804 */ /* 0x000fda0000001000 */
[----:B------:R-:W2:Y:S04]  /*0c80*/  @P0 LDG.E R18, desc[UR8][R4.64+0xb0] ;  /* 0x0000b00804120981 */ /* 0x000ea8000c1e1900 */
[----:B------:R-:W3:Y:S04]  /*0c90*/  @P0 LDG.E R17, desc[UR8][R4.64+0xa0] ;  /* 0x0000a00804110981 */ /* 0x000ee8000c1e1900 */
[----:B------:R-:W4:Y:S04]  /*0ca0*/  @P0 LDG.E R21, desc[UR8][R4.64+0xa4] ;  /* 0x0000a40804150981 */ /* 0x000f28000c1e1900 */
        /* <DEDUP_REMOVED lines=18> */
[----:B------:R-:W-:Y:S01]  /*0dd0*/  LOP3.LUT P0, RZ, R19, 0x8000, RZ, 0xc0, !PT ;  /* 0x0000800013ff7812 */ /* 0x000fe2000780c0ff */
[----:B------:R-:W4:Y:S04]  /*0de0*/  @P2 LDG.E R23, desc[UR8][R4.64+0xcc] ;  /* 0x0000cc0804172981 */ /* 0x000f28000c1e1900 */
[----:B------:R-:W4:Y:S01]  /*0df0*/  @P1 LDG.E R19, desc[UR8][R4.64+0xb8] ;  /* 0x0000b80804131981 */ /* 0x000f22000c1e1900 */
[----:B------:R-:W-:-:S03]  /*0e00*/  @P1 LOP3.LUT R14, R14, R27, RZ, 0x3c, !PT ;  /* 0x0000001b0e0e1212 */ /* 0x000fc600078e3cff */
[----:B------:R-:W4:Y:S01]  /*0e10*/  @P6 LDG.E R27, desc[UR8][R4.64+0x118] ;  /* 0x00011808041b6981 */ /* 0x000f22000c1e1900 */
[----:B------:R-:W-:-:S03]  /*0e20*/  @P2 LOP3.LUT R14, R14, R29, RZ, 0x3c, !PT ;  /* 0x0000001d0e0e2212 */ /* 0x000fc600078e3cff */
[----:B------:R-:W4:Y:S01]  /*0e30*/  @P0 LDG.E R28, desc[UR8][R4.64+0x13c] ;  /* 0x00013c08041c0981 */ /* 0x000f22000c1e1900 */
[----:B------:R-:W-:-:S03]  /*0e40*/  @P3 LOP3.LUT R14, R14, R15, RZ, 0x3c, !PT ;  /* 0x0000000f0e0e3212 */ /* 0x000fc600078e3cff */
[----:B------:R-:W4:Y:S01]  /*0e50*/  @P2 LDG.E R15, desc[UR8][R4.64+0xd4] ;  /* 0x0000d408040f2981 */ /* 0x000f22000c1e1900 */
[----:B------:R-:W-:Y:S02]  /*0e60*/  @P4 LOP3.LUT R14, R14, R13, RZ, 0x3c, !PT ;  /* 0x0000000d0e0e4212 */ /* 0x000fe400078e3cff */
[----:B------:R-:W-:Y:S01]  /*0e70*/  @P1 LOP3.LUT R3, R3, R20, RZ, 0x3c, !PT ;  /* 0x0000001403031212 */ /* 0x000fe200078e3cff */
[----:B------:R-:W4:Y:S04]  /*0e80*/  @P5 LDG.E R13, desc[UR8][R4.64+0x108] ;  /* 0x00010808040d5981 */ /* 0x000f28000c1e1900 */
[----:B------:R-:W4:Y:S01]  /*0e90*/  @P3 LDG.E R20, desc[UR8][R4.64+0xe4] ;  /* 0x0000e40804143981 */ /* 0x000f22000c1e1900 */
[----:B--2---:R-:W-:-:S03]  /*0ea0*/  @P1 LOP3.LUT R25, R25, R18, RZ, 0x3c, !PT ;  /* 0x0000001219191212 */ /* 0x004fc600078e3cff */
[----:B------:R-:W2:Y:S01]  /*0eb0*/  @P4 LDG.E R18, desc[UR8][R4.64+0x100] ;  /* 0x0001000804124981 */ /* 0x000ea2000c1e1900 */
[----:B---3--:R-:W-:Y:S02]  /*0ec0*/  @P5 LOP3.LUT R14, R14, R17, RZ, 0x3c, !PT ;  /* 0x000000110e0e5212 */ /* 0x008fe400078e3cff */
[----:B------:R-:W-:Y:S01]  /*0ed0*/  @P2 LOP3.LUT R25, R25, R22, RZ, 0x3c, !PT ;  /* 0x0000001619192212 */ /* 0x000fe200078e3cff */
[----:B------:R-:W3:Y:S01]  /*0ee0*/  @P3 LDG.E R17, desc[UR8][R4.64+0xe0] ;  /* 0x0000e00804113981 */ /* 0x000ee2000c1e1900 */
[----:B----4-:R-:W-:-:S03]  /*0ef0*/  @P1 LOP3.LUT R2, R2, R21, RZ, 0x3c, !PT ;  /* 0x0000001502021212 */ /* 0x010fc600078e3cff */
[----:B------:R-:W4:Y:S04]  /*0f00*/  @P3 LDG.E R22, desc[UR8][R4.64+0xec] ;  /* 0x0000ec0804163981 */ /* 0x000f28000c1e1900 */
[----:B------:R-:W2:Y:S01]  /*0f10*/  @P4 LDG.E R21, desc[UR8][R4.64+0xf4] ;  /* 0x0000f40804154981 */ /* 0x000ea2000c1e1900 */
[----:B------:R-:W-:-:S03]  /*0f20*/  @P1 LOP3.LUT R24, R24, R19, RZ, 0x3c, !PT ;  /* 0x0000001318181212 */ /* 0x000fc600078e3cff */
[----:B------:R-:W2:Y:S01]  /*0f30*/  @P3 LDG.E R19, desc[UR8][R4.64+0xe8] ;  /* 0x0000e80804133981 */ /* 0x000ea2000c1e1900 */
[----:B------:R-:W-:Y:S02]  /*0f40*/  @P2 LOP3.LUT R3, R3, R16, RZ, 0x3c, !PT ;  /* 0x0000001003032212 */ /* 0x000fe400078e3cff */
[----:B------:R-:W-:Y:S01]  /*0f50*/  @P2 LOP3.LUT R24, R24, R23, RZ, 0x3c, !PT ;  /* 0x0000001718182212 */ /* 0x000fe200078e3cff */
[----:B------:R-:W2:Y:S04]  /*0f60*/  @P5 LDG.E R16, desc[UR8][R4.64+0x10c] ;  /* 0x00010c0804105981 */ /* 0x000ea8000c1e1900 */
[----:B------:R-:W2:Y:S01]  /*0f70*/  @P4 LDG.E R23, desc[UR8][R4.64+0xfc] ;  /* 0x0000fc0804174981 */ /* 0x000ea2000c1e1900 */
[----:B------:R-:W-:-:S03]  /*0f80*/  @P2 LOP3.LUT R2, R2, R15, RZ, 0x3c, !PT ;  /* 0x0000000f02022212 */ /* 0x000fc600078e3cff */
[----:B------:R-:W2:Y:S01]  /*0f90*/  @P5 LDG.E R15, desc[UR8][R4.64+0x110] ;  /* 0x00011008040f5981 */ /* 0x000ea2000c1e1900 */
[----:B------:R-:W-:-:S03]  /*0fa0*/  @P3 LOP3.LUT R25, R25, R20, RZ, 0x3c, !PT ;  /* 0x0000001419193212 */ /* 0x000fc600078e3cff */
[----:B------:R-:W2:Y:S01]  /*0fb0*/  @P5 LDG.E R20, desc[UR8][R4.64+0x114] ;  /* 0x0001140804145981 */ /* 0x000ea2000c1e1900 */
[----:B------:R-:W-:Y:S02]  /*0fc0*/  @P6 LOP3.LUT R14, R14, R27, RZ, 0x3c, !PT ;  /* 0x0000001b0e0e6212 */ /* 0x000fe400078e3cff */
[----:B------:R-:W-:Y:S01]  /*0fd0*/  @P4 LOP3.LUT R25, R25, R26, RZ, 0x3c, !PT ;  /* 0x0000001a19194212 */ /* 0x000fe200078e3cff */
[----:B------:R-:W2:Y:S04]  /*0fe0*/  @P0 LDG.E R27, desc[UR8][R4.64+0x12c] ;  /* 0x00012c08041b0981 */ /* 0x000ea8000c1e1900 */
[----:B------:R-:W2:Y:S01]  /*0ff0*/  @P0 LDG.E R26, desc[UR8][R4.64+0x134] ;  /* 0x00013408041a0981 */ /* 0x000ea2000c1e1900 */
[----:B---3--:R-:W-:-:S03]  /*1000*/  @P3 LOP3.LUT R24, R24, R17, RZ, 0x3c, !PT ;  /* 0x0000001118183212 */ /* 0x008fc600078e3cff */
[----:B------:R-:W3:Y:S01]  /*1010*/  @P6 LDG.E R17, desc[UR8][R4.64+0x11c] ;  /* 0x00011c0804116981 */ /* 0x000ee2000c1e1900 */
[----:B----4-:R-:W-:-:S03]  /*1020*/  @P3 LOP3.LUT R3, R3, R22, RZ, 0x3c, !PT ;  /* 0x0000001603033212 */ /* 0x010fc600078e3cff */
[----:B------:R-:W4:Y:S01]  /*1030*/  @P6 LDG.E R22, desc[UR8][R4.64+0x128] ;  /* 0x0001280804166981 */ /* 0x000f22000c1e1900 */
[----:B--2---:R-:W-:Y:S02]  /*1040*/  @P4 LOP3.LUT R24, R24, R21, RZ, 0x3c, !PT ;  /* 0x0000001518184212 */ /* 0x004fe400078e3cff */
[----:B------:R-:W-:Y:S01]  /*1050*/  @P4 LOP3.LUT R3, R3, R18, RZ, 0x3c, !PT ;  /* 0x0000001203034212 */ /* 0x000fe200078e3cff */
[----:B------:R-:W2:Y:S01]  /*1060*/  @P0 LDG.E R21, desc[UR8][R4.64+0x138] ;  /* 0x0001380804150981 */ /* 0x000ea2000c1e1900 */
[----:B------:R-:W-:-:S03]  /*1070*/  @P5 LOP3.LUT R24, R24, R13, RZ, 0x3c, !PT ;  /* 0x0000000d18185212 */ /* 0x000fc600078e3cff */
[----:B------:R-:W2:Y:S01]  /*1080*/  @P6 LDG.E R18, desc[UR8][R4.64+0x120] ;  /* 0x0001200804126981 */ /* 0x000ea2000c1e1900 */
[----:B------:R-:W-:-:S03]  /*1090*/  @P3 LOP3.LUT R2, R2, R19, RZ, 0x3c, !PT ;  /* 0x0000001302023212 */ /* 0x000fc600078e3cff */
[----:B------:R-:W2:Y:S04]  /*10a0*/  @P6 LDG.E R19, desc[UR8][R4.64+0x124] ;  /* 0x0001240804136981 */ /* 0x000ea8000c1e1900 */
[----:B------:R-:W2:Y:S01]  /*10b0*/  @P0 LDG.E R13, desc[UR8][R4.64+0x130] ;  /* 0x00013008040d0981 */ /* 0x000ea2000c1e1900 */
[----:B------:R-:W-:Y:S01]  /*10c0*/  UIADD3 UR4, UPT, UPT, UR4, 0x10, URZ ;  /* 0x0000001004047890 */ /* 0x000fe2000fffe0ff */
[----:B------:R-:W-:-:S03]  /*10d0*/  @P4 LOP3.LUT R2, R2, R23, RZ, 0x3c, !PT ;  /* 0x0000001702024212 */ /* 0x000fc600078e3cff */
[----:B------:R-:W-:Y:S01]  /*10e0*/  UISETP.NE.AND UP0, UPT, UR4, 0x20, UPT ;  /* 0x000000200400788c */ /* 0x000fe2000bf05270 */
[----:B------:R-:W-:Y:S02]  /*10f0*/  @P5 LOP3.LUT R25, R25, R16, RZ, 0x3c, !PT ;  /* 0x0000001019195212 */ /* 0x000fe400078e3cff */
[----:B------:R-:W-:Y:S02]  /*1100*/  @P5 LOP3.LUT R2, R2, R15, RZ, 0x3c, !PT ;  /* 0x0000000f02025212 */ /* 0x000fe400078e3cff */
[----:B------:R-:W-:Y:S02]  /*1110*/  @P5 LOP3.LUT R3, R3, R20, RZ, 0x3c, !PT ;  /* 0x0000001403035212 */ /* 0x000fe400078e3cff */
[----:B------:R-:W-:Y:S02]  /*1120*/  @P0 LOP3.LUT R14, R14, R27, RZ, 0x3c, !PT ;  /* 0x0000001b0e0e0212 */ /* 0x000fe400078e3cff */
[----:B---3--:R-:W-:Y:S02]  /*1130*/  @P6 LOP3.LUT R24, R24, R17, RZ, 0x3c, !PT ;  /* 0x0000001118186212 */ /* 0x008fe400078e3cff */
[----:B----4-:R-:W-:-:S04]  /*1140*/  @P6 LOP3.LUT R3, R3, R22, RZ, 0x3c, !PT ;  /* 0x0000001603036212 */ /* 0x010fc800078e3cff */
[----:B------:R-:W-:Y:S02]  /*1150*/  @P0 LOP3.LUT R3, R3, R28, RZ, 0x3c, !PT ;  /* 0x0000001c03030212 */ /* 0x000fe400078e3cff */
[----:B--2---:R-:W-:Y:S02]  /*1160*/  @P6 LOP3.LUT R25, R25, R18, RZ, 0x3c, !PT ;  /* 0x0000001219196212 */ /* 0x004fe400078e3cff */
[----:B------:R-:W-:Y:S02]  /*1170*/  @P6 LOP3.LUT R2, R2, R19, RZ, 0x3c, !PT ;  /* 0x0000001302026212 */ /* 0x000fe400078e3cff */
[----:B------:R-:W-:Y:S02]  /*1180*/  @P0 LOP3.LUT R25, R25, R26, RZ, 0x3c, !PT ;  /* 0x0000001a19190212 */ /* 0x000fe400078e3cff */
[----:B------:R-:W-:Y:S02]  /*1190*/  @P0 LOP3.LUT R24, R24, R13, RZ, 0x3c, !PT ;  /* 0x0000000d18180212 */ /* 0x000fe400078e3cff */
[----:B------:R-:W-:Y:S01]  /*11a0*/  @P0 LOP3.LUT R2, R2, R21, RZ, 0x3c, !PT ;  /* 0x0000001502020212 */ /* 0x000fe200078e3cff */
[----:B------:R-:W-:Y:S06]  /*11b0*/  BRA.U UP0, `(.L_x_815) ;  /* 0xfffffff500487547 */ /* 0x000fec000b83ffff */
[----:B------:R-:W-:-:S05]  /*11c0*/  VIADD R12, R12, 0x1 ;  /* 0x000000010c0c7836 */ /* 0x000fca0000000000 */
[----:B------:R-:W-:-:S13]  /*11d0*/  ISETP.NE.AND P0, PT, R12, 0x5, PT ;  /* 0x000000050c00780c */ /* 0x000fda0003f05270 */
[----:B------:R-:W-:Y:S05]  /*11e0*/  @P0 BRA `(.L_x_816) ;  /* 0xfffffff400300947 */ /* 0x000fea000383ffff */
[----:B------:R-:W-:Y:S01]  /*11f0*/  LOP3.LUT R4, R9, 0x3, RZ, 0xc0, !PT ;  /* 0x0000000309047812 */ /* 0x000fe200078ec0ff */
[----:B------:R0:W-:Y:S03]  /*1200*/  STL [R1+0x4], R14 ;  /* 0x0000040e01007387 */ /* 0x0001e60000100800 */
[----:B------:R-:W-:Y:S01]  /*1210*/  ISETP.NE.U32.AND P0, PT, R4, 0x1, PT ;  /* 0x000000010400780c */ /* 0x000fe20003f05070 */
[----:B------:R0:W-:Y:S03]  /*1220*/  STL.64 [R1+0x8], R24 ;  /* 0x0000081801007387 */ /* 0x0001e60000100a00 */
[----:B------:R-:W-:Y:S01]  /*1230*/  ISETP.NE.AND.EX P0, PT, RZ, RZ, PT, P0 ;  /* 0x000000ffff00720c */ /* 0x000fe20003f05300 */
[----:B------:R0:W-:-:S12]  /*1240*/  STL.64 [R1+0x10], R2 ;  /* 0x0000100201007387 */ /* 0x0001d80000100a00 */
[----:B0-----:R-:W-:Y:S05]  /*1250*/  @!P0 BRA `(.L_x_814) ;  /* 0x0000001800088947 */ /* 0x001fea0003800000 */
[----:B------:R-:W-:Y:S01]  /*1260*/  UMOV UR4, URZ ;  /* 0x000000ff00047c82 */ /* 0x000fe20008000000 */
[----:B------:R-:W-:Y:S01]  /*1270*/  UMOV UR5, URZ ;  /* 0x000000ff00057c82 */ /* 0x000fe20008000000 */
[----:B------:R-:W-:Y:S02]  /*1280*/  IMAD.MOV.U32 R14, RZ, RZ, RZ ;  /* 0x000000ffff0e7224 */ /* 0x000fe400078e00ff */
[----:B------:R-:W-:Y:S02]  /*1290*/  IMAD.MOV.U32 R12, RZ, RZ, RZ ;  /* 0x000000ffff0c7224 */ /* 0x000fe400078e00ff */
[----:B------:R-:W-:Y:S02]  /*12a0*/  IMAD.U32 R3, RZ, RZ, UR4 ;  /* 0x00000004ff037e24 */ /* 0x000fe4000f8e00ff */
[----:B------:R-:W-:Y:S02]  /*12b0*/  IMAD.U32 R2, RZ, RZ, UR5 ;  /* 0x00000005ff027e24 */ /* 0x000fe4000f8e00ff */
[----:B------:R-:W-:-:S02]  /*12c0*/  IMAD.U32 R25, RZ, RZ, UR4 ;  /* 0x00000004ff197e24 */ /* 0x000fc4000f8e00ff */
[----:B------:R-:W-:-:S07]  /*12d0*/  IMAD.U32 R24, RZ, RZ, UR5 ;  /* 0x00000005ff187e24 */ /* 0x000fce000f8e00ff */
.L_x_818:
[----:B------:R-:W-:-:S06]  /*12e0*/  IMAD R11, R12, 0x4, R1 ;  /* 0x000000040c0b7824 */ /* 0x000fcc00078e0201 */
[----:B------:R-:W5:Y:S01]  /*12f0*/  LDL R11, [R11+0x4] ;  /* 0x000004000b0b7983 */ /* 0x000f620000100800 */
[----:B------:R-:W-:-:S05]  /*1300*/  UMOV UR4, URZ ;  /* 0x000000ff00047c82 */ /* 0x000fca0008000000 */
.L_x_817:
        /* <DEDUP_REMOVED lines=183> */
[----:B0-----:R-:W-:Y:S05]  /*1e80*/  @P0 BRA `(.L_x_814) ;  /* 0x0000000800fc0947 */ /* 0x001fea0003800000 */
        /* <DEDUP_REMOVED lines=8> */
.L_x_820:
[----:B------:R-:W-:-:S06]  /*1f10*/  IMAD R11, R12, 0x4, R1 ;  /* 0x000000040c0b7824 */ /* 0x000fcc00078e0201 */
[----:B------:R-:W5:Y:S01]  /*1f20*/  LDL R11, [R11+0x4] ;  /* 0x000004000b0b7983 */ /* 0x000f620000100800 */
[----:B------:R-:W-:-:S05]  /*1f30*/  UMOV UR4, URZ ;  /* 0x000000ff00047c82 */ /* 0x000fca0008000000 */
.L_x_819:
        /* <DEDUP_REMOVED lines=177> */
[----:B------:R0:W-:Y:S04]  /*2a50*/  STL [R1+0x4], R14 ;  /* 0x0000040e01007387 */ /* 0x0001e80000100800 */
[----:B------:R0:W-:Y:S04]  /*2a60*/  STL.64 [R1+0x8], R24 ;  /* 0x0000081801007387 */ /* 0x0001e80000100a00 */
[----:B------:R0:W-:Y:S02]  /*2a70*/  STL.64 [R1+0x10], R2 ;  /* 0x0000100201007387 */ /* 0x0001e40000100a00 */
.L_x_814:
[----:B------:R-:W-:Y:S05]  /*2a80*/  BSYNC.RECONVERGENT B1 ;  /* 0x0000000000017941 */ /* 0x000fea0003800200 */
.L_x_813:
[C---:B------:R-:W-:Y:S01]  /*2a90*/  ISETP.GT.U32.AND P0, PT, R9.reuse, 0x3, PT ;  /* 0x000000030900780c */ /* 0x040fe20003f04070 */
[----:B------:R-:W-:Y:S01]  /*2aa0*/  VIADD R8, R8, 0x1 ;  /* 0x0000000108087836 */ /* 0x000fe20000000000 */
[--C-:B------:R-:W-:Y:S02]  /*2ab0*/  SHF.R.U64 R9, R9, 0x2, R10.reuse ;  /* 0x0000000209097819 */ /* 0x100fe4000000120a */
[----:B------:R-:W-:Y:S02]  /*2ac0*/  ISETP.GT.U32.AND.EX P0, PT, R10, RZ, PT, P0 ;  /* 0x000000ff0a00720c */ /* 0x000fe40003f04100 */
[----:B------:R-:W-:-:S11]  /*2ad0*/  SHF.R.U32.HI R10, RZ, 0x2, R10 ;  /* 0x00000002ff0a7819 */ /* 0x000fd6000001160a */
[----:B------:R-:W-:Y:S05]  /*2ae0*/  @P0 BRA `(.L_x_821) ;  /* 0xffffffd800c40947 */ /* 0x000fea000383ffff */
.L_x_812:
[----:B------:R-:W-:Y:S05]  /*2af0*/  BSYNC.RECONVERGENT B0 ;  /* 0x0000000000007941 */ /* 0x000fea0003800200 */
.L_x_811:
[----:B------:R-:W1:Y:S01]  /*2b00*/  LDCU UR11, c[0x0][0x398] ;  /* 0x00007300ff0b77ac */ /* 0x000e620008000800 */
[----:B0-----:R-:W-:Y:S01]  /*2b10*/  CS2R R4, SRZ ;  /* 0x0000000000047805 */ /* 0x001fe2000001ff00 */
[----:B-1----:R-:W-:-:S09]  /*2b20*/  UISETP.GE.AND UP0, UPT, UR11, 0x2, UPT ;  /* 0x000000020b00788c */ /* 0x002fd2000bf06270 */
[----:B------:R-:W-:Y:S05]  /*2b30*/  BRA.U !UP0, `(.L_x_822) ;  /* 0x0000000d08e07547 */ /* 0x000fea000b800000 */
[----:B------:R-:W-:Y:S02]  /*2b40*/  UIADD3 UR5, UPT, UPT, UR11, -0x2, URZ ;  /* 0xfffffffe0b057890 */ /* 0x000fe4000fffe0ff */
[----:B------:R-:W-:Y:S01]  /*2b50*/  IMAD R6, R0, UR11, RZ ;  /* 0x0000000b00067c24 */ /* 0x000fe2000f8e02ff */
[----:B------:R-:W-:Y:S01]  /*2b60*/  CS2R R4, SRZ ;  /* 0x0000000000047805 */ /* 0x000fe2000001ff00 */
[----:B------:R-:W-:Y:S01]  /*2b70*/  IMAD.MOV.U32 R8, RZ, RZ, 0x2abc4dd5 ;  /* 0x2abc4dd5ff087424 */ /* 0x000fe200078e00ff */
[----:B------:R-:W-:Y:S02]  /*2b80*/  UISETP.GE.U32.AND UP1, UPT, UR5, 0x3, UPT ;  /* 0x000000030500788c */ /* 0x000fe4000bf26070 */
[----:B------:R-:W-:Y:S01]  /*2b90*/  UIADD3 UR4, UPT, UPT, UR11, -0x1, URZ ;  /* 0xffffffff0b047890 */ /* 0x000fe2000fffe0ff */
[----:B------:R-:W-:-:S06]  /*2ba0*/  UMOV UR5, 0x1 ;  /* 0x0000000100057882 */ /* 0x000fcc0000000000 */
[----:B------:R-:W-:Y:S05]  /*2bb0*/  BRA.U !UP1, `(.L_x_823) ;  /* 0x00000009091c7547 */ /* 0x000fea000b800000 */
[----:B------:R-:W0:Y:S01]  /*2bc0*/  LDC.64 R10, c[0x0][0x390] ;  /* 0x0000e400ff0a7b82 */ /* 0x000e220000000a00 */
[----:B------:R-:W-:Y:S01]  /*2bd0*/  IMAD.MOV.U32 R28, RZ, RZ, R25 ;  /* 0x000000ffff1c7224 */ /* 0x000fe200078e0019 */
[----:B------:R-:W-:Y:S01]  /*2be0*/  CS2R R4, SRZ ;  /* 0x0000000000047805 */ /* 0x000fe2000001ff00 */
[----:B------:R-:W-:Y:S01]  /*2bf0*/  IMAD.MOV.U32 R23, RZ, RZ, R2 ;  /* 0x000000ffff177224 */ /* 0x000fe200078e0002 */
[----:B------:R-:W1:Y:S01]  /*2c00*/  LDCU.64 UR12, c[0x0][0x380] ;  /* 0x00007000ff0c77ac */ /* 0x000e620008000a00 */
[----:B------:R-:W-:-:S03]  /*2c10*/  IMAD.MOV.U32 R8, RZ, RZ, 0x2abc4dd5 ;  /* 0x2abc4dd5ff087424 */ /* 0x000fc600078e00ff */
[----:B------:R-:W2:Y:S01]  /*2c20*/  LDC.64 R12, c[0x0][0x380] ;  /* 0x0000e000ff0c7b82 */ /* 0x000ea20000000a00 */
[----:B------:R-:W-:-:S05]  /*2c30*/  UMOV UR5, 0x1 ;  /* 0x0000000100057882 */ /* 0x000fca0000000000 */
.L_x_824:
[----:B------:R-:W-:Y:S01]  /*2c40*/  SHF.R.U32.HI R7, RZ, 0x2, R14 ;  /* 0x00000002ff077819 */ /* 0x000fe2000001160e */
[----:B------:R-:W-:Y:S01]  /*2c50*/  IMAD.SHL.U32 R2, R3, 0x10, RZ ;  /* 0x0000001003027824 */ /* 0x000fe200078e00ff */
[----:B------:R-:W-:Y:S01]  /*2c60*/  UIADD3 UR6, UPT, UPT, -UR5, UR11, URZ ;  /* 0x0000000b05067290 */ /* 0x000fe2000fffe1ff */
[----:B------:R-:W-:Y:S01]  /*2c70*/  IMAD.MOV.U32 R22, RZ, RZ, 0x2f800000 ;  /* 0x2f800000ff167424 */ /* 0x000fe200078e00ff */
[----:B------:R-:W-:Y:S01]  /*2c80*/  LOP3.LUT R7, R7, R14, RZ, 0x3c, !PT ;  /* 0x0000000e07077212 */ /* 0x000fe200078e3cff */
[----:B------:R-:W-:Y:S01]  /*2c90*/  VIADD R21, R6, UR5 ;  /* 0x0000000506157c36 */ /* 0x000fe20008000000 */
[----:B------:R-:W-:-:S03]  /*2ca0*/  I2FP.F32.U32 R15, UR5 ;  /* 0x00000005000f7c45 */ /* 0x000fc60008201000 */
[----:B------:R-:W-:Y:S02]  /*2cb0*/  IMAD.SHL.U32 R9, R7, 0x2, RZ ;  /* 0x0000000207097824 */ /* 0x000fe400078e00ff */
[----:B--2---:R-:W-:-:S03]  /*2cc0*/  IMAD.WIDE R20, R21, 0x4, R12 ;  /* 0x0000000415147825 */ /* 0x004fc600078e020c */
[----:B------:R-:W-:-:S04]  /*2cd0*/  LOP3.LUT R2, R7, R9, R2, 0x96, !PT ;  /* 0x0000000907027212 */ /* 0x000fc800078e9602 */
[----:B------:R-:W-:-:S04]  /*2ce0*/  LOP3.LUT R7, R2, R3, RZ, 0x3c, !PT ;  /* 0x0000000302077212 */ /* 0x000fc800078e3cff */
[----:B------:R-:W-:-:S04]  /*2cf0*/  IADD3 R2, PT, PT, R8, 0x587c5, R7 ;  /* 0x000587c508027810 */ /* 0x000fc80007ffe007 */
[----:B------:R-:W-:Y:S02]  /*2d00*/  I2FP.F32.U32 R9, R2 ;  /* 0x0000000200097245 */ /* 0x000fe40000201000 */
[----:B------:R-:W-:-:S03]  /*2d10*/  I2FP.F32.S32 R2, UR6 ;  /* 0x0000000600027c45 */ /* 0x000fc60008201400 */
[----:B------:R-:W-:-:S04]  /*2d20*/  FFMA R9, R9, R22, 1.1641532182693481445e-10 ;  /* 0x2f00000009097423 */ /* 0x000fc80000000016 */
[----:B------:R-:W-:-:S04]  /*2d30*/  FFMA R2, R2, R9, R15 ;  /* 0x0000000902027223 */ /* 0x000fc8000000000f */
[----:B------:R-:W2:Y:S02]  /*2d40*/  F2I.TRUNC.NTZ R9, R2 ;  /* 0x0000000200097305 */ /* 0x000ea4000020f100 */
[----:B--2---:R-:W-:-:S04]  /*2d50*/  IMAD.IADD R9, R6, 0x1, R9 ;  /* 0x0000000106097824 */ /* 0x004fc800078e0209 */
[----:B------:R-:W-:Y:S02]  /*2d60*/  IMAD.WIDE R16, R9, 0x4, R12 ;  /* 0x0000000409107825 */ /* 0x000fe400078e020c */
[----:B------:R-:W2:Y:S04]  /*2d70*/  LDG.E R9, desc[UR8][R20.64] ;  /* 0x0000000814097981 */ /* 0x000ea8000c1e1900 */
[----:B------:R-:W3:Y:S01]  /*2d80*/  LDG.E R29, desc[UR8][R16.64] ;  /* 0x00000008101d7981 */ /* 0x000ee2000c1e1900 */
[----:B------:R-:W-:-:S04]  /*2d90*/  SHF.R.U32.HI R15, RZ, 0x2, R24 ;  /* 0x00000002ff0f7819 */ /* 0x000fc80000011618 */
[----:B------:R-:W-:Y:S01]  /*2da0*/  LOP3.LUT R15, R15, R24, RZ, 0x3c, !PT ;  /* 0x000000180f0f7212 */ /* 0x000fe200078e3cff */
[----:B------:R-:W-:-:S04]  /*2db0*/  IMAD.SHL.U32 R14, R7, 0x10, RZ ;  /* 0x00000010070e7824 */ /* 0x000fc800078e00ff */
[----:B------:R-:W-:-:S05]  /*2dc0*/  IMAD.SHL.U32 R18, R15, 0x2, RZ ;  /* 0x000000020f127824 */ /* 0x000fca00078e00ff */
[----:B------:R-:W-:Y:S01]  /*2dd0*/  LOP3.LUT R14, R15, R18, R14, 0x96, !PT ;  /* 0x000000120f0e7212 */ /* 0x000fe200078e960e */
[----:B------:R-:W-:-:S03]  /*2de0*/  UIADD3 UR6, UPT, UPT, UR5, 0x1, URZ ;  /* 0x0000000105067890 */ /* 0x000fc6000fffe0ff */
[----:B------:R-:W-:Y:S01]  /*2df0*/  LOP3.LUT R25, R14, R7, RZ, 0x3c, !PT ;  /* 0x000000070e197212 */ /* 0x000fe200078e3cff */
[----:B------:R-:W-:-:S03]  /*2e00*/  UIADD3 UR7, UPT, UPT, -UR6, UR11, URZ ;  /* 0x0000000b06077290 */ /* 0x000fc6000fffe1ff */
[----:B------:R-:W-:-:S04]  /*2e10*/  IADD3 R2, PT, PT, R8, 0xb0f8a, R25 ;  /* 0x000b0f8a08027810 */ /* 0x000fc80007ffe019 */
[----:B------:R-:W-:Y:S02]  /*2e20*/  I2FP.F32.U32 R15, R2 ;  /* 0x00000002000f7245 */ /* 0x000fe40000201000 */
[----:B------:R-:W-:Y:S02]  /*2e30*/  I2FP.F32.U32 R19, UR6 ;  /* 0x0000000600137c45 */ /* 0x000fe40008201000 */
[----:B------:R-:W-:Y:S01]  /*2e40*/  I2FP.F32.S32 R2, UR7 ;  /* 0x0000000700027c45 */ /* 0x000fe20008201400 */
[----:B------:R-:W-:-:S04]  /*2e50*/  FFMA R15, R15, R22, 1.1641532182693481445e-10 ;  /* 0x2f0000000f0f7423 */ /* 0x000fc80000000016 */
[----:B------:R-:W-:-:S06]  /*2e60*/  FFMA R19, R2, R15, R19 ;  /* 0x0000000f02137223 */ /* 0x000fcc0000000013 */
[----:B------:R-:W4:Y:S01]  /*2e70*/  F2I.TRUNC.NTZ R19, R19 ;  /* 0x0000001300137305 */ /* 0x000f22000020f100 */
[----:B------:R-:W-:Y:S02]  /*2e80*/  USHF.R.S32.HI UR6, URZ, 0x1f, UR5 ;  /* 0x0000001fff067899 */ /* 0x000fe40008011405 */
[C---:B------:R-:W-:Y:S01]  /*2e90*/  IADD3 R26, P0, PT, R6.reuse, UR5, RZ ;  /* 0x00000005061a7c10 */ /* 0x040fe2000ff1e0ff */
[----:B----4-:R-:W-:-:S03]  /*2ea0*/  IMAD.IADD R15, R6, 0x1, R19 ;  /* 0x00000001060f7824 */ /* 0x010fc600078e0213 */
[----:B------:R-:W-:Y:S02]  /*2eb0*/  LEA.HI.X.SX32 R19, R6, UR6, 0x1, P0 ;  /* 0x0000000606137c11 */ /* 0x000fe400080f0eff */
[----:B-1----:R-:W-:Y:S01]  /*2ec0*/  LEA R18, P0, R26, UR12, 0x2 ;  /* 0x0000000c1a127c11 */ /* 0x002fe2000f8010ff */
[----:B------:R-:W-:-:S03]  /*2ed0*/  IMAD.WIDE R14, R15, 0x4, R12 ;  /* 0x000000040f0e7825 */ /* 0x000fc600078e020c */
[----:B------:R-:W-:Y:S01]  /*2ee0*/  LEA.HI.X R19, R26, UR13, R19, 0x2, P0 ;  /* 0x0000000d1a137c11 */ /* 0x000fe200080f1413 */
[----:B---3--:R1:W-:Y:S04]  /*2ef0*/  STG.E desc[UR8][R20.64], R29 ;  /* 0x0000001d14007986 */ /* 0x0083e8000c101908 */
[----:B--2---:R2:W-:Y:S04]  /*2f00*/  STG.E desc[UR8][R16.64], R9 ;  /* 0x0000000910007986 */ /* 0x0045e8000c101908 */
[----:B------:R-:W3:Y:S04]  /*2f10*/  LDG.E R2, desc[UR8][R20.64+-0x4] ;  /* 0xfffffc0814027981 */ /* 0x000ee8000c1e1900 */
[----:B------:R-:W3:Y:S04]  /*2f20*/  LDG.E R24, desc[UR8][R20.64] ;  /* 0x0000000814187981 */ /* 0x000ee8000c1e1900 */
[----:B------:R-:W4:Y:S04]  /*2f30*/  LDG.E R27, desc[UR8][R14.64] ;  /* 0x000000080e1b7981 */ /* 0x000f28000c1e1900 */
[----:B-1----:R-:W5:Y:S01]  /*2f40*/  LDG.E R29, desc[UR8][R18.64+0x4] ;  /* 0x00000408121d7981 */ /* 0x002f62000c1e1900 */
[----:B--2---:R-:W-:-:S04]  /*2f50*/  SHF.R.U32.HI R9, RZ, 0x2, R28 ;  /* 0x00000002ff097819 */ /* 0x004fc8000001161c */
[----:B------:R-:W-:Y:S01]  /*2f60*/  LOP3.LUT R9, R9, R28, RZ, 0x3c, !PT ;  /* 0x0000001c09097212 */ /* 0x000fe200078e3cff */
[----:B------:R-:W-:-:S04]  /*2f70*/  UIADD3 UR6, UPT, UPT, UR5, 0x2, URZ ;  /* 0x0000000205067890 */ /* 0x000fc8000fffe0ff */
[----:B------:R-:W-:Y:S02]  /*2f80*/  UIADD3 UR7, UPT, UPT, -UR6, UR11, URZ ;  /* 0x0000000b06077290 */ /* 0x000fe4000fffe1ff */
[----:B------:R-:W-:Y:S01]  /*2f90*/  I2FP.F32.U32 R26, UR6 ;  /* 0x00000006001a7c45 */ /* 0x000fe20008201000 */
[----:B---3--:R-:W-:Y:S02]  /*2fa0*/  IMAD R17, R2, UR11, R24 ;  /* 0x0000000b02117c24 */ /* 0x008fe4000f8e0218 */
[----:B------:R-:W-:Y:S02]  /*2fb0*/  IMAD.SHL.U32 R24, R9, 0x2, RZ ;  /* 0x0000000209187824 */ /* 0x000fe400078e00ff */
[----:B------:R-:W-:-:S05]  /*2fc0*/  IMAD.SHL.U32 R2, R25, 0x10, RZ ;  /* 0x0000001019027824 */ /* 0x000fca00078e00ff */
[----:B------:R-:W-:-:S04]  /*2fd0*/  LOP3.LUT R2, R9, R24, R2, 0x96, !PT ;  /* 0x0000001809027212 */ /* 0x000fc800078e9602 */
[----:B------:R-:W-:Y:S01]  /*2fe0*/  LOP3.LUT R9, R2, R25, RZ, 0x3c, !PT ;  /* 0x0000001902097212 */ /* 0x000fe200078e3cff */
[----:B0-----:R-:W-:-:S03]  /*2ff0*/  IMAD.WIDE R16, R17, 0x8, R10 ;  /* 0x0000000811107825 */ /* 0x001fc600078e020a */
[----:B------:R-:W-:-:S03]  /*3000*/  IADD3 R2, PT, PT, R8, 0x10974f, R9 ;  /* 0x0010974f08027810 */ /* 0x000fc60007ffe009 */
[----:B------:R-:W2:Y:S01]  /*3010*/  LDG.E.64 R16, desc[UR8][R16.64] ;  /* 0x0000000810107981 */ /* 0x000ea2000c1e1b00 */
[----:B------:R-:W-:Y:S02]  /*3020*/  I2FP.F32.U32 R24, R2 ;  /* 0x0000000200187245 */ /* 0x000fe40000201000 */
[----:B------:R-:W-:Y:S01]  /*3030*/  I2FP.F32.S32 R2, UR7 ;  /* 0x0000000700027c45 */ /* 0x000fe20008201400 */
[----:B----4-:R0:W-:Y:S04]  /*3040*/  STG.E desc[UR8][R18.64+0x4], R27 ;  /* 0x0000041b12007986 */ /* 0x0101e8000c101908 */
[----:B-----5:R1:W-:Y:S04]  /*3050*/  STG.E desc[UR8][R14.64], R29 ;  /* 0x0000001d0e007986 */ /* 0x0203e8000c101908 */
[----:B------:R3:W4:Y:S01]  /*3060*/  LDG.E R20, desc[UR8][R20.64] ;  /* 0x0000000814147981 */ /* 0x000722000c1e1900 */
[----:B0-----:R-:W-:-:S04]  /*3070*/  FFMA R27, R24, R22, 1.1641532182693481445e-10 ;  /* 0x2f000000181b7423 */ /* 0x001fc80000000016 */
[----:B------:R-:W-:Y:S01]  /*3080*/  FFMA R28, R2, R27, R26 ;  /* 0x0000001b021c7223 */ /* 0x000fe2000000001a */
[----:B-1----:R-:W5:Y:S04]  /*3090*/  LDG.E R29, desc[UR8][R18.64+0x8] ;  /* 0x00000808121d7981 */ /* 0x002f68000c1e1900 */
[----:B------:R-:W4:Y:S01]  /*30a0*/  LDG.E R2, desc[UR8][R18.64+0x4] ;  /* 0x0000040812027981 */ /* 0x000f22000c1e1900 */
[----:B------:R-:W0:Y:S02]  /*30b0*/  F2I.TRUNC.NTZ R27, R28 ;  /* 0x0000001c001b7305 */ /* 0x000e24000020f100 */
[----:B0-----:R-:W-:-:S04]  /*30c0*/  IMAD.IADD R27, R6, 0x1, R27 ;  /* 0x00000001061b7824 */ /* 0x001fc800078e021b */
[----:B------:R-:W-:-:S05]  /*30d0*/  IMAD.WIDE R26, R27, 0x4, R12 ;  /* 0x000000041b1a7825 */ /* 0x000fca00078e020c */
[----:B------:R-:W2:Y:S01]  /*30e0*/  LDG.E R24, desc[UR8][R26.64] ;  /* 0x000000081a187981 */ /* 0x000ea2000c1e1900 */
[----:B---3--:R-:W-:Y:S02]  /*30f0*/  IMAD.SHL.U32 R21, R9, 0x10, RZ ;  /* 0x0000001009157824 */ /* 0x008fe400078e00ff */
[----:B------:R-:W-:Y:S01]  /*3100*/  VIADD R8, R8, 0x161f14 ;  /* 0x00161f1408087836 */ /* 0x000fe20000000000 */
[----:B------:R-:W-:-:S04]  /*3110*/  UIADD3 UR6, UPT, UPT, UR5, 0x3, URZ ;  /* 0x0000000305067890 */ /* 0x000fc8000fffe0ff */
[----:B------:R-:W-:Y:S02]  /*3120*/  UIADD3 UR7, UPT, UPT, -UR6, UR11, URZ ;  /* 0x0000000b06077290 */ /* 0x000fe4000fffe1ff */
[----:B----4-:R-:W-:Y:S01]  /*3130*/  IMAD R15, R20, UR11, R2 ;  /* 0x0000000b140f7c24 */ /* 0x010fe2000f8e0202 */
[----:B------:R-:W-:-:S04]  /*3140*/  SHF.R.U32.HI R2, RZ, 0x2, R23 ;  /* 0x00000002ff027819 */ /* 0x000fc80000011617 */
[----:B------:R-:W-:-:S05]  /*3150*/  LOP3.LUT R2, R2, R23, RZ, 0x3c, !PT ;  /* 0x0000001702027212 */ /* 0x000fca00078e3cff */
[----:B------:R-:W-:-:S05]  /*3160*/  IMAD.SHL.U32 R20, R2, 0x2, RZ ;  /* 0x0000000202147824 */ /* 0x000fca00078e00ff */
[----:B------:R-:W-:Y:S01]  /*3170*/  LOP3.LUT R20, R2, R20, R21, 0x96, !PT ;  /* 0x0000001402147212 */ /* 0x000fe200078e9615 */
[----:B------:R-:W-:-:S03]  /*3180*/  IMAD.MOV.U32 R2, RZ, RZ, R3 ;  /* 0x000000ffff027224 */ /* 0x000fc600078e0003 */
[----:B------:R-:W-:-:S05]  /*3190*/  LOP3.LUT R3, R20, R9, RZ, 0x3c, !PT ;  /* 0x0000000914037212 */ /* 0x000fca00078e3cff */
[----:B------:R-:W-:Y:S01]  /*31a0*/  IMAD.IADD R20, R3, 0x1, R8 ;  /* 0x0000000103147824 */ /* 0x000fe200078e0208 */
[----:B------:R-:W-:-:S04]  /*31b0*/  I2FP.F32.U32 R23, UR6 ;  /* 0x0000000600177c45 */ /* 0x000fc80008201000 */
[----:B------:R-:W-:Y:S02]  /*31c0*/  I2FP.F32.U32 R21, R20 ;  /* 0x0000001400157245 */ /* 0x000fe40000201000 */
[----:B------:R-:W-:-:S03]  /*31d0*/  I2FP.F32.S32 R20, UR7 ;  /* 0x0000000700147c45 */ /* 0x000fc60008201400 */
[----:B------:R-:W-:-:S04]  /*31e0*/  FFMA R21, R21, R22, 1.1641532182693481445e-10 ;  /* 0x2f00000015157423 */ /* 0x000fc80000000016 */
[----:B------:R-:W-:-:S04]  /*31f0*/  FFMA R20, R20, R21, R23 ;  /* 0x0000001514147223 */ /* 0x000fc80000000017 */
[----:B------:R-:W0:Y:S01]  /*3200*/  F2I.TRUNC.NTZ R21, R20 ;  /* 0x0000001400157305 */ /* 0x000e22000020f100 */
[----:B------:R-:W-:-:S06]  /*3210*/  IMAD.WIDE R14, R15, 0x8, R10 ;  /* 0x000000080f0e7825 */ /* 0x000fcc00078e020a */
[----:B------:R-:W3:Y:S04]  /*3220*/  LDG.E.64 R14, desc[UR8][R14.64] ;  /* 0x000000080e0e7981 */ /* 0x000ee8000c1e1b00 */
[----:B--2---:R1:W-:Y:S04]  /*3230*/  STG.E desc[UR8][R18.64+0x8], R24 ;  /* 0x0000081812007986 */ /* 0x0043e8000c101908 */
[----:B-----5:R2:W-:Y:S01]  /*3240*/  STG.E desc[UR8][R26.64], R29 ;  /* 0x0000001d1a007986 */ /* 0x0205e2000c101908 */
[----:B0-----:R-:W-:-:S03]  /*3250*/  IMAD.IADD R21, R6, 0x1, R21 ;  /* 0x0000000106157824 */ /* 0x001fc600078e0215 */
[----:B------:R-:W4:Y:S04]  /*3260*/  LDG.E R22, desc[UR8][R18.64+0x4] ;  /* 0x0000040812167981 */ /* 0x000f28000c1e1900 */
[----:B------:R-:W4:Y:S01]  /*3270*/  LDG.E R23, desc[UR8][R18.64+0x8] ;  /* 0x0000080812177981 */ /* 0x000f22000c1e1900 */
[----:B------:R-:W-:-:S03]  /*3280*/  IMAD.WIDE R20, R21, 0x4, R12 ;  /* 0x0000000415147825 */ /* 0x000fc600078e020c */
[----:B------:R-:W5:Y:S04]  /*3290*/  LDG.E R28, desc[UR8][R18.64+0xc] ;  /* 0x00000c08121c7981 */ /* 0x000f68000c1e1900 */
[----:B-1----:R-:W2:Y:S01]  /*32a0*/  LDG.E R24, desc[UR8][R20.64] ;  /* 0x0000000814187981 */ /* 0x002ea2000c1e1900 */
[----:B----4-:R-:W-:-:S04]  /*32b0*/  IMAD R23, R22, UR11, R23 ;  /* 0x0000000b16177c24 */ /* 0x010fc8000f8e0217 */
[----:B------:R-:W-:-:S06]  /*32c0*/  IMAD.WIDE R22, R23, 0x8, R10 ;  /* 0x0000000817167825 */ /* 0x000fcc00078e020a */
[----:B------:R-:W4:Y:S04]  /*32d0*/  LDG.E.64 R22, desc[UR8][R22.64] ;  /* 0x0000000816167981 */ /* 0x000f28000c1e1b00 */
[----:B--2---:R0:W-:Y:S04]  /*32e0*/  STG.E desc[UR8][R18.64+0xc], R24 ;  /* 0x00000c1812007986 */ /* 0x0041e8000c101908 */
[----:B-----5:R1:W-:Y:S04]  /*32f0*/  STG.E desc[UR8][R20.64], R28 ;  /* 0x0000001c14007986 */ /* 0x0203e8000c101908 */
[----:B------:R-:W2:Y:S04]  /*3300*/  LDG.E R26, desc[UR8][R18.64+0x8] ;  /* 0x00000808121a7981 */ /* 0x000ea8000c1e1900 */
[----:B------:R-:W2:Y:S01]  /*3310*/  LDG.E R27, desc[UR8][R18.64+0xc] ;  /* 0x00000c08121b7981 */ /* 0x000ea2000c1e1900 */
[----:B------:R-:W-:Y:S01]  /*3320*/  DADD R16, R16, R4 ;  /* 0x0000000010107229 */ /* 0x000fe20000000004 */
[----:B------:R-:W-:Y:S01]  /*3330*/  ULOP3.LUT UR7, UR4, 0xfffffffc, URZ, 0xc0, !UPT ;  /* 0xfffffffc04077892 */ /* 0x000fe2000f8ec0ff */
[----:B--2---:R-:W-:-:S04]  /*3340*/  IMAD R27, R26, UR11, R27 ;  /* 0x0000000b1a1b7c24 */ /* 0x004fc8000f8e021b */
[----:B------:R-:W-:-:S06]  /*3350*/  IMAD.WIDE R26, R27, 0x8, R10 ;  /* 0x000000081b1a7825 */ /* 0x000fcc00078e020a */
[----:B------:R-:W2:Y:S01]  /*3360*/  LDG.E.64 R26, desc[UR8][R26.64] ;  /* 0x000000081a1a7981 */ /* 0x000ea2000c1e1b00 */
[----:B---3--:R-:W-:Y:S01]  /*3370*/  DADD R14, R16, R14 ;  /* 0x00000000100e7229 */ /* 0x008fe2000000000e */
[----:B------:R-:W-:-:S07]  /*3380*/  UISETP.NE.AND UP1, UPT, UR6, UR7, UPT ;  /* 0x000000070600728c */ /* 0x000fce000bf25270 */
[----:B----4-:R-:W-:Y:S01]  /*3390*/  DADD R14, R14, R22 ;  /* 0x000000000e0e7229 */ /* 0x010fe20000000016 */
[----:B0-----:R-:W-:Y:S02]  /*33a0*/  IMAD.MOV.U32 R24, RZ, RZ, R7 ;  /* 0x000000ffff187224 */ /* 0x001fe400078e0007 */
[----:B-1----:R-:W-:Y:S02]  /*33b0*/  IMAD.MOV.U32 R28, RZ, RZ, R25 ;  /* 0x000000ffff1c7224 */ /* 0x002fe400078e0019 */
[----:B------:R-:W-:Y:S01]  /*33c0*/  IMAD.MOV.U32 R23, RZ, RZ, R9 ;  /* 0x000000ffff177224 */ /* 0x000fe200078e0009 */
[----:B------:R-:W-:Y:S02]  /*33d0*/  UIADD3 UR5, UPT, UPT, UR5, 0x4, URZ ;  /* 0x0000000405057890 */ /* 0x000fe4000fffe0ff */
[----:B--2---:R-:W-:Y:S01]  /*33e0*/  DADD R4, R14, R26 ;  /* 0x000000000e047229 */ /* 0x004fe2000000001a */
[----:B------:R-:W-:Y:S01]  /*33f0*/  IMAD.MOV.U32 R14, RZ, RZ, R2 ;  /* 0x000000ffff0e7224 */ /* 0x000fe200078e0002 */
[----:B------:R-:W-:Y:S09]  /*3400*/  BRA.U UP1, `(.L_x_824) ;  /* 0xfffffff9010c7547 */ /* 0x000ff2000b83ffff */
[----:B------:R-:W-:Y:S02]  /*3410*/  IMAD.MOV.U32 R14, RZ, RZ, R2 ;  /* 0x000000ffff0e7224 */ /* 0x000fe400078e0002 */
[----:B------:R-:W-:-:S07]  /*3420*/  IMAD.MOV.U32 R24, RZ, RZ, R7 ;  /* 0x000000ffff187224 */ /* 0x000fce00078e0007 */
.L_x_823:
[----:B------:R-:W-:-:S09]  /*3430*/  ULOP3.LUT UP1, UR6, UR4, 0x3, URZ, 0xc0, !UPT ;  /* 0x0000000304067892 */ /* 0x000fd2000f82c0ff */
[----:B------:R-:W-:Y:S05]  /*3440*/  BRA.U !UP1, `(.L_x_822) ;  /* 0x00000005099c7547 */ /* 0x000fea000b800000 */
[----:B------:R-:W-:Y:S02]  /*3450*/  UISETP.NE.AND UP1, UPT, UR6, 0x1, UPT ;  /* 0x000000010600788c */ /* 0x000fe4000bf25270 */
[----:B------:R-:W-:-:S04]  /*3460*/  ULOP3.LUT UR4, UR4, 0x1, URZ, 0xc0, !UPT ;  /* 0x0000000104047892 */ /* 0x000fc8000f8ec0ff */
[----:B------:R-:W-:-:S03]  /*3470*/  UISETP.NE.U32.AND UP2, UPT, UR4, 0x1, UPT ;  /* 0x000000010400788c */ /* 0x000fc6000bf45070 */
[----:B------:R-:W-:Y:S08]  /*3480*/  BRA.U !UP1, `(.L_x_825) ;  /* 0x00000005090c7547 */ /* 0x000ff0000b800000 */
[----:B------:R-:W-:Y:S01]  /*3490*/  SHF.R.U32.HI R7, RZ, 0x2, R14 ;  /* 0x00000002ff077819 */ /* 0x000fe2000001160e */
[----:B------:R-:W-:Y:S01]  /*34a0*/  IMAD.SHL.U32 R2, R3, 0x10, RZ ;  /* 0x0000001003027824 */ /* 0x000fe200078e00ff */
[----:B------:R-:W-:Y:S01]  /*34b0*/  UIADD3 UR4, UPT, UPT, -UR5, UR11, URZ ;  /* 0x0000000b05047290 */ /* 0x000fe2000fffe1ff */
[----:B------:R-:W0:Y:S01]  /*34c0*/  LDC.64 R12, c[0x0][0x380] ;  /* 0x0000e000ff0c7b82 */ /* 0x000e220000000a00 */
[----:B------:R-:W-:Y:S01]  /*34d0*/  LOP3.LUT R7, R7, R14, RZ, 0x3c, !PT ;  /* 0x0000000e07077212 */ /* 0x000fe200078e3cff */
[----:B------:R-:W-:Y:S01]  /*34e0*/  VIADD R11, R6, UR5 ;  /* 0x00000005060b7c36 */ /* 0x000fe20008000000 */
[----:B------:R-:W-:-:S03]  /*34f0*/  I2FP.F32.U32 R14, UR5 ;  /* 0x00000005000e7c45 */ /* 0x000fc60008201000 */
[----:B------:R-:W-:-:S05]  /*3500*/  IMAD.SHL.U32 R9, R7, 0x2, RZ ;  /* 0x0000000207097824 */ /* 0x000fca00078e00ff */
[----:B------:R-:W-:-:S04]  /*3510*/  LOP3.LUT R2, R7, R9, R2, 0x96, !PT ;  /* 0x0000000907027212 */ /* 0x000fc800078e9602 */
[----:B------:R-:W-:Y:S01]  /*3520*/  LOP3.LUT R3, R2, R3, RZ, 0x3c, !PT ;  /* 0x0000000302037212 */ /* 0x000fe200078e3cff */
[----:B------:R-:W-:-:S03]  /*3530*/  IMAD.MOV.U32 R2, RZ, RZ, 0x2f800000 ;  /* 0x2f800000ff027424 */ /* 0x000fc600078e00ff */
[----:B------:R-:W-:-:S04]  /*3540*/  IADD3 R7, PT, PT, R8, 0x587c5, R3 ;  /* 0x000587c508077810 */ /* 0x000fc80007ffe003 */
[----:B------:R-:W-:Y:S02]  /*3550*/  I2FP.F32.U32 R9, R7 ;  /* 0x0000000700097245 */ /* 0x000fe40000201000 */
[----:B------:R-:W-:-:S03]  /*3560*/  I2FP.F32.S32 R7, UR4 ;  /* 0x0000000400077c45 */ /* 0x000fc60008201400 */
[----:B------:R-:W-:-:S04]  /*3570*/  FFMA R10, R9, R2, 1.1641532182693481445e-10 ;  /* 0x2f000000090a7423 */ /* 0x000fc80000000002 */
[----:B------:R-:W-:Y:S01]  /*3580*/  FFMA R16, R7, R10, R14 ;  /* 0x0000000a07107223 */ /* 0x000fe2000000000e */
[----:B0-----:R-:W-:-:S03]  /*3590*/  IMAD.WIDE R10, R11, 0x4, R12 ;  /* 0x000000040b0a7825 */ /* 0x001fc600078e020c */
[----:B------:R-:W0:Y:S02]  /*35a0*/  F2I.TRUNC.NTZ R7, R16 ;  /* 0x0000001000077305 */ /* 0x000e24000020f100 */
[----:B------:R-:W2:Y:S01]  /*35b0*/  LDG.E R9, desc[UR8][R10.64] ;  /* 0x000000080a097981 */ /* 0x000ea2000c1e1900 */
[----:B0-----:R-:W-:-:S04]  /*35c0*/  IMAD.IADD R7, R6, 0x1, R7 ;  /* 0x0000000106077824 */ /* 0x001fc800078e0207 */
[----:B------:R-:W-:-:S05]  /*35d0*/  IMAD.WIDE R14, R7, 0x4, R12 ;  /* 0x00000004070e7825 */ /* 0x000fca00078e020c */
[----:B------:R-:W3:Y:S01]  /*35e0*/  LDG.E R7, desc[UR8][R14.64] ;  /* 0x000000080e077981 */ /* 0x000ee2000c1e1900 */
[----:B------:R-:W-:-:S04]  /*35f0*/  SHF.R.U32.HI R17, RZ, 0x2, R24 ;  /* 0x00000002ff117819 */ /* 0x000fc80000011618 */
[----:B------:R-:W-:Y:S01]  /*3600*/  LOP3.LUT R17, R17, R24, RZ, 0x3c, !PT ;  /* 0x0000001811117212 */ /* 0x000fe200078e3cff */
[----:B------:R-:W-:-:S04]  /*3610*/  IMAD.SHL.U32 R18, R3, 0x10, RZ ;  /* 0x0000001003127824 */ /* 0x000fc800078e00ff */
[----:B------:R-:W-:-:S05]  /*3620*/  IMAD.SHL.U32 R19, R17, 0x2, RZ ;  /* 0x0000000211137824 */ /* 0x000fca00078e00ff */
[----:B------:R-:W-:Y:S01]  /*3630*/  LOP3.LUT R18, R17, R19, R18, 0x96, !PT ;  /* 0x0000001311127212 */ /* 0x000fe200078e9612 */
[----:B------:R-:W-:-:S03]  /*3640*/  VIADD R8, R8, 0xb0f8a ;  /* 0x000b0f8a08087836 */ /* 0x000fc60000000000 */
[----:B------:R-:W-:Y:S01]  /*3650*/  LOP3.LUT R3, R18, R3, RZ, 0x3c, !PT ;  /* 0x0000000312037212 */ /* 0x000fe200078e3cff */
[----:B------:R-:W-:-:S04]  /*3660*/  UIADD3 UR4, UPT, UPT, UR5, 0x1, URZ ;  /* 0x0000000105047890 */ /* 0x000fc8000fffe0ff */
[----:B------:R-:W-:Y:S01]  /*3670*/  IMAD.IADD R16, R3, 0x1, R8 ;  /* 0x0000000103107824 */ /* 0x000fe200078e0208 */
[----:B------:R-:W-:-:S04]  /*3680*/  UIADD3 UR6, UPT, UPT, -UR4, UR11, URZ ;  /* 0x0000000b04067290 */ /* 0x000fc8000fffe1ff */
[----:B------:R-:W-:Y:S02]  /*3690*/  I2FP.F32.U32 R17, R16 ;  /* 0x0000001000117245 */ /* 0x000fe40000201000 */
[----:B------:R-:W-:Y:S02]  /*36a0*/  I2FP.F32.U32 R19, UR4 ;  /* 0x0000000400137c45 */ /* 0x000fe40008201000 */
[----:B------:R-:W-:Y:S01]  /*36b0*/  I2FP.F32.S32 R16, UR6 ;  /* 0x0000000600107c45 */ /* 0x000fe20008201400 */
[----:B------:R-:W-:Y:S02]  /*36c0*/  FFMA R17, R17, R2, 1.1641532182693481445e-10 ;  /* 0x2f00000011117423 */ /* 0x000fe40000000002 */
[----:B------:R-:W0:Y:S02]  /*36d0*/  LDCU.64 UR6, c[0x0][0x380] ;  /* 0x00007000ff0677ac */ /* 0x000e240008000a00 */
[----:B------:R-:W-:-:S06]  /*36e0*/  FFMA R19, R16, R17, R19 ;  /* 0x0000001110137223 */ /* 0x000fcc0000000013 */
[----:B------:R-:W1:Y:S01]  /*36f0*/  F2I.TRUNC.NTZ R19, R19 ;  /* 0x0000001300137305 */ /* 0x000e62000020f100 */
[----:B------:R-:W-:Y:S02]  /*3700*/  USHF.R.S32.HI UR4, URZ, 0x1f, UR5 ;  /* 0x0000001fff047899 */ /* 0x000fe40008011405 */
[----:B------:R-:W-:-:S04]  /*3710*/  IADD3 R17, P0, PT, R6, UR5, RZ ;  /* 0x0000000506117c10 */ /* 0x000fc8000ff1e0ff */
[C---:B------:R-:W-:Y:S02]  /*3720*/  LEA.HI.X.SX32 R18, R6.reuse, UR4, 0x1, P0 ;  /* 0x0000000406127c11 */ /* 0x040fe400080f0eff */
[----:B0-----:R-:W-:Y:S01]  /*3730*/  LEA R16, P0, R17, UR6, 0x2 ;  /* 0x0000000611107c11 */ /* 0x001fe2000f8010ff */
[----:B-1----:R-:W-:-:S03]  /*3740*/  IMAD.IADD R23, R6, 0x1, R19 ;  /* 0x0000000106177824 */ /* 0x002fc600078e0213 */
[----:B------:R-:W-:Y:S01]  /*3750*/  LEA.HI.X R17, R17, UR7, R18, 0x2, P0 ;  /* 0x0000000711117c11 */ /* 0x000fe200080f1412 */
[----:B------:R-:W-:Y:S02]  /*3760*/  IMAD.WIDE R18, R23, 0x4, R12 ;  /* 0x0000000417127825 */ /* 0x000fe400078e020c */
[----:B------:R-:W0:Y:S01]  /*3770*/  LDC.64 R12, c[0x0][0x390] ;  /* 0x0000e400ff0c7b82 */ /* 0x000e220000000a00 */
[----:B---3--:R-:W-:Y:S04]  /*3780*/  STG.E desc[UR8][R10.64], R7 ;  /* 0x000000070a007986 */ /* 0x008fe8000c101908 */
[----:B--2---:R1:W-:Y:S04]  /*3790*/  STG.E desc[UR8][R14.64], R9 ;  /* 0x000000090e007986 */ /* 0x0043e8000c101908 */
[----:B------:R-:W1:Y:S04]  /*37a0*/  LDG.E R2, desc[UR8][R10.64+-0x4] ;  /* 0xfffffc080a027981 */ /* 0x000e68000c1e1900 */
[----:B------:R-:W1:Y:S04]  /*37b0*/  LDG.E R21, desc[UR8][R10.64] ;  /* 0x000000080a157981 */ /* 0x000e68000c1e1900 */
[----:B------:R-:W2:Y:S04]  /*37c0*/  LDG.E R27, desc[UR8][R18.64] ;  /* 0x00000008121b7981 */ /* 0x000ea8000c1e1900 */
[----:B------:R-:W3:Y:S01]  /*37d0*/  LDG.E R23, desc[UR8][R16.64+0x4] ;  /* 0x0000040810177981 */ /* 0x000ee2000c1e1900 */
[----:B-1----:R-:W-:-:S04]  /*37e0*/  IMAD R15, R2, UR11, R21 ;  /* 0x0000000b020f7c24 */ /* 0x002fc8000f8e0215 */
[----:B0-----:R-:W-:-:S06]  /*37f0*/  IMAD.WIDE R14, R15, 0x8, R12 ;  /* 0x000000080f0e7825 */ /* 0x001fcc00078e020c */
[----:B------:R-:W4:Y:S04]  /*3800*/  LDG.E.64 R14, desc[UR8][R14.64] ;  /* 0x000000080e0e7981 */ /* 0x000f28000c1e1b00 */
[----:B--2---:R0:W-:Y:S04]  /*3810*/  STG.E desc[UR8][R16.64+0x4], R27 ;  /* 0x0000041b10007986 */ /* 0x0041e8000c101908 */
[----:B---3--:R0:W-:Y:S04]  /*3820*/  STG.E desc[UR8][R18.64], R23 ;  /* 0x0000001712007986 */ /* 0x0081e8000c101908 */
[----:B------:R-:W2:Y:S04]  /*3830*/  LDG.E R10, desc[UR8][R10.64] ;  /* 0x000000080a0a7981 */ /* 0x000ea8000c1e1900 */
[----:B------:R-:W2:Y:S02]  /*3840*/  LDG.E R7, desc[UR8][R16.64+0x4] ;  /* 0x0000040810077981 */ /* 0x000ea4000c1e1900 */
[----:B--2---:R-:W-:-:S04]  /*3850*/  IMAD R7, R10, UR11, R7 ;  /* 0x0000000b0a077c24 */ /* 0x004fc8000f8e0207 */
[----:B------:R-:W-:-:S06]  /*3860*/  IMAD.WIDE R12, R7, 0x8, R12 ;  /* 0x00000008070c7825 */ /* 0x000fcc00078e020c */
[----:B------:R-:W2:Y:S01]  /*3870*/  LDG.E.64 R12, desc[UR8][R12.64] ;  /* 0x000000080c0c7981 */ /* 0x000ea2000c1e1b00 */
[----:B----4-:R-:W-:Y:S01]  /*3880*/  DADD R4, R4, R14 ;  /* 0x0000000004047229 */ /* 0x010fe2000000000e */
[----:B------:R-:W-:Y:S01]  /*3890*/  IMAD.MOV.U32 R14, RZ, RZ, R25 ;  /* 0x000000ffff0e7224 */ /* 0x000fe200078e0019 */
[----:B------:R-:W-:-:S06]  /*38a0*/  UIADD3 UR5, UPT, UPT, UR5, 0x2, URZ ;  /* 0x0000000205057890 */ /* 0x000fcc000fffe0ff */
[----:B0-2---:R-:W-:-:S11]  /*38b0*/  DADD R4, R4, R12 ;  /* 0x0000000004047229 */ /* 0x005fd6000000000c */
.L_x_825:
[----:B------:R-:W-:Y:S05]  /*38c0*/  BRA.U UP2, `(.L_x_822) ;  /* 0x00000001027c7547 */ /* 0x000fea000b800000 */
[----:B------:R-:W-:Y:S01]  /*38d0*/  SHF.R.U32.HI R7, RZ, 0x2, R14 ;  /* 0x00000002ff077819 */ /* 0x000fe2000001160e */
[----:B------:R-:W-:Y:S01]  /*38e0*/  IMAD.SHL.U32 R2, R3, 0x10, RZ ;  /* 0x0000001003027824 */ /* 0x000fe200078e00ff */
[----:B------:R-:W-:Y:S02]  /*38f0*/  UIADD3 UR4, UPT, UPT, -UR5, UR11, URZ ;  /* 0x0000000b05047290 */ /* 0x000fe4000fffe1ff */
[----:B------:R-:W-:Y:S02]  /*3900*/  I2FP.F32.U32 R10, UR5 ;  /* 0x00000005000a7c45 */ /* 0x000fe40008201000 */
[----:B------:R-:W-:-:S05]  /*3910*/  LOP3.LUT R7, R7, R14, RZ, 0x3c, !PT ;  /* 0x0000000e07077212 */ /* 0x000fca00078e3cff */
[----:B------:R-:W-:-:S05]  /*3920*/  IMAD.SHL.U32 R9, R7, 0x2, RZ ;  /* 0x0000000207097824 */ /* 0x000fca00078e00ff */
[----:B------:R-:W-:Y:S01]  /*3930*/  LOP3.LUT R2, R7, R9, R2, 0x96, !PT ;  /* 0x0000000907027212 */ /* 0x000fe200078e9602 */
[----:B------:R-:W-:Y:S01]  /*3940*/  VIADD R9, R6, UR5 ;  /* 0x0000000506097c36 */ /* 0x000fe20008000000 */
[----:B------:R-:W-:Y:S02]  /*3950*/  I2FP.F32.S32 R7, UR4 ;  /* 0x0000000400077c45 */ /* 0x000fe40008201400 */
[----:B------:R-:W-:-:S04]  /*3960*/  LOP3.LUT R3, R2, R3, RZ, 0x3c, !PT ;  /* 0x0000000302037212 */ /* 0x000fc800078e3cff */
[----:B------:R-:W-:Y:S01]  /*3970*/  IADD3 R3, PT, PT, R8, 0x587c5, R3 ;  /* 0x000587c508037810 */ /* 0x000fe20007ffe003 */
[----:B------:R-:W-:-:S03]  /*3980*/  IMAD.MOV.U32 R8, RZ, RZ, 0x2f800000 ;  /* 0x2f800000ff087424 */ /* 0x000fc600078e00ff */
[----:B------:R-:W-:-:S05]  /*3990*/  I2FP.F32.U32 R3, R3 ;  /* 0x0000000300037245 */ /* 0x000fca0000201000 */
[----:B------:R-:W-:Y:S02]  /*39a0*/  FFMA R8, R3, R8, 1.1641532182693481445e-10 ;  /* 0x2f00000003087423 */ /* 0x000fe40000000008 */
[----:B------:R-:W0:Y:S02]  /*39b0*/  LDC.64 R2, c[0x0][0x380] ;  /* 0x0000e000ff027b82 */ /* 0x000e240000000a00 */
[----:B------:R-:W-:-:S04]  /*39c0*/  FFMA R8, R7, R8, R10 ;  /* 0x0000000807087223 */ /* 0x000fc8000000000a */
[----:B------:R-:W1:Y:S02]  /*39d0*/  F2I.TRUNC.NTZ R7, R8 ;  /* 0x0000000800077305 */ /* 0x000e64000020f100 */
[----:B-1----:R-:W-:-:S04]  /*39e0*/  IMAD.IADD R7, R6, 0x1, R7 ;  /* 0x0000000106077824 */ /* 0x002fc800078e0207 */
[----:B0-----:R-:W-:-:S04]  /*39f0*/  IMAD.WIDE R6, R7, 0x4, R2 ;  /* 0x0000000407067825 */ /* 0x001fc800078e0202 */
[----:B------:R-:W-:Y:S01]  /*3a00*/  IMAD.WIDE R2, R9, 0x4, R2 ;  /* 0x0000000409027825 */ /* 0x000fe200078e0202 */
[----:B------:R-:W2:Y:S01]  /*3a10*/  LDG.E R13, desc[UR8][R6.64] ;  /* 0x00000008060d7981 */ /* 0x000ea2000c1e1900 */
[----:B------:R-:W0:Y:S03]  /*3a20*/  LDC.64 R8, c[0x0][0x390] ;  /* 0x0000e400ff087b82 */ /* 0x000e260000000a00 */
[----:B------:R-:W3:Y:S04]  /*3a30*/  LDG.E R11, desc[UR8][R2.64] ;  /* 0x00000008020b7981 */ /* 0x000ee8000c1e1900 */
[----:B--2---:R1:W-:Y:S04]  /*3a40*/  STG.E desc[UR8][R2.64], R13 ;  /* 0x0000000d02007986 */ /* 0x0043e8000c101908 */
[----:B---3--:R1:W-:Y:S04]  /*3a50*/  STG.E desc[UR8][R6.64], R11 ;  /* 0x0000000b06007986 */ /* 0x0083e8000c101908 */
[----:B------:R-:W2:Y:S04]  /*3a60*/  LDG.E R10, desc[UR8][R2.64+-0x4] ;  /* 0xfffffc08020a7981 */ /* 0x000ea8000c1e1900 */
[----:B------:R-:W2:Y:S02]  /*3a70*/  LDG.E R15, desc[UR8][R2.64] ;  /* 0x00000008020f7981 */ /* 0x000ea4000c1e1900 */
[----:B--2---:R-:W-:-:S04]  /*3a80*/  IMAD R15, R10, UR11, R15 ;  /* 0x0000000b0a0f7c24 */ /* 0x004fc8000f8e020f */
[----:B0-----:R-:W-:-:S06]  /*3a90*/  IMAD.WIDE R8, R15, 0x8, R8 ;  /* 0x000000080f087825 */ /* 0x001fcc00078e0208 */
[----:B------:R-:W2:Y:S02]  /*3aa0*/  LDG.E.64 R8, desc[UR8][R8.64] ;  /* 0x0000000808087981 */ /* 0x000ea4000c1e1b00 */
[----:B-12---:R-:W-:-:S11]  /*3ab0*/  DADD R4, R4, R8 ;  /* 0x0000000004047229 */ /* 0x006fd60000000008 */
.L_x_822:
[----:B------:R-:W0:Y:S01]  /*3ac0*/  LDC.64 R14, c[0x0][0x380] ;  /* 0x0000e000ff0e7b82 */ /* 0x000e220000000a00 */
[----:B------:R-:W-:Y:S02]  /*3ad0*/  UIADD3 UR4, UPT, UPT, UR11, -0x1, URZ ;  /* 0xffffffff0b047890 */ /* 0x000fe4000fffe0ff */
[----:B------:R-:W-:-:S04]  /*3ae0*/  IMAD R3, R0, UR11, RZ ;  /* 0x0000000b00037c24 */ /* 0x000fc8000f8e02ff */
[----:B------:R-:W-:Y:S01]  /*3af0*/  IMAD.U32 R0, RZ, RZ, UR4 ;  /* 0x00000004ff007e24 */ /* 0x000fe2000f8e00ff */
[----:B------:R-:W1:Y:S01]  /*3b00*/  LDC.64 R6, c[0x0][0x390] ;  /* 0x0000e400ff067b82 */ /* 0x000e620000000a00 */
[----:B0-----:R-:W-:-:S05]  /*3b10*/  IMAD.WIDE R14, R3, 0x4, R14 ;  /* 0x00000004030e7825 */ /* 0x001fca00078e020e */
[----:B------:R-:W2:Y:S01]  /*3b20*/  LDG.E R2, desc[UR8][R14.64] ;  /* 0x000000080e027981 */ /* 0x000ea2000c1e1900 */
[----:B------:R-:W-:-:S05]  /*3b30*/  IMAD.WIDE R12, R0, 0x4, R14 ;  /* 0x00000004000c7825 */ /* 0x000fca00078e020e */
[----:B------:R-:W2:Y:S02]  /*3b40*/  LDG.E R3, desc[UR8][R12.64] ;  /* 0x000000080c037981 */ /* 0x000ea4000c1e1900 */
[----:B--2---:R-:W-:-:S04]  /*3b50*/  IMAD R3, R2, UR11, R3 ;  /* 0x0000000b02037c24 */ /* 0x004fc8000f8e0203 */
[----:B-1----:R-:W-:-:S06]  /*3b60*/  IMAD.WIDE R6, R3, 0x8, R6 ;  /* 0x0000000803067825 */ /* 0x002fcc00078e0206 */
[----:B------:R-:W2:Y:S02]  /*3b70*/  LDG.E.64 R6, desc[UR8][R6.64] ;  /* 0x0000000806067981 */ /* 0x000ea4000c1e1b00 */
[----:B--2---:R-:W-:Y:S01]  /*3b80*/  DADD R20, R6, R4 ;  /* 0x0000000006147229 */ /* 0x004fe20000000004 */
[----:B------:R-:W-:Y:S10]  /*3b90*/  BRA.U !UP0, `(.L_x_826) ;  /* 0x0000000908807547 */ /* 0x000ff4000b800000 */
[----:B------:R-:W-:Y:S01]  /*3ba0*/  IADD3 R3, P0, PT, R14, 0x10, RZ ;  /* 0x000000100e037810 */ /* 0x000fe20007f1e0ff */
[----:B------:R-:W-:-:S04]  /*3bb0*/  UMOV UR4, 0x1 ;  /* 0x0000000100047882 */ /* 0x000fc80000000000 */
[----:B------:R-:W-:-:S08]  /*3bc0*/  IMAD.X R4, RZ, RZ, R15, P0 ;  /* 0x000000ffff047224 */ /* 0x000fd000000e060f */
.L_x_835:
[----:B0-----:R-:W0:Y:S01]  /*3bd0*/  LDCU UR6, c[0x0][0x398] ;  /* 0x00007300ff0677ac */ /* 0x001e220008000800 */
[----:B------:R-:W-:Y:S01]  /*3be0*/  IMAD.U32 R9, RZ, RZ, UR4 ;  /* 0x00000004ff097e24 */ /* 0x000fe2000f8e00ff */
[----:B------:R-:W-:-:S07]  /*3bf0*/  UIADD3 UR5, UPT, UPT, UR4, 0x1, URZ ;  /* 0x0000000104057890 */ /* 0x000fce000fffe0ff */
[----:B------:R-:W-:Y:S01]  /*3c00*/  UMOV UR4, UR5 ;  /* 0x0000000500047c82 */ /* 0x000fe20008000000 */
[----:B0-----:R-:W-:Y:S02]  /*3c10*/  UISETP.GE.AND UP0, UPT, UR5, UR6, UPT ;  /* 0x000000060500728c */ /* 0x001fe4000bf06270 */
[----:B------:R-:W-:-:S07]  /*3c20*/  UISETP.NE.AND UP1, UPT, UR5, UR6, UPT ;  /* 0x000000060500728c */ /* 0x000fce000bf25270 */
[----:B------:R-:W-:Y:S05]  /*3c30*/  BRA.U UP0, `(.L_x_827) ;  /* 0x0000000900547547 */ /* 0x000fea000b800000 */
[----:B------:R-:W-:Y:S02]  /*3c40*/  IMAD.MOV.U32 R10, RZ, RZ, R20 ;  /* 0x000000ffff0a7224 */ /* 0x000fe400078e0014 */
[----:B------:R-:W-:Y:S02]  /*3c50*/  IMAD.MOV.U32 R11, RZ, RZ, R21 ;  /* 0x000000ffff0b7224 */ /* 0x000fe400078e0015 */
[----:B------:R-:W-:-:S04]  /*3c60*/  IMAD.WIDE.U32 R8, R9, 0x4, R14 ;  /* 0x0000000409087825 */ /* 0x000fc800078e000e */
[----:B------:R-:W-:-:S07]  /*3c70*/  IMAD.U32 R5, RZ, RZ, UR5 ;  /* 0x00000005ff057e24 */ /* 0x000fce000f8e00ff */
.L_x_834:
[C---:B0-----:R-:W-:Y:S01]  /*3c80*/  IMAD.WIDE.U32 R6, R5.reuse, 0x4, R14 ;  /* 0x0000000405067825 */ /* 0x041fe200078e000e */
[----:B------:R-:W2:Y:S01]  /*3c90*/  LDG.E R25, desc[UR8][R8.64] ;  /* 0x0000000808197981 */ /* 0x000ea2000c1e1900 */
[----:B------:R-:W0:Y:S03]  /*3ca0*/  LDC R24, c[0x0][0x398] ;  /* 0x0000e600ff187b82 */ /* 0x000e260000000800 */
[----:B------:R-:W3:Y:S01]  /*3cb0*/  LDG.E R17, desc[UR8][R6.64] ;  /* 0x0000000806117981 */ /* 0x000ee2000c1e1900 */
[----:B------:R-:W-:Y:S02]  /*3cc0*/  VIADD R5, R5, 0x1 ;  /* 0x0000000105057836 */ /* 0x000fe40000000000 */
[----:B0-----:R-:W-:-:S05]  /*3cd0*/  VIADD R16, R24, 0xfffffffe ;  /* 0xfffffffe18107836 */ /* 0x001fca0000000000 */
[----:B------:R-:W-:Y:S01]  /*3ce0*/  ISETP.GE.U32.AND P1, PT, R16, 0x7, PT ;  /* 0x000000071000780c */ /* 0x000fe20003f26070 */
[----:B------:R-:W-:Y:S01]  /*3cf0*/  IMAD.MOV.U32 R23, RZ, RZ, 0x1 ;  /* 0x00000001ff177424 */ /* 0x000fe200078e00ff */
[----:B------:R-:W-:Y:S02]  /*3d00*/  ISETP.NE.AND P0, PT, R5, R24, PT ;  /* 0x000000180500720c */ /* 0x000fe40003f05270 */
[----:B------:R-:W-:Y:S01]  /*3d10*/  CS2R R20, SRZ ;  /* 0x0000000000147805 */ /* 0x000fe2000001ff00 */
[----:B---3--:R0:W-:Y:S04]  /*3d20*/  STG.E desc[UR8][R8.64], R17 ;  /* 0x0000001108007986 */ /* 0x0081e8000c101908 */
[----:B--2---:R0:W-:Y:S04]  /*3d30*/  STG.E desc[UR8][R6.64], R25 ;  /* 0x0000001906007986 */ /* 0x0041e8000c101908 */
[----:B------:R-:W-:Y:S05]  /*3d40*/  @!P1 BRA `(.L_x_828) ;  /* 0x0000000000e09947 */ /* 0x000fea0003800000 */
[----:B------:R-:W-:Y:S01]  /*3d50*/  VIADD R0, R24, 0xffffffff ;  /* 0xffffffff18007836 */ /* 0x000fe20000000000 */
[----:B------:R-:W-:Y:S01]  /*3d60*/  CS2R R20, SRZ ;  /* 0x0000000000147805 */ /* 0x000fe2000001ff00 */
[----:B------:R-:W-:Y:S02]  /*3d70*/  IMAD.MOV.U32 R26, RZ, RZ, RZ ;  /* 0x000000ffff1a7224 */ /* 0x000fe400078e00ff */
[----:B------:R-:W-:Y:S01]  /*3d80*/  IMAD.MOV.U32 R16, RZ, RZ, R3 ;  /* 0x000000ffff107224 */ /* 0x000fe200078e0003 */
[----:B------:R-:W-:Y:S01]  /*3d90*/  LOP3.LUT R27, R0, 0xfffffff8, RZ, 0xc0, !PT ;  /* 0xfffffff8001b7812 */ /* 0x000fe200078ec0ff */
[----:B0-----:R-:W-:-:S04]  /*3da0*/  IMAD.MOV.U32 R17, RZ, RZ, R4 ;  /* 0x000000ffff117224 */ /* 0x001fc800078e0004 */
[----:B------:R-:W-:-:S07]  /*3db0*/  IMAD.MOV R27, RZ, RZ, -R27 ;  /* 0x000000ffff1b7224 */ /* 0x000fce00078e0a1b */
.L_x_829:
[----:B------:R-:W2:Y:S01]  /*3dc0*/  LDG.E R22, desc[UR8][R16.64+-0x10] ;  /* 0xfffff00810167981 */ /* 0x000ea2000c1e1900 */
[----:B------:R-:W0:Y:S03]  /*3dd0*/  LDC.64 R18, c[0x0][0x390] ;  /* 0x0000e400ff127b82 */ /* 0x000e260000000a00 */
[----:B------:R-:W2:Y:S02]  /*3de0*/  LDG.E R29, desc[UR8][R16.64+-0xc] ;  /* 0xfffff408101d7981 */ /* 0x000ea4000c1e1900 */
[----:B--2---:R-:W-:-:S04]  /*3df0*/  IMAD R23, R22, R24, R29 ;  /* 0x0000001816177224 */ /* 0x004fc800078e021d */
[----:B0-----:R-:W-:-:S06]  /*3e00*/  IMAD.WIDE R22, R23, 0x8, R18 ;  /* 0x0000000817167825 */ /* 0x001fcc00078e0212 */
[----:B------:R-:W2:Y:S02]  /*3e10*/  LDG.E.64 R22, desc[UR8][R22.64] ;  /* 0x0000000816167981 */ /* 0x000ea4000c1e1b00 */
[----:B--2---:R-:W-:Y:S02]  /*3e20*/  DADD R22, R22, R20 ;  /* 0x0000000016167229 */ /* 0x004fe40000000014 */
[----:B------:R-:W2:Y:S02]  /*3e30*/  LDG.E R21, desc[UR8][R16.64+-0x8] ;  /* 0xfffff80810157981 */ /* 0x000ea4000c1e1900 */
[----:B--2---:R-:W-:-:S04]  /*3e40*/  IMAD R29, R29, R24, R21 ;  /* 0x000000181d1d7224 */ /* 0x004fc800078e0215 */
[----:B------:R-:W-:-:S06]  /*3e50*/  IMAD.WIDE R28, R29, 0x8, R18 ;  /* 0x000000081d1c7825 */ /* 0x000fcc00078e0212 */
        /* <DEDUP_REMOVED lines=17> */
[----:B------:R-:W2:Y:S04]  /*3f70*/  LDG.E R23, desc[UR8][R16.64+0x8] ;  /* 0x0000080810177981 */ /* 0x000ea8000c1e1900 */
[----:B------:R-:W3:Y:S01]  /*3f80*/  LDG.E R22, desc[UR8][R16.64+0xc] ;  /* 0x00000c0810167981 */ /* 0x000ee2000c1e1900 */
[----:B--2---:R-:W-:-:S04]  /*3f90*/  IMAD R21, R21, R24, R23 ;  /* 0x0000001815157224 */ /* 0x004fc800078e0217 */
[----:B------:R-:W-:-:S06]  /*3fa0*/  IMAD.WIDE R20, R21, 0x8, R18 ;  /* 0x0000000815147825 */ /* 0x000fcc00078e0212 */
[----:B------:R-:W2:Y:S01]  /*3fb0*/  LDG.E.64 R20, desc[UR8][R20.64] ;  /* 0x0000000814147981 */ /* 0x000ea2000c1e1b00 */
[-C--:B---3--:R-:W-:Y:S01]  /*3fc0*/  IMAD R23, R23, R24.reuse, R22 ;  /* 0x0000001817177224 */ /* 0x088fe200078e0216 */
[----:B--2---:R-:W-:Y:S02]  /*3fd0*/  DADD R20, R28, R20 ;  /* 0x000000001c147229 */ /* 0x004fe40000000014 */
[----:B------:R-:W2:Y:S01]  /*3fe0*/  LDG.E R29, desc[UR8][R16.64+0x10] ;  /* 0x00001008101d7981 */ /* 0x000ea2000c1e1900 */
[----:B------:R-:W-:Y:S02]  /*3ff0*/  VIADD R27, R27, 0x8 ;  /* 0x000000081b1b7836 */ /* 0x000fe40000000000 */
[----:B--2---:R-:W-:Y:S02]  /*4000*/  IMAD R29, R22, R24, R29 ;  /* 0x00000018161d7224 */ /* 0x004fe400078e021d */
[----:B------:R-:W-:-:S04]  /*4010*/  IMAD.WIDE R22, R23, 0x8, R18 ;  /* 0x0000000817167825 */ /* 0x000fc800078e0212 */
[----:B------:R-:W-:Y:S02]  /*4020*/  IMAD.WIDE R18, R29, 0x8, R18 ;  /* 0x000000081d127825 */ /* 0x000fe400078e0212 */
[----:B------:R-:W2:Y:S04]  /*4030*/  LDG.E.64 R22, desc[UR8][R22.64] ;  /* 0x0000000816167981 */ /* 0x000ea8000c1e1b00 */
[----:B------:R-:W3:Y:S01]  /*4040*/  LDG.E.64 R18, desc[UR8][R18.64] ;  /* 0x0000000812127981 */ /* 0x000ee2000c1e1b00 */
[----:B------:R-:W-:Y:S02]  /*4050*/  ISETP.NE.AND P1, PT, R27, RZ, PT ;  /* 0x000000ff1b00720c */ /* 0x000fe40003f25270 */
[----:B------:R-:W-:Y:S01]  /*4060*/  IADD3 R16, P2, PT, R16, 0x20, RZ ;  /* 0x0000002010107810 */ /* 0x000fe20007f5e0ff */
[----:B------:R-:W-:-:S04]  /*4070*/  VIADD R26, R26, 0x8 ;  /* 0x000000081a1a7836 */ /* 0x000fc80000000000 */
[----:B------:R-:W-:Y:S01]  /*4080*/  IMAD.X R17, RZ, RZ, R17, P2 ;  /* 0x000000ffff117224 */ /* 0x000fe200010e0611 */
[----:B--2---:R-:W-:-:S08]  /*4090*/  DADD R20, R20, R22 ;  /* 0x0000000014147229 */ /* 0x004fd00000000016 */
[----:B---3--:R-:W-:Y:S01]  /*40a0*/  DADD R20, R20, R18 ;  /* 0x0000000014147229 */ /* 0x008fe20000000012 */
[----:B------:R-:W-:Y:S10]  /*40b0*/  @P1 BRA `(.L_x_829) ;  /* 0xfffffffc00401947 */ /* 0x000ff4000383ffff */
[----:B------:R-:W-:-:S07]  /*40c0*/  VIADD R23, R26, 0x1 ;  /* 0x000000011a177836 */ /* 0x000fce0000000000 */
.L_x_828:
[----:B------:R-:W-:-:S13]  /*40d0*/  LOP3.LUT P1, RZ, R0, 0x7, RZ, 0xc0, !PT ;  /* 0x0000000700ff7812 */ /* 0x000fda000782c0ff */
[----:B------:R-:W-:Y:S05]  /*40e0*/  @!P1 BRA `(.L_x_830) ;  /* 0x0000000000e09947 */ /* 0x000fea0003800000 */
[----:B------:R-:W-:-:S05]  /*40f0*/  VIADD R0, R24, 0xffffffff ;  /* 0xffffffff18007836 */ /* 0x000fca0000000000 */
[----:B------:R-:W-:-:S05]  /*4100*/  LOP3.LUT R16, R0, 0x7, RZ, 0xc0, !PT ;  /* 0x0000000700107812 */ /* 0x000fca00078ec0ff */
[----:B------:R-:W-:-:S05]  /*4110*/  VIADD R16, R16, 0xffffffff ;  /* 0xffffffff10107836 */ /* 0x000fca0000000000 */
[----:B------:R-:W-:-:S13]  /*4120*/  ISETP.GE.U32.AND P1, PT, R16, 0x3, PT ;  /* 0x000000031000780c */ /* 0x000fda0003f26070 */
[----:B------:R-:W-:Y:S05]  /*4130*/  @!P1 BRA `(.L_x_831) ;  /* 0x0000000000609947 */ /* 0x000fea0003800000 */
[----:B0-----:R-:W-:-:S05]  /*4140*/  IMAD.WIDE R16, R23, 0x4, R14 ;  /* 0x0000000417107825 */ /* 0x001fca00078e020e */
[----:B------:R-:W2:Y:S04]  /*4150*/  LDG.E R19, desc[UR8][R16.64+-0x4] ;  /* 0xfffffc0810137981 */ /* 0x000ea8000c1e1900 */
[----:B------:R-:W2:Y:S04]  /*4160*/  LDG.E R27, desc[UR8][R16.64] ;  /* 0x00000008101b7981 */ /* 0x000ea8000c1e1900 */
[----:B------:R-:W3:Y:S04]  /*4170*/  LDG.E R18, desc[UR8][R16.64+0x4] ;  /* 0x0000040810127981 */ /* 0x000ee8000c1e1900 */
[----:B------:R-:W4:Y:S04]  /*4180*/  LDG.E R29, desc[UR8][R16.64+0x8] ;  /* 0x00000808101d7981 */ /* 0x000f28000c1e1900 */
[----:B------:R0:W5:Y:S02]  /*4190*/  LDG.E R26, desc[UR8][R16.64+0xc] ;  /* 0x00000c08101a7981 */ /* 0x000164000c1e1900 */
[----:B0-----:R-:W0:Y:S01]  /*41a0*/  LDC.64 R16, c[0x0][0x390] ;  /* 0x0000e400ff107b82 */ /* 0x001e220000000a00 */
[----:B--2---:R-:W-:-:S02]  /*41b0*/  IMAD R19, R19, R24, R27 ;  /* 0x0000001813137224 */ /* 0x004fc400078e021b */
[-C--:B---3--:R-:W-:Y:S02]  /*41c0*/  IMAD R22, R27, R24.reuse, R18 ;  /* 0x000000181b167224 */ /* 0x088fe400078e0212 */
[----:B----4-:R-:W-:Y:S02]  /*41d0*/  IMAD R27, R18, R24, R29 ;  /* 0x00000018121b7224 */ /* 0x010fe400078e021d */
[----:B0-----:R-:W-:-:S04]  /*41e0*/  IMAD.WIDE R18, R19, 0x8, R16 ;  /* 0x0000000813127825 */ /* 0x001fc800078e0210 */
[----:B-----5:R-:W-:Y:S02]  /*41f0*/  IMAD R29, R29, R24, R26 ;  /* 0x000000181d1d7224 */ /* 0x020fe400078e021a */
[----:B------:R-:W2:Y:S01]  /*4200*/  LDG.E.64 R18, desc[UR8][R18.64] ;  /* 0x0000000812127981 */ /* 0x000ea2000c1e1b00 */
[----:B------:R-:W-:-:S06]  /*4210*/  IMAD.WIDE R26, R27, 0x8, R16 ;  /* 0x000000081b1a7825 */ /* 0x000fcc00078e0210 */
[----:B------:R-:W3:Y:S01]  /*4220*/  LDG.E.64 R26, desc[UR8][R26.64] ;  /* 0x000000081a1a7981 */ /* 0x000ee2000c1e1b00 */
[----:B--2---:R-:W-:Y:S01]  /*4230*/  DADD R20, R20, R18 ;  /* 0x0000000014147229 */ /* 0x004fe20000000012 */
[----:B------:R-:W-:-:S06]  /*4240*/  IMAD.WIDE R18, R22, 0x8, R16 ;  /* 0x0000000816127825 */ /* 0x000fcc00078e0210 */
[----:B------:R-:W2:Y:S01]  /*4250*/  LDG.E.64 R18, desc[UR8][R18.64] ;  /* 0x0000000812127981 */ /* 0x000ea2000c1e1b00 */
[----:B------:R-:W-:-:S06]  /*4260*/  IMAD.WIDE R16, R29, 0x8, R16 ;  /* 0x000000081d107825 */ /* 0x000fcc00078e0210 */
[----:B------:R-:W4:Y:S01]  /*4270*/  LDG.E.64 R16, desc[UR8][R16.64] ;  /* 0x0000000810107981 */ /* 0x000f22000c1e1b00 */
[----:B------:R-:W-:Y:S01]  /*4280*/  VIADD R23, R23, 0x4 ;  /* 0x0000000417177836 */ /* 0x000fe20000000000 */
[----:B--2---:R-:W-:-:S08]  /*4290*/  DADD R20, R20, R18 ;  /* 0x0000000014147229 */ /* 0x004fd00000000012 */
[----:B---3--:R-:W-:-:S08]  /*42a0*/  DADD R20, R20, R26 ;  /* 0x0000000014147229 */ /* 0x008fd0000000001a */
[----:B----4-:R-:W-:-:S11]  /*42b0*/  DADD R20, R20, R16 ;  /* 0x0000000014147229 */ /* 0x010fd60000000010 */
.L_x_831:
[----:B------:R-:W-:-:S13]  /*42c0*/  LOP3.LUT P1, R16, R0, 0x3, RZ, 0xc0, !PT ;  /* 0x0000000300107812 */ /* 0x000fda000782c0ff */
[----:B------:R-:W-:Y:S05]  /*42d0*/  @!P1 BRA `(.L_x_830) ;  /* 0x0000000000649947 */ /* 0x000fea0003800000 */
[----:B------:R-:W-:-:S13]  /*42e0*/  ISETP.NE.AND P1, PT, R16, 0x1, PT ;  /* 0x000000011000780c */ /* 0x000fda0003f25270 */
[C---:B0-----:R-:W-:Y:S01]  /*42f0*/  @P1 IMAD.WIDE R16, R23.reuse, 0x4, R14 ;  /* 0x0000000417101825 */ /* 0x041fe200078e020e */
[----:B------:R-:W0:Y:S04]  /*4300*/  @P1 LDC.64 R18, c[0x0][0x390] ;  /* 0x0000e400ff121b82 */ /* 0x000e280000000a00 */
[----:B------:R-:W2:Y:S04]  /*4310*/  @P1 LDG.E R27, desc[UR8][R16.64+-0x4] ;  /* 0xfffffc08101b1981 */ /* 0x000ea8000c1e1900 */
[----:B------:R-:W2:Y:S04]  /*4320*/  @P1 LDG.E R29, desc[UR8][R16.64] ;  /* 0x00000008101d1981 */ /* 0x000ea8000c1e1900 */
[----:B------:R-:W3:Y:S01]  /*4330*/  @P1 LDG.E R22, desc[UR8][R16.64+0x4] ;  /* 0x0000040810161981 */ /* 0x000ee2000c1e1900 */
[----:B------:R-:W-:Y:S01]  /*4340*/  LOP3.LUT R26, R24, 0x1, RZ, 0xc0, !PT ;  /* 0x00000001181a7812 */ /* 0x000fe200078ec0ff */
[----:B------:R-:W-:-:S03]  /*4350*/  @P1 VIADD R23, R23, 0x2 ;  /* 0x0000000217171836 */ /* 0x000fc60000000000 */
[----:B------:R-:W-:Y:S01]  /*4360*/  ISETP.NE.U32.AND P2, PT, R26, 0x1, PT ;  /* 0x000000011a00780c */ /* 0x000fe20003f45070 */
[-C--:B--2---:R-:W-:Y:S02]  /*4370*/  @P1 IMAD R27, R27, R24.reuse, R29 ;  /* 0x000000181b1b1224 */ /* 0x084fe400078e021d */
[----:B---3--:R-:W-:-:S10]  /*4380*/  @P1 IMAD R26, R29, R24, R22 ;  /* 0x000000181d1a1224 */ /* 0x008fd400078e0216 */
[----:B------:R-:W-:-:S04]  /*4390*/  @P2 IMAD.WIDE R28, R23, 0x4, R14 ;  /* 0x00000004171c2825 */ /* 0x000fc800078e020e */
[--C-:B0-----:R-:W-:Y:S01]  /*43a0*/  @P1 IMAD.WIDE R22, R27, 0x8, R18.reuse ;  /* 0x000000081b161825 */ /* 0x101fe200078e0212 */
[----:B------:R-:W2:Y:S03]  /*43b0*/  @P2 LDG.E R16, desc[UR8][R28.64] ;  /* 0x000000081c102981 */ /* 0x000ea6000c1e1900 */
[----:B------:R-:W-:Y:S01]  /*43c0*/  @P1 IMAD.WIDE R18, R26, 0x8, R18 ;  /* 0x000000081a121825 */ /* 0x000fe200078e0212 */
[----:B------:R-:W2:Y:S04]  /*43d0*/  @P2 LDG.E R27, desc[UR8][R28.64+-0x4] ;  /* 0xfffffc081c1b2981 */ /* 0x000ea8000c1e1900 */
[----:B------:R-:W3:Y:S04]  /*43e0*/  @P1 LDG.E.64 R22, desc[UR8][R22.64] ;  /* 0x0000000816161981 */ /* 0x000ee8000c1e1b00 */
[----:B------:R-:W4:Y:S01]  /*43f0*/  @P1 LDG.E.64 R18, desc[UR8][R18.64] ;  /* 0x0000000812121981 */ /* 0x000f22000c1e1b00 */
[----:B--2---:R-:W-:-:S02]  /*4400*/  @P2 IMAD R27, R27, R24, R16 ;  /* 0x000000181b1b2224 */ /* 0x004fc400078e0210 */
[----:B------:R-:W0:Y:S02]  /*4410*/  @P2 LDC.64 R16, c[0x0][0x390] ;  /* 0x0000e400ff102b82 */ /* 0x000e240000000a00 */
[----:B0-----:R-:W-:-:S06]  /*4420*/  @P2 IMAD.WIDE R16, R27, 0x8, R16 ;  /* 0x000000081b102825 */ /* 0x001fcc00078e0210 */
[----:B------:R-:W2:Y:S01]  /*4430*/  @P2 LDG.E.64 R16, desc[UR8][R16.64] ;  /* 0x0000000810102981 */ /* 0x000ea2000c1e1b00 */
[----:B---3--:R-:W-:-:S08]  /*4440*/  @P1 DADD R26, R20, R22 ;  /* 0x00000000141a1229 */ /* 0x008fd00000000016 */
[----:B----4-:R-:W-:-:S08]  /*4450*/  @P1 DADD R20, R26, R18 ;  /* 0x000000001a141229 */ /* 0x010fd00000000012 */
[----:B--2---:R-:W-:-:S11]  /*4460*/  @P2 DADD R20, R20, R16 ;  /* 0x0000000014142229 */ /* 0x004fd60000000010 */
.L_x_830:
[----:B------:R-:W2:Y:S01]  /*4470*/  LDG.E R19, desc[UR8][R12.64] ;  /* 0x000000080c137981 */ /* 0x000ea2000c1e1900 */
[----:B0-----:R-:W0:Y:S01]  /*4480*/  LDC.64 R16, c[0x0][0x390] ;  /* 0x0000e400ff107b82 */ /* 0x001e220000000a00 */
[----:B--2---:R-:W-:-:S04]  /*4490*/  IMAD R19, R2, R24, R19 ;  /* 0x0000001802137224 */ /* 0x004fc800078e0213 */
[----:B0-----:R-:W-:-:S06]  /*44a0*/  IMAD.WIDE R16, R19, 0x8, R16 ;  /* 0x0000000813107825 */ /* 0x001fcc00078e0210 */
[----:B------:R-:W2:Y:S01]  /*44b0*/  LDG.E.64 R16, desc[UR8][R16.64] ;  /* 0x0000000810107981 */ /* 0x000ea2000c1e1b00 */
[----:B------:R-:W-:Y:S01]  /*44c0*/  BSSY.RECONVERGENT B0, `(.L_x_832) ;  /* 0x0000009000007945 */ /* 0x000fe20003800200 */
[----:B--2---:R-:W-:-:S08]  /*44d0*/  DADD R20, R16, R20 ;  /* 0x0000000010147229 */ /* 0x004fd00000000014 */
[----:B------:R-:W-:-:S14]  /*44e0*/  DSETP.GEU.AND P1, PT, R20, R10, PT ;  /* 0x0000000a1400722a */ /* 0x000fdc0003f2e000 */
[----:B------:R-:W-:Y:S05]  /*44f0*/  @!P1 BRA `(.L_x_833) ;  /* 0x0000000000149947 */ /* 0x000fea0003800000 */
[----:B------:R-:W2:Y:S01]  /*4500*/  LDG.E R17, desc[UR8][R8.64] ;  /* 0x0000000808117981 */ /* 0x000ea2000c1e1900 */
[----:B------:R-:W-:Y:S02]  /*4510*/  IMAD.MOV.U32 R20, RZ, RZ, R10 ;  /* 0x000000ffff147224 */ /* 0x000fe400078e000a */
[----:B------:R-:W-:Y:S01]  /*4520*/  IMAD.MOV.U32 R21, RZ, RZ, R11 ;  /* 0x000000ffff157224 */ /* 0x000fe200078e000b */
[----:B--2---:R0:W-:Y:S04]  /*4530*/  STG.E desc[UR8][R6.64], R17 ;  /* 0x0000001106007986 */ /* 0x0041e8000c101908 */
[----:B------:R0:W-:Y:S02]  /*4540*/  STG.E desc[UR8][R8.64], R25 ;  /* 0x0000001908007986 */ /* 0x0001e4000c101908 */
.L_x_833:
[----:B------:R-:W-:Y:S05]  /*4550*/  BSYNC.RECONVERGENT B0 ;  /* 0x0000000000007941 */ /* 0x000fea0003800200 */
.L_x_832:
[----:B------:R-:W-:Y:S02]  /*4560*/  IMAD.MOV.U32 R10, RZ, RZ, R20 ;  /* 0x000000ffff0a7224 */ /* 0x000fe400078e0014 */
[----:B------:R-:W-:Y:S01]  /*4570*/  IMAD.MOV.U32 R11, RZ, RZ, R21 ;  /* 0x000000ffff0b7224 */ /* 0x000fe200078e0015 */
[----:B------:R-:W-:Y:S06]  /*4580*/  @P0 BRA `(.L_x_834) ;  /* 0xfffffff400bc0947 */ /* 0x000fec000383ffff */
.L_x_827:
[----:B------:R-:W-:Y:S05]  /*4590*/  BRA.U UP1, `(.L_x_835) ;  /* 0xfffffff5018c7547 */ /* 0x000fea000b83ffff */
.L_x_826:
[----:B------:R-:W1:Y:S01]  /*45a0*/  S2R R0, SR_TID.X ;  /* 0x0000000000007919 */ /* 0x000e620000002100 */
[----:B------:R-:W1:Y:S08]  /*45b0*/  LDC R5, c[0x0][0x360] ;  /* 0x0000d800ff057b82 */ /* 0x000e700000000800 */
[----:B------:R-:W2:Y:S01]  /*45c0*/  LDC.64 R2, c[0x0][0x388] ;  /* 0x0000e200ff027b82 */ /* 0x000ea20000000a00 */
[----:B-1----:R-:W-:-:S04]  /*45d0*/  IMAD R5, R5, UR10, R0 ;  /* 0x0000000a05057c24 */ /* 0x002fc8000f8e0200 */
[----:B--2---:R-:W-:-:S05]  /*45e0*/  IMAD.WIDE R2, R5, 0x8, R2 ;  /* 0x0000000805027825 */ /* 0x004fca00078e0202 */
[----:B------:R-:W-:Y:S01]  /*45f0*/  STG.E.64 desc[UR8][R2.64], R20 ;  /* 0x0000001402007986 */ /* 0x000fe2000c101b08 */
[----:B------:R-:W-:Y:S05]  /*4600*/  EXIT ;  /* 0x000000000000794d */ /* 0x000fea0003800000 */
.L_x_836:
        /* <DEDUP_REMOVED lines=15> */
.L_x_864:


//--------------------- .text._Z9calc_distPdS_S_i --------------------------
	.section	.text._Z9calc_distPdS_S_i,"ax",@progbits
	.align	128
        .global         _Z9calc_distPdS_S_i
        .type           _Z9calc_distPdS_S_i,@function
        .size           _Z9calc_distPdS_S_i,(.L_x_852 - _Z9calc_distPdS_S_i)
        .other          _Z9calc_distPdS_S_i,@"STO_CUDA_ENTRY STV_DEFAULT"
_Z9calc_distPdS_S_i:
.text._Z9calc_distPdS_S_i:
[----:B------:R-:W-:Y:S01]  /*0000*/  LDC R1, c[0x0][0x37c] ;  /* 0x0000df00ff017b82 */ /* 0x000fe20000000800 */
[----:B------:R-:W0:Y:S07]  /*0010*/  S2R R3, SR_TID.Y ;  /* 0x0000000000037919 */ /* 0x000e2e0000002200 */
[----:B------:R-:W0:Y:S01]  /*0020*/  S2UR UR4, SR_CTAID.Y ;  /* 0x00000000000479c3 */ /* 0x000e220000002600 */
[----:B------:R-:W1:Y:S01]  /*0030*/  LDCU UR6, c[0x0][0x398] ;  /* 0x00007300ff0677ac */ /* 0x000e620008000800 */
[----:B------:R-:W2:Y:S06]  /*0040*/  S2R R5, SR_TID.X ;  /* 0x0000000000057919 */ /* 0x000eac0000002100 */
[----:B------:R-:W0:Y:S08]  /*0050*/  LDC R2, c[0x0][0x364] ;  /* 0x0000d900ff027b82 */ /* 0x000e300000000800 */
[----:B------:R-:W2:Y:S08]  /*0060*/  S2UR UR5, SR_CTAID.X ;  /* 0x00000000000579c3 */ /* 0x000eb00000002500 */
[----:B------:R-:W2:Y:S01]  /*0070*/  LDC R0, c[0x0][0x360] ;  /* 0x0000d800ff007b82 */ /* 0x000ea20000000800 */
[----:B0-----:R-:W-:-:S02]  /*0080*/  IMAD R2, R2, UR4, R3 ;  /* 0x0000000402027c24 */ /* 0x001fc4000f8e0203 */
[----:B--2---:R-:W-:-:S05]  /*0090*/  IMAD R3, R0, UR5, R5 ;  /* 0x0000000500037c24 */ /* 0x004fca000f8e0205 */
[----:B------:R-:W-:-:S04]  /*00a0*/  VIMNMX R0, PT, PT, R2, R3, !PT ;  /* 0x0000000302007248 */ /* 0x000fc80007fe0100 */
[----:B-1----:R-:W-:-:S13]  /*00b0*/  ISETP.GE.AND P0, PT, R0, UR6, PT ;  /* 0x0000000600007c0c */ /* 0x002fda000bf06270 */
[----:B------:R-:W-:Y:S05]  /*00c0*/  @P0 EXIT ;  /* 0x000000000000094d */ /* 0x000fea0003800000 */
[----:B------:R-:W0:Y:S01]  /*00d0*/  LDC.64 R6, c[0x0][0x380] ;  /* 0x0000e000ff067b82 */ /* 0x000e220000000a00 */
[----:B------:R-:W1:Y:S01]  /*00e0*/  LDCU.64 UR4, c[0x0][0x358] ;  /* 0x00006b00ff0477ac */ /* 0x000e620008000a00 */
[----:B0-----:R-:W-:-:S04]  /*00f0*/  IMAD.WIDE R4, R3, 0x8, R6 ;  /* 0x0000000803047825 */ /* 0x001fc800078e0206 */
[----:B------:R-:W-:Y:S02]  /*0100*/  IMAD.WIDE.U32 R6, R2, 0x8, R6 ;  /* 0x0000000802067825 */ /* 0x000fe400078e0006 */
[----:B-1----:R-:W2:Y:S04]  /*0110*/  LDG.E.64 R4, desc[UR4][R4.64] ;  /* 0x0000000404047981 */ /* 0x002ea8000c1e1b00 */
[----:B------:R-:W2:Y:S01]  /*0120*/  LDG.E.64 R6, desc[UR4][R6.64] ;  /* 0x0000000406067981 */ /* 0x000ea2000c1e1b00 */
[----:B------:R-:W-:Y:S01]  /*0130*/  BSSY.RECONVERGENT B0, `(.L_x_837) ;  /* 0x0000005000007945 */ /* 0x000fe20003800200 */
[----:B------:R-:W-:Y:S01]  /*0140*/  MOV R0, 0x180 ;  /* 0x0000018000007802 */ /* 0x000fe20000000f00 */
[----:B--2---:R-:W-:-:S08]  /*0150*/  DADD R24, R4, -R6 ;  /* 0x0000000004187229 */ /* 0x004fd00000000806 */
[----:B------:R-:W-:-:S11]  /*0160*/  DADD R26, -RZ, |R24| ;  /* 0x00000000ff1a7229 */ /* 0x000fd60000000518 */
[----:B------:R-:W-:Y:S05]  /*0170*/  CALL.REL.NOINC `($_Z9calc_distPdS_S_i$__internal_accurate_pow) ;  /* 0x0000000400e07944 */ /* 0x000fea0003c00000 */
[----:B------:R-:W-:Y:S05]  /*0180*/  BSYNC.RECONVERGENT B0 ;  /* 0x0000000000007941 */ /* 0x000fea0003800200 */
.L_x_837:
[----:B------:R-:W0:Y:S02]  /*0190*/  LDC.64 R10, c[0x0][0x388] ;  /* 0x0000e200ff0a7b82 */ /* 0x000e240000000a00 */
[----:B0-----:R-:W-:-:S04]  /*01a0*/  IMAD.WIDE R8, R3, 0x8, R10 ;  /* 0x0000000803087825 */ /* 0x001fc800078e020a */
[----:B------:R-:W-:Y:S02]  /*01b0*/  IMAD.WIDE.U32 R10, R2, 0x8, R10 ;  /* 0x00000008020a7825 */ /* 0x000fe400078e000a */
[----:B------:R-:W2:Y:S04]  /*01c0*/  LDG.E.64 R8, desc[UR4][R8.64] ;  /* 0x0000000408087981 */ /* 0x000ea8000c1e1b00 */
[----:B------:R-:W2:Y:S01]  /*01d0*/  LDG.E.64 R10, desc[UR4][R10.64] ;  /* 0x000000040a0a7981 */ /* 0x000ea2000c1e1b00 */
[C---:B------:R-:W-:Y:S01]  /*01e0*/  DADD R4, R24.reuse, 2 ;  /* 0x4000000018047429 */ /* 0x040fe20000000000 */
[----:B------:R-:W-:Y:S01]  /*01f0*/  BSSY.RECONVERGENT B0, `(.L_x_838) ;  /* 0x000000f000007945 */ /* 0x000fe20003800200 */
[C---:B------:R-:W-:Y:S02]  /*0200*/  DSETP.NEU.AND P1, PT, R24.reuse, RZ, PT ;  /* 0x000000ff1800722a */ /* 0x040fe40003f2d000 */
[----:B------:R-:W-:-:S06]  /*0210*/  DSETP.NEU.AND P0, PT, R24, 1, PT ;  /* 0x3ff000001800742a */ /* 0x000fcc0003f0d000 */
[----:B------:R-:W-:-:S04]  /*0220*/  LOP3.LUT R0, R5, 0x7ff00000, RZ, 0xc0, !PT ;  /* 0x7ff0000005007812 */ /* 0x000fc800078ec0ff */
[----:B------:R-:W-:Y:S02]  /*0230*/  ISETP.NE.AND P2, PT, R0, 0x7ff00000, PT ;  /* 0x7ff000000000780c */ /* 0x000fe40003f45270 */
[----:B------:R-:W-:Y:S01]  /*0240*/  @!P1 CS2R R6, SRZ ;  /* 0x0000000000069805 */ /* 0x000fe2000001ff00 */
[----:B--2---:R-:W-:-:S08]  /*0250*/  DADD R4, R8, -R10 ;  /* 0x0000000008047229 */ /* 0x004fd0000000080a */
[----:B------:R-:W-:Y:S02]  /*0260*/  DADD R26, -RZ, |R4| ;  /* 0x00000000ff1a7229 */ /* 0x000fe40000000504 */
[----:B------:R-:W-:Y:S09]  /*0270*/  @P2 BRA `(.L_x_839) ;  /* 0x0000000000182947 */ /* 0x000ff20003800000 */
[----:B------:R-:W-:-:S14]  /*0280*/  DSETP.NAN.AND P1, PT, R24, R24, PT ;  /* 0x000000181800722a */ /* 0x000fdc0003f28000 */
[----:B------:R-:W-:Y:S01]  /*0290*/  @P1 DADD R6, R24, 2 ;  /* 0x4000000018061429 */ /* 0x000fe20000000000 */
[----:B------:R-:W-:Y:S10]  /*02a0*/  @P1 BRA `(.L_x_839) ;  /* 0x00000000000c1947 */ /* 0x000ff40003800000 */
[----:B------:R-:W-:-:S14]  /*02b0*/  DSETP.NEU.AND P1, PT, |R24|, +INF , PT ;  /* 0x7ff000001800742a */ /* 0x000fdc0003f2d200 */
[----:B------:R-:W-:Y:S02]  /*02c0*/  @!P1 IMAD.MOV.U32 R6, RZ, RZ, 0x0 ;  /* 0x00000000ff069424 */ /* 0x000fe400078e00ff */
[----:B------:R-:W-:-:S07]  /*02d0*/  @!P1 IMAD.MOV.U32 R7, RZ, RZ, 0x7ff00000 ;  /* 0x7ff00000ff079424 */ /* 0x000fce00078e00ff */
.L_x_839:
[----:B------:R-:W-:Y:S05]  /*02e0*/  BSYNC.RECONVERGENT B0 ;  /* 0x0000000000007941 */ /* 0x000fea0003800200 */
.L_x_838:
[----:B------:R-:W-:Y:S01]  /*02f0*/  BSSY.RECONVERGENT B0, `(.L_x_840) ;  /* 0x0000005000007945 */ /* 0x000fe20003800200 */
[----:B------:R-:W-:Y:S02]  /*0300*/  FSEL R24, R6, RZ, P0 ;  /* 0x000000ff06187208 */ /* 0x000fe40000000000 */
[----:B------:R-:W-:Y:S02]  /*0310*/  FSEL R25, R7, 1.875, P0 ;  /* 0x3ff0000007197808 */ /* 0x000fe40000000000 */
[----:B------:R-:W-:-:S07]  /*0320*/  MOV R0, 0x340 ;  /* 0x0000034000007802 */ /* 0x000fce0000000f00 */
[----:B------:R-:W-:Y:S05]  /*0330*/  CALL.REL.NOINC `($_Z9calc_distPdS_S_i$__internal_accurate_pow) ;  /* 0x0000000400707944 */ /* 0x000fea0003c00000 */
[----:B------:R-:W-:Y:S05]  /*0340*/  BSYNC.RECONVERGENT B0 ;  /* 0x0000000000007941 */ /* 0x000fea0003800200 */
.L_x_840:
[C---:B------:R-:W-:Y:S01]  /*0350*/  DADD R8, R4.reuse, 2 ;  /* 0x4000000004087429 */ /* 0x040fe20000000000 */
[----:B------:R-:W-:Y:S01]  /*0360*/  BSSY.RECONVERGENT B0, `(.L_x_841) ;  /* 0x000000d000007945 */ /* 0x000fe20003800200 */
[C---:B------:R-:W-:Y:S02]  /*0370*/  DSETP.NEU.AND P1, PT, R4.reuse, RZ, PT ;  /* 0x000000ff0400722a */ /* 0x040fe40003f2d000 */
[----:B------:R-:W-:-:S06]  /*0380*/  DSETP.NEU.AND P0, PT, R4, 1, PT ;  /* 0x3ff000000400742a */ /* 0x000fcc0003f0d000 */
[----:B------:R-:W-:-:S04]  /*0390*/  LOP3.LUT R8, R9, 0x7ff00000, RZ, 0xc0, !PT ;  /* 0x7ff0000009087812 */ /* 0x000fc800078ec0ff */
[----:B------:R-:W-:Y:S02]  /*03a0*/  ISETP.NE.AND P2, PT, R8, 0x7ff00000, PT ;  /* 0x7ff000000800780c */ /* 0x000fe40003f45270 */
[----:B------:R-:W-:-:S11]  /*03b0*/  @!P1 CS2R R6, SRZ ;  /* 0x0000000000069805 */ /* 0x000fd6000001ff00 */
[----:B------:R-:W-:Y:S05]  /*03c0*/  @P2 BRA `(.L_x_842) ;  /* 0x0000000000182947 */ /* 0x000fea0003800000 */
[----:B------:R-:W-:-:S14]  /*03d0*/  DSETP.NAN.AND P1, PT, R4, R4, PT ;  /* 0x000000040400722a */ /* 0x000fdc0003f28000 */
[----:B------:R-:W-:Y:S01]  /*03e0*/  @P1 DADD R6, R4, 2 ;  /* 0x4000000004061429 */ /* 0x000fe20000000000 */
[----:B------:R-:W-:Y:S10]  /*03f0*/  @P1 BRA `(.L_x_842) ;  /* 0x00000000000c1947 */ /* 0x000ff40003800000 */
[----:B------:R-:W-:-:S14]  /*0400*/  DSETP.NEU.AND P1, PT, |R4|, +INF , PT ;  /* 0x7ff000000400742a */ /* 0x000fdc0003f2d200 */
[----:B------:R-:W-:Y:S02]  /*0410*/  @!P1 IMAD.MOV.U32 R6, RZ, RZ, 0x0 ;  /* 0x00000000ff069424 */ /* 0x000fe400078e00ff */
[----:B------:R-:W-:-:S07]  /*0420*/  @!P1 IMAD.MOV.U32 R7, RZ, RZ, 0x7ff00000 ;  /* 0x7ff00000ff079424 */ /* 0x000fce00078e00ff */
.L_x_842:
[----:B------:R-:W-:Y:S05]  /*0430*/  BSYNC.RECONVERGENT B0 ;  /* 0x0000000000007941 */ /* 0x000fea0003800200 */
.L_x_841:
[----:B------:R-:W-:Y:S01]  /*0440*/  FSEL R4, R6, RZ, P0 ;  /* 0x000000ff06047208 */ /* 0x000fe20000000000 */
[----:B------:R-:W-:Y:S01]  /*0450*/  IMAD.MOV.U32 R8, RZ, RZ, 0x0 ;  /* 0x00000000ff087424 */ /* 0x000fe200078e00ff */
[----:B------:R-:W-:Y:S01]  /*0460*/  FSEL R5, R7, 1.875, P0 ;  /* 0x3ff0000007057808 */ /* 0x000fe20000000000 */
[----:B------:R-:W-:Y:S01]  /*0470*/  IMAD.MOV.U32 R9, RZ, RZ, 0x3fd80000 ;  /* 0x3fd80000ff097424 */ /* 0x000fe200078e00ff */
[----:B------:R-:W-:Y:S04]  /*0480*/  BSSY.RECONVERGENT B0, `(.L_x_843) ;  /* 0x0000012000007945 */ /* 0x000fe80003800200 */
[----:B------:R-:W-:-:S06]  /*0490*/  DADD R24, R24, R4 ;  /* 0x0000000018187229 */ /* 0x000fcc0000000004 */
[----:B------:R-:W0:Y:S04]  /*04a0*/  MUFU.RSQ64H R5, R25 ;  /* 0x0000001900057308 */ /* 0x000e280000001c00 */
[----:B------:R-:W-:-:S04]  /*04b0*/  IADD3 R4, PT, PT, R25, -0x3500000, RZ ;  /* 0xfcb0000019047810 */ /* 0x000fc80007ffe0ff */
[----:B------:R-:W-:Y:S02]  /*04c0*/  ISETP.GE.U32.AND P0, PT, R4, 0x7ca00000, PT ;  /* 0x7ca000000400780c */ /* 0x000fe40003f06070 */
[----:B0-----:R-:W-:-:S08]  /*04d0*/  DMUL R6, R4, R4 ;  /* 0x0000000404067228 */ /* 0x001fd00000000000 */
[----:B------:R-:W-:-:S08]  /*04e0*/  DFMA R6, R24, -R6, 1 ;  /* 0x3ff000001806742b */ /* 0x000fd00000000806 */
[----:B------:R-:W-:Y:S02]  /*04f0*/  DFMA R8, R6, R8, 0.5 ;  /* 0x3fe000000608742b */ /* 0x000fe40000000008 */
[----:B------:R-:W-:-:S08]  /*0500*/  DMUL R6, R4, R6 ;  /* 0x0000000604067228 */ /* 0x000fd00000000000 */
[----:B------:R-:W-:-:S08]  /*0510*/  DFMA R10, R8, R6, R4 ;  /* 0x00000006080a722b */ /* 0x000fd00000000004 */
[----:B------:R-:W-:Y:S02]  /*0520*/  DMUL R12, R24, R10 ;  /* 0x0000000a180c7228 */ /* 0x000fe40000000000 */
[----:B------:R-:W-:Y:S01]  /*0530*/  VIADD R9, R11, 0xfff00000 ;  /* 0xfff000000b097836 */ /* 0x000fe20000000000 */
[----:B------:R-:W-:-:S05]  /*0540*/  MOV R8, R10 ;  /* 0x0000000a00087202 */ /* 0x000fca0000000f00 */
[----:B------:R-:W-:-:S08]  /*0550*/  DFMA R14, R12, -R12, R24 ;  /* 0x8000000c0c0e722b */ /* 0x000fd00000000018 */
[----:B------:R-:W-:Y:S01]  /*0560*/  DFMA R6, R14, R8, R12 ;  /* 0x000000080e06722b */ /* 0x000fe2000000000c */
[----:B------:R-:W-:Y:S10]  /*0570*/  @!P0 BRA `(.L_x_844) ;  /* 0x0000000000088947 */ /* 0x000ff40003800000 */
[----:B------:R-:W-:-:S07]  /*0580*/  MOV R0, 0x5a0 ;  /* 0x000005a000007802 */ /* 0x000fce0000000f00 */
[----:B------:R-:W-:Y:S05]  /*0590*/  CALL.REL.NOINC `($__internal_0_$__cuda_sm20_dsqrt_rn_f64_mediumpath_v1) ;  /* 0x00000000001c7944 */ /* 0x000fea0003c00000 */
.L_x_844:
[----:B------:R-:W-:Y:S05]  /*05a0*/  BSYNC.RECONVERGENT B0 ;  /* 0x0000000000007941 */ /* 0x000fea0003800200 */
.L_x_843:
[----:B------:R-:W0:Y:S01]  /*05b0*/  LDC.64 R4, c[0x0][0x390] ;  /* 0x0000e400ff047b82 */ /* 0x000e220000000a00 */
[----:B------:R-:W1:Y:S02]  /*05c0*/  LDCU UR6, c[0x0][0x398] ;  /* 0x00007300ff0677ac */ /* 0x000e640008000800 */
[----:B-1----:R-:W-:-:S04]  /*05d0*/  IMAD R3, R3, UR6, R2 ;  /* 0x0000000603037c24 */ /* 0x002fc8000f8e0202 */
[----:B0-----:R-:W-:-:S05]  /*05e0*/  IMAD.WIDE R2, R3, 0x8, R4 ;  /* 0x0000000803027825 */ /* 0x001fca00078e0204 */
[----:B------:R-:W-:Y:S01]  /*05f0*/  STG.E.64 desc[UR4][R2.64], R6 ;  /* 0x0000000602007986 */ /* 0x000fe2000c101b04 */
[----:B------:R-:W-:Y:S05]  /*0600*/  EXIT ;  /* 0x000000000000794d */ /* 0x000fea0003800000 */
        .weak           $__internal_0_$__cuda_sm20_dsqrt_rn_f64_mediumpath_v1
        .type           $__internal_0_$__cuda_sm20_dsqrt_rn_f64_mediumpath_v1,@function
        .size           $__internal_0_$__cuda_sm20_dsqrt_rn_f64_mediumpath_v1,($_Z9calc_distPdS_S_i$__internal_accurate_pow - $__internal_0_$__cuda_sm20_dsqrt_rn_f64_mediumpath_v1)
$__internal_0_$__cuda_sm20_dsqrt_rn_f64_mediumpath_v1:
[----:B------:R-:W-:Y:S01]  /*0610*/  ISETP.GE.U32.AND P0, PT, R4, -0x3400000, PT ;  /* 0xfcc000000400780c */ /* 0x000fe20003f06070 */
[----:B------:R-:W-:Y:S01]  /*0620*/  BSSY.RECONVERGENT B1, `(.L_x_845) ;  /* 0x0000028000017945 */ /* 0x000fe20003800200 */
[----:B------:R-:W-:Y:S01]  /*0630*/  IMAD.MOV.U32 R8, RZ, RZ, R10 ;  /* 0x000000ffff087224 */ /* 0x000fe200078e000a */
[----:B------:R-:W-:Y:S01]  /*0640*/  MOV R4, R14 ;  /* 0x0000000e00047202 */ /* 0x000fe20000000f00 */
[----:B------:R-:W-:Y:S02]  /*0650*/  IMAD.MOV.U32 R6, RZ, RZ, R24 ;  /* 0x000000ffff067224 */ /* 0x000fe400078e0018 */
[----:B------:R-:W-:Y:S02]  /*0660*/  IMAD.MOV.U32 R7, RZ, RZ, R25 ;  /* 0x000000ffff077224 */ /* 0x000fe400078e0019 */
[----:B------:R-:W-:-:S05]  /*0670*/  IMAD.MOV.U32 R5, RZ, RZ, R15 ;  /* 0x000000ffff057224 */ /* 0x000fca00078e000f */
[----:B------:R-:W-:Y:S05]  /*0680*/  @!P0 BRA `(.L_x_846) ;  /* 0x0000000000208947 */ /* 0x000fea0003800000 */
[----:B------:R-:W-:-:S10]  /*0690*/  DFMA.RM R4, R4, R8, R12 ;  /* 0x000000080404722b */ /* 0x000fd4000000400c */
[----:B------:R-:W-:-:S05]  /*06a0*/  IADD3 R8, P0, PT, R4, 0x1, RZ ;  /* 0x0000000104087810 */ /* 0x000fca0007f1e0ff */
[----:B------:R-:W-:-:S06]  /*06b0*/  IMAD.X R9, RZ, RZ, R5, P0 ;  /* 0x000000ffff097224 */ /* 0x000fcc00000e0605 */
[----:B------:R-:W-:-:S08]  /*06c0*/  DFMA.RP R6, -R4, R8, R6 ;  /* 0x000000080406722b */ /* 0x000fd00000008106 */
[----:B------:R-:W-:-:S06]  /*06d0*/  DSETP.GT.AND P0, PT, R6, RZ, PT ;  /* 0x000000ff0600722a */ /* 0x000fcc0003f04000 */
[----:B------:R-:W-:Y:S02]  /*06e0*/  FSEL R4, R8, R4, P0 ;  /* 0x0000000408047208 */ /* 0x000fe40000000000 */
[----:B------:R-:W-:Y:S01]  /*06f0*/  FSEL R5, R9, R5, P0 ;  /* 0x0000000509057208 */ /* 0x000fe20000000000 */
[----:B------:R-:W-:Y:S06]  /*0700*/  BRA `(.L_x_847) ;  /* 0x0000000000647947 */ /* 0x000fec0003800000 */
.L_x_846:
[----:B------:R-:W-:-:S14]  /*0710*/  DSETP.NE.AND P0, PT, R6, RZ, PT ;  /* 0x000000ff0600722a */ /* 0x000fdc0003f05000 */
[----:B------:R-:W-:Y:S05]  /*0720*/  @!P0 BRA `(.L_x_848) ;  /* 0x0000000000588947 */ /* 0x000fea0003800000 */
[----:B------:R-:W-:-:S13]  /*0730*/  ISETP.GE.AND P0, PT, R7, RZ, PT ;  /* 0x000000ff0700720c */ /* 0x000fda0003f06270 */
[----:B------:R-:W-:Y:S01]  /*0740*/  @!P0 IMAD.MOV.U32 R4, RZ, RZ, 0x0 ;  /* 0x00000000ff048424 */ /* 0x000fe200078e00ff */
[----:B------:R-:W-:Y:S01]  /*0750*/  @!P0 MOV R5, 0xfff80000 ;  /* 0xfff8000000058802 */ /* 0x000fe20000000f00 */
[----:B------:R-:W-:Y:S06]  /*0760*/  @!P0 BRA `(.L_x_847) ;  /* 0x00000000004c8947 */ /* 0x000fec0003800000 */
[----:B------:R-:W-:-:S13]  /*0770*/  ISETP.GT.AND P0, PT, R7, 0x7fefffff, PT ;  /* 0x7fefffff0700780c */ /* 0x000fda0003f04270 */
[----:B------:R-:W-:Y:S05]  /*0780*/  @P0 BRA `(.L_x_848) ;  /* 0x0000000000400947 */ /* 0x000fea0003800000 */
[----:B------:R-:W-:Y:S01]  /*0790*/  DMUL R4, R6, 8.11296384146066816958e+31 ;  /* 0x4690000006047828 */ /* 0x000fe20000000000 */
[----:B------:R-:W-:Y:S02]  /*07a0*/  IMAD.MOV.U32 R10, RZ, RZ, 0x0 ;  /* 0x00000000ff0a7424 */ /* 0x000fe400078e00ff */
[----:B------:R-:W-:Y:S02]  /*07b0*/  IMAD.MOV.U32 R6, RZ, RZ, RZ ;  /* 0x000000ffff067224 */ /* 0x000fe400078e00ff */
[----:B------:R-:W-:Y:S01]  /*07c0*/  IMAD.MOV.U32 R11, RZ, RZ, 0x3fd80000 ;  /* 0x3fd80000ff0b7424 */ /* 0x000fe200078e00ff */
[----:B------:R-:W0:Y:S03]  /*07d0*/  MUFU.RSQ64H R7, R5 ;  /* 0x0000000500077308 */ /* 0x000e260000001c00 */
[----:B0-----:R-:W-:-:S08]  /*07e0*/  DMUL R8, R6, R6 ;  /* 0x0000000606087228 */ /* 0x001fd00000000000 */
[----:B------:R-:W-:-:S08]  /*07f0*/  DFMA R8, R4, -R8, 1 ;  /* 0x3ff000000408742b */ /* 0x000fd00000000808 */
[----:B------:R-:W-:Y:S02]  /*0800*/  DFMA R10, R8, R10, 0.5 ;  /* 0x3fe00000080a742b */ /* 0x000fe4000000000a */
[----:B------:R-:W-:-:S08]  /*0810*/  DMUL R8, R6, R8 ;  /* 0x0000000806087228 */ /* 0x000fd00000000000 */
[----:B------:R-:W-:-:S08]  /*0820*/  DFMA R8, R10, R8, R6 ;  /* 0x000000080a08722b */ /* 0x000fd00000000006 */
[----:B------:R-:W-:Y:S02]  /*0830*/  DMUL R6, R4, R8 ;  /* 0x0000000804067228 */ /* 0x000fe40000000000 */
[----:B------:R-:W-:-:S06]  /*0840*/  IADD3 R9, PT, PT, R9, -0x100000, RZ ;  /* 0xfff0000009097810 */ /* 0x000fcc0007ffe0ff */
[----:B------:R-:W-:-:S08]  /*0850*/  DFMA R10, R6, -R6, R4 ;  /* 0x80000006060a722b */ /* 0x000fd00000000004 */
[----:B------:R-:W-:-:S10]  /*0860*/  DFMA R4, R8, R10, R6 ;  /* 0x0000000a0804722b */ /* 0x000fd40000000006 */
[----:B------:R-:W-:Y:S01]  /*0870*/  VIADD R5, R5, 0xfcb00000 ;  /* 0xfcb0000005057836 */ /* 0x000fe20000000000 */
[----:B------:R-:W-:Y:S06]  /*0880*/  BRA `(.L_x_847) ;  /* 0x0000000000047947 */ /* 0x000fec0003800000 */
.L_x_848:
[----:B------:R-:W-:-:S11]  /*0890*/  DADD R4, R6, R6 ;  /* 0x0000000006047229 */ /* 0x000fd60000000006 */
.L_x_847:
[----:B------:R-:W-:Y:S05]  /*08a0*/  BSYNC.RECONVERGENT B1 ;  /* 0x0000000000017941 */ /* 0x000fea0003800200 */
.L_x_845:
[----:B------:R-:W-:Y:S01]  /*08b0*/  IMAD.MOV.U32 R6, RZ, RZ, R4 ;  /* 0x000000ffff067224 */ /* 0x000fe200078e0004 */
[----:B------:R-:W-:Y:S01]  /*08c0*/  MOV R4, R0 ;  /* 0x0000000000047202 */ /* 0x000fe20000000f00 */
[----:B------:R-:W-:Y:S02]  /*08d0*/  IMAD.MOV.U32 R7, RZ, RZ, R5 ;  /* 0x000000ffff077224 */ /* 0x000fe400078e0005 */
[----:B------:R-:W-:-:S04]  /*08e0*/  IMAD.MOV.U32 R5, RZ, RZ, 0x0 ;  /* 0x00000000ff057424 */ /* 0x000fc800078e00ff */
[----:B------:R-:W-:Y:S05]  /*08f0*/  RET.REL.NODEC R4 `(_Z9calc_distPdS_S_i) ;  /* 0xfffffff404c07950 */ /* 0x000fea0003c3ffff */
        .type           $_Z9calc_distPdS_S_i$__internal_accurate_pow,@function
        .size           $_Z9calc_distPdS_S_i$__internal_accurate_pow,(.L_x_852 - $_Z9calc_distPdS_S_i$__internal_accurate_pow)
$_Z9calc_distPdS_S_i$__internal_accurate_pow:
[----:B------:R-:W-:Y:S01]  /*0900*/  ISETP.GT.U32.AND P0, PT, R27, 0xfffff, PT ;  /* 0x000fffff1b00780c */ /* 0x000fe20003f04070 */
[----:B------:R-:W-:Y:S01]  /*0910*/  IMAD.MOV.U32 R8, RZ, RZ, R27 ;  /* 0x000000ffff087224 */ /* 0x000fe200078e001b */
[----:B------:R-:W-:Y:S01]  /*0920*/  MOV R10, R26 ;  /* 0x0000001a000a7202 */ /* 0x000fe20000000f00 */
[----:B------:R-:W-:Y:S01]  /*0930*/  IMAD.MOV.U32 R16, RZ, RZ, 0x41ad3b5a ;  /* 0x41ad3b5aff107424 */ /* 0x000fe200078e00ff */
[----:B------:R-:W-:Y:S01]  /*0940*/  MOV R12, RZ ;  /* 0x000000ff000c7202 */ /* 0x000fe20000000f00 */
[----:B------:R-:W-:Y:S01]  /*0950*/  IMAD.MOV.U32 R17, RZ, RZ, 0x3ed0f5d2 ;  /* 0x3ed0f5d2ff117424 */ /* 0x000fe200078e00ff */
[----:B------:R-:W-:Y:S01]  /*0960*/  UMOV UR6, 0x7d2cafe2 ;  /* 0x7d2cafe200067882 */ /* 0x000fe20000000000 */
[----:B------:R-:W-:Y:S01]  /*0970*/  UMOV UR7, 0x3eb0f5ff ;  /* 0x3eb0f5ff00077882 */ /* 0x000fe20000000000 */
[----:B------:R-:W-:Y:S01]  /*0980*/  UMOV UR8, 0x3b39803f ;  /* 0x3b39803f00087882 */ /* 0x000fe20000000000 */
[----:B------:R-:W-:-:S04]  /*0990*/  UMOV UR9, 0x3c7abc9e ;  /* 0x3c7abc9e00097882 */ /* 0x000fc80000000000 */
[----:B------:R-:W-:Y:S01]  /*09a0*/  @!P0 DMUL R6, R26, 1.80143985094819840000e+16 ;  /* 0x435000001a068828 */ /* 0x000fe20000000000 */
[----:B------:R-:W-:-:S09]  /*09b0*/  SHF.R.U32.HI R27, RZ, 0x14, R27 ;  /* 0x00000014ff1b7819 */ /* 0x000fd2000001161b */
[----:B------:R-:W-:Y:S01]  /*09c0*/  @!P0 IMAD.MOV.U32 R8, RZ, RZ, R7 ;  /* 0x000000ffff088224 */ /* 0x000fe200078e0007 */
[----:B------:R-:W-:Y:S01]  /*09d0*/  @!P0 LEA.HI R27, R7, 0xffffffca, RZ, 0xc ;  /* 0xffffffca071b8811 */ /* 0x000fe200078f60ff */
[----:B------:R-:W-:-:S03]  /*09e0*/  @!P0 IMAD.MOV.U32 R10, RZ, RZ, R6 ;  /* 0x000000ffff0a8224 */ /* 0x000fc600078e0006 */
[----:B------:R-:W-:Y:S01]  /*09f0*/  LOP3.LUT R8, R8, 0x800fffff, RZ, 0xc0, !PT ;  /* 0x800fffff08087812 */ /* 0x000fe200078ec0ff */
[----:B------:R-:W-:-:S03]  /*0a00*/  VIADD R6, R27, 0xfffffc01 ;  /* 0xfffffc011b067836 */ /* 0x000fc60000000000 */
[----:B------:R-:W-:-:S04]  /*0a10*/  LOP3.LUT R11, R8, 0x3ff00000, RZ, 0xfc, !PT ;  /* 0x3ff00000080b7812 */ /* 0x000fc800078efcff */
[----:B------:R-:W-:-:S13]  /*0a20*/  ISETP.GE.U32.AND P1, PT, R11, 0x3ff6a09f, PT ;  /* 0x3ff6a09f0b00780c */ /* 0x000fda0003f26070 */
[----:B------:R-:W-:Y:S02]  /*0a30*/  @P1 VIADD R9, R11, 0xfff00000 ;  /* 0xfff000000b091836 */ /* 0x000fe40000000000 */
[----:B------:R-:W-:Y:S02]  /*0a40*/  @P1 VIADD R6, R27, 0xfffffc02 ;  /* 0xfffffc021b061836 */ /* 0x000fe40000000000 */
[----:B------:R-:W-:-:S06]  /*0a50*/  @P1 IMAD.MOV.U32 R11, RZ, RZ, R9 ;  /* 0x000000ffff0b1224 */ /* 0x000fcc00078e0009 */
[C---:B------:R-:W-:Y:S02]  /*0a60*/  DADD R14, R10.reuse, 1 ;  /* 0x3ff000000a0e7429 */ /* 0x040fe40000000000 */
[----:B------:R-:W-:-:S04]  /*0a70*/  DADD R10, R10, -1 ;  /* 0xbff000000a0a7429 */ /* 0x000fc80000000000 */
[----:B------:R-:W0:Y:S02]  /*0a80*/  MUFU.RCP64H R13, R15 ;  /* 0x0000000f000d7308 */ /* 0x000e240000001800 */
[----:B0-----:R-:W-:-:S08]  /*0a90*/  DFMA R8, -R14, R12, 1 ;  /* 0x3ff000000e08742b */ /* 0x001fd0000000010c */
[----:B------:R-:W-:-:S08]  /*0aa0*/  DFMA R8, R8, R8, R8 ;  /* 0x000000080808722b */ /* 0x000fd00000000008 */
[----:B------:R-:W-:-:S08]  /*0ab0*/  DFMA R12, R12, R8, R12 ;  /* 0x000000080c0c722b */ /* 0x000fd0000000000c */
[----:B------:R-:W-:-:S08]  /*0ac0*/  DMUL R8, R10, R12 ;  /* 0x0000000c0a087228 */ /* 0x000fd00000000000 */
[----:B------:R-:W-:-:S08]  /*0ad0*/  DFMA R8, R10, R12, R8 ;  /* 0x0000000c0a08722b */ /* 0x000fd00000000008 */
[----:B------:R-:W-:-:S08]  /*0ae0*/  DMUL R20, R8, R8 ;  /* 0x0000000808147228 */ /* 0x000fd00000000000 */
[----:B------:R-:W-:Y:S01]  /*0af0*/  DFMA R14, R20, UR6, R16 ;  /* 0x00000006140e7c2b */ /* 0x000fe20008000010 */
[----:B------:R-:W-:Y:S01]  /*0b00*/  UMOV UR6, 0x75488a3f ;  /* 0x75488a3f00067882 */ /* 0x000fe20000000000 */
[----:B------:R-:W-:-:S06]  /*0b10*/  UMOV UR7, 0x3ef3b20a ;  /* 0x3ef3b20a00077882 */ /* 0x000fcc0000000000 */
[----:B------:R-:W-:Y:S01]  /*0b20*/  DFMA R14, R20, R14, UR6 ;  /* 0x00000006140e7e2b */ /* 0x000fe2000800000e */
[----:B------:R-:W-:Y:S01]  /*0b30*/  UMOV UR6, 0xe4faecd5 ;  /* 0xe4faecd500067882 */ /* 0x000fe20000000000 */
[----:B------:R-:W-:-:S06]  /*0b40*/  UMOV UR7, 0x3f1745cd ;  /* 0x3f1745cd00077882 */ /* 0x000fcc0000000000 */
[----:B------:R-:W-:Y:S01]  /*0b50*/  DFMA R14, R20, R14, UR6 ;  /* 0x00000006140e7e2b */ /* 0x000fe2000800000e */
[----:B------:R-:W-:Y:S01]  /*0b60*/  UMOV UR6, 0x258a578b ;  /* 0x258a578b00067882 */ /* 0x000fe20000000000 */
[----:B------:R-:W-:-:S06]  /*0b70*/  UMOV UR7, 0x3f3c71c7 ;  /* 0x3f3c71c700077882 */ /* 0x000fcc0000000000 */
[----:B------:R-:W-:Y:S01]  /*0b80*/  DFMA R16, R20, R14, UR6 ;  /* 0x0000000614107e2b */ /* 0x000fe2000800000e */
[----:B------:R-:W-:Y:S01]  /*0b90*/  UMOV UR6, 0x9242b910 ;  /* 0x9242b91000067882 */ /* 0x000fe20000000000 */
[----:B------:R-:W-:Y:S01]  /*0ba0*/  UMOV UR7, 0x3f624924 ;  /* 0x3f62492400077882 */ /* 0x000fe20000000000 */
[----:B------:R-:W-:-:S05]  /*0bb0*/  DADD R14, R10, -R8 ;  /* 0x000000000a0e7229 */ /* 0x000fca0000000808 */
[----:B------:R-:W-:Y:S01]  /*0bc0*/  DFMA R16, R20, R16, UR6 ;  /* 0x0000000614107e2b */ /* 0x000fe20008000010 */
[----:B------:R-:W-:Y:S01]  /*0bd0*/  UMOV UR6, 0x99999dfb ;  /* 0x99999dfb00067882 */ /* 0x000fe20000000000 */
[----:B------:R-:W-:Y:S01]  /*0be0*/  UMOV UR7, 0x3f899999 ;  /* 0x3f89999900077882 */ /* 0x000fe20000000000 */
[----:B------:R-:W-:-:S05]  /*0bf0*/  DADD R14, R14, R14 ;  /* 0x000000000e0e7229 */ /* 0x000fca000000000e */
[----:B------:R-:W-:Y:S01]  /*0c00*/  DFMA R16, R20, R16, UR6 ;  /* 0x0000000614107e2b */ /* 0x000fe20008000010 */
[----:B------:R-:W-:Y:S01]  /*0c10*/  UMOV UR6, 0x55555555 ;  /* 0x5555555500067882 */ /* 0x000fe20000000000 */
[----:B------:R-:W-:Y:S01]  /*0c20*/  UMOV UR7, 0x3fb55555 ;  /* 0x3fb5555500077882 */ /* 0x000fe20000000000 */
[----:B------:R-:W-:-:S05]  /*0c30*/  DFMA R14, R10, -R8, R14 ;  /* 0x800000080a0e722b */ /* 0x000fca000000000e */
[----:B------:R-:W-:-:S03]  /*0c40*/  DFMA R10, R20, R16, UR6 ;  /* 0x00000006140a7e2b */ /* 0x000fc60008000010 */
[----:B------:R-:W-:Y:S02]  /*0c50*/  DMUL R12, R12, R14 ;  /* 0x0000000e0c0c7228 */ /* 0x000fe40000000000 */
[----:B------:R-:W-:-:S03]  /*0c60*/  DMUL R14, R8, R8 ;  /* 0x00000008080e7228 */ /* 0x000fc60000000000 */
[----:B------:R-:W-:Y:S01]  /*0c70*/  DADD R18, -R10, UR6 ;  /* 0x000000060a127e29 */ /* 0x000fe20008000100 */
[----:B------:R-:W-:Y:S01]  /*0c80*/  UMOV UR6, 0xb9e7b0 ;  /* 0x00b9e7b000067882 */ /* 0x000fe20000000000 */
[----:B------:R-:W-:-:S03]  /*0c90*/  UMOV UR7, 0x3c46a4cb ;  /* 0x3c46a4cb00077882 */ /* 0x000fc60000000000 */
[----:B------:R-:W-:-:S03]  /*0ca0*/  DFMA R22, R8, R8, -R14 ;  /* 0x000000080816722b */ /* 0x000fc6000000080e */
[----:B------:R-:W-:Y:S02]  /*0cb0*/  DFMA R16, R20, R16, R18 ;  /* 0x000000101410722b */ /* 0x000fe40000000012 */
[----:B------:R-:W-:Y:S01]  /*0cc0*/  DMUL R18, R8, R14 ;  /* 0x0000000e08127228 */ /* 0x000fe20000000000 */
[----:B------:R-:W-:Y:S01]  /*0cd0*/  VIADD R21, R13, 0x100000 ;  /* 0x001000000d157836 */ /* 0x000fe20000000000 */
[----:B------:R-:W-:-:S04]  /*0ce0*/  MOV R20, R12 ;  /* 0x0000000c00147202 */ /* 0x000fc80000000f00 */
[----:B------:R-:W-:Y:S01]  /*0cf0*/  DADD R16, R16, -UR6 ;  /* 0x8000000610107e29 */ /* 0x000fe20008000000 */
[----:B------:R-:W-:Y:S01]  /*0d00*/  UMOV UR6, 0x80000000 ;  /* 0x8000000000067882 */ /* 0x000fe20000000000 */
[C---:B------:R-:W-:Y:S01]  /*0d10*/  DFMA R20, R8.reuse, R20, R22 ;  /* 0x000000140814722b */ /* 0x040fe20000000016 */
[----:B------:R-:W-:Y:S01]  /*0d20*/  UMOV UR7, 0x43300000 ;  /* 0x4330000000077882 */ /* 0x000fe20000000000 */
[----:B------:R-:W-:-:S08]  /*0d30*/  DFMA R22, R8, R14, -R18 ;  /* 0x0000000e0816722b */ /* 0x000fd00000000812 */
[----:B------:R-:W-:Y:S02]  /*0d40*/  DFMA R22, R12, R14, R22 ;  /* 0x0000000e0c16722b */ /* 0x000fe40000000016 */
[----:B------:R-:W-:-:S06]  /*0d50*/  DADD R14, R10, R16 ;  /* 0x000000000a0e7229 */ /* 0x000fcc0000000010 */
[----:B------:R-:W-:Y:S02]  /*0d60*/  DFMA R20, R8, R20, R22 ;  /* 0x000000140814722b */ /* 0x000fe40000000016 */
[----:B------:R-:W-:Y:S02]  /*0d70*/  DADD R22, R10, -R14 ;  /* 0x000000000a167229 */ /* 0x000fe4000000080e */
[----:B------:R-:W-:-:S06]  /*0d80*/  DMUL R10, R14, R18 ;  /* 0x000000120e0a7228 */ /* 0x000fcc0000000000 */
[----:B------:R-:W-:Y:S02]  /*0d90*/  DADD R22, R16, R22 ;  /* 0x0000000010167229 */ /* 0x000fe40000000016 */
[----:B------:R-:W-:-:S08]  /*0da0*/  DFMA R16, R14, R18, -R10 ;  /* 0x000000120e10722b */ /* 0x000fd0000000080a */
[----:B------:R-:W-:-:S08]  /*0db0*/  DFMA R16, R14, R20, R16 ;  /* 0x000000140e10722b */ /* 0x000fd00000000010 */
[----:B------:R-:W-:-:S08]  /*0dc0*/  DFMA R22, R22, R18, R16 ;  /* 0x000000121616722b */ /* 0x000fd00000000010 */
[----:B------:R-:W-:-:S08]  /*0dd0*/  DADD R16, R10, R22 ;  /* 0x000000000a107229 */ /* 0x000fd00000000016 */
[--C-:B------:R-:W-:Y:S02]  /*0de0*/  DADD R14, R8, R16.reuse ;  /* 0x00000000080e7229 */ /* 0x100fe40000000010 */
[----:B------:R-:W-:-:S06]  /*0df0*/  DADD R10, R10, -R16 ;  /* 0x000000000a0a7229 */ /* 0x000fcc0000000810 */
[----:B------:R-:W-:Y:S02]  /*0e00*/  DADD R8, R8, -R14 ;  /* 0x0000000008087229 */ /* 0x000fe4000000080e */
[----:B------:R-:W-:-:S06]  /*0e10*/  DADD R10, R22, R10 ;  /* 0x00000000160a7229 */ /* 0x000fcc000000000a */
[----:B------:R-:W-:-:S08]  /*0e20*/  DADD R8, R16, R8 ;  /* 0x0000000010087229 */ /* 0x000fd00000000008 */
[----:B------:R-:W-:-:S08]  /*0e30*/  DADD R8, R10, R8 ;  /* 0x000000000a087229 */ /* 0x000fd00000000008 */
[----:B------:R-:W-:Y:S01]  /*0e40*/  DADD R12, R12, R8 ;  /* 0x000000000c0c7229 */ /* 0x000fe20000000008 */
[----:B------:R-:W-:Y:S01]  /*0e50*/  LOP3.LUT R8, R6, 0x80000000, RZ, 0x3c, !PT ;  /* 0x8000000006087812 */ /* 0x000fe200078e3cff */
[----:B------:R-:W-:-:S06]  /*0e60*/  IMAD.MOV.U32 R9, RZ, RZ, 0x43300000 ;  /* 0x43300000ff097424 */ /* 0x000fcc00078e00ff */
[----:B------:R-:W-:Y:S02]  /*0e70*/  DADD R10, R14, R12 ;  /* 0x000000000e0a7229 */ /* 0x000fe4000000000c */
[----:B------:R-:W-:Y:S01]  /*0e80*/  DADD R8, R8, -UR6 ;  /* 0x8000000608087e29 */ /* 0x000fe20008000000 */
[----:B------:R-:W-:Y:S01]  /*0e90*/  UMOV UR6, 0xfefa39ef ;  /* 0xfefa39ef00067882 */ /* 0x000fe20000000000 */
[----:B------:R-:W-:-:S04]  /*0ea0*/  UMOV UR7, 0x3fe62e42 ;  /* 0x3fe62e4200077882 */ /* 0x000fc80000000000 */
[--C-:B------:R-:W-:Y:S02]  /*0eb0*/  DADD R14, R14, -R10.reuse ;  /* 0x000000000e0e7229 */ /* 0x100fe4000000080a */
[----:B------:R-:W-:-:S06]  /*0ec0*/  DFMA R6, R8, UR6, R10 ;  /* 0x0000000608067c2b */ /* 0x000fcc000800000a */
[----:B------:R-:W-:Y:S02]  /*0ed0*/  DADD R14, R12, R14 ;  /* 0x000000000c0e7229 */ /* 0x000fe4000000000e */
[----:B------:R-:W-:-:S08]  /*0ee0*/  DFMA R16, R8, -UR6, R6 ;  /* 0x8000000608107c2b */ /* 0x000fd00008000006 */
[----:B------:R-:W-:-:S08]  /*0ef0*/  DADD R16, -R10, R16 ;  /* 0x000000000a107229 */ /* 0x000fd00000000110 */
[----:B------:R-:W-:-:S08]  /*0f00*/  DADD R14, R14, -R16 ;  /* 0x000000000e0e7229 */ /* 0x000fd00000000810 */
[----:B------:R-:W-:-:S08]  /*0f10*/  DFMA R14, R8, UR8, R14 ;  /* 0x00000008080e7c2b */ /* 0x000fd0000800000e */
[----:B------:R-:W-:-:S08]  /*0f20*/  DADD R8, R6, R14 ;  /* 0x0000000006087229 */ /* 0x000fd0000000000e */
[----:B------:R-:W-:Y:S02]  /*0f30*/  DADD R10, R6, -R8 ;  /* 0x00000000060a7229 */ /* 0x000fe40000000808 */
[----:B------:R-:W-:-:S06]  /*0f40*/  DMUL R6, R8, 2 ;  /* 0x4000000008067828 */ /* 0x000fcc0000000000 */
[----:B------:R-:W-:Y:S02]  /*0f50*/  DADD R10, R14, R10 ;  /* 0x000000000e0a7229 */ /* 0x000fe4000000000a */
[----:B------:R-:W-:-:S08]  /*0f60*/  DFMA R12, R8, 2, -R6 ;  /* 0x40000000080c782b */ /* 0x000fd00000000806 */
[----:B------:R-:W-:Y:S01]  /*0f70*/  DFMA R12, R10, 2, R12 ;  /* 0x400000000a0c782b */ /* 0x000fe2000000000c */
[----:B------:R-:W-:Y:S01]  /*0f80*/  MOV R10, 0x652b82fe ;  /* 0x652b82fe000a7802 */ /* 0x000fe20000000f00 */
[----:B------:R-:W-:-:S06]  /*0f90*/  IMAD.MOV.U32 R11, RZ, RZ, 0x3ff71547 ;  /* 0x3ff71547ff0b7424 */ /* 0x000fcc00078e00ff */
[----:B------:R-:W-:-:S08]  /*0fa0*/  DADD R8, R6, R12 ;  /* 0x0000000006087229 */ /* 0x000fd0000000000c */
[----:B------:R-:W-:Y:S02]  /*0fb0*/  DFMA R10, R8, R10, 6.75539944105574400000e+15 ;  /* 0x43380000080a742b */ /* 0x000fe4000000000a */
[----:B------:R-:W-:Y:S01]  /*0fc0*/  FSETP.GEU.AND P0, PT, |R9|, 4.1917929649353027344, PT ;  /* 0x4086232b0900780b */ /* 0x000fe20003f0e200 */
[----:B------:R-:W-:-:S05]  /*0fd0*/  DADD R6, R6, -R8 ;  /* 0x0000000006067229 */ /* 0x000fca0000000808 */
[----:B------:R-:W-:-:S03]  /*0fe0*/  DADD R14, R10, -6.75539944105574400000e+15 ;  /* 0xc33800000a0e7429 */ /* 0x000fc60000000000 */
[----:B------:R-:W-:-:S05]  /*0ff0*/  DADD R12, R12, R6 ;  /* 0x000000000c0c7229 */ /* 0x000fca0000000006 */
[----:B------:R-:W-:Y:S01]  /*1000*/  DFMA R16, R14, -UR6, R8 ;  /* 0x800000060e107c2b */ /* 0x000fe20008000008 */
[----:B------:R-:W-:Y:S01]  /*1010*/  UMOV UR6, 0x3b39803f ;  /* 0x3b39803f00067882 */ /* 0x000fe20000000000 */
[----:B------:R-:W-:-:S06]  /*1020*/  UMOV UR7, 0x3c7abc9e ;  /* 0x3c7abc9e00077882 */ /* 0x000fcc0000000000 */
[----:B------:R-:W-:Y:S01]  /*1030*/  DFMA R14, R14, -UR6, R16 ;  /* 0x800000060e0e7c2b */ /* 0x000fe20008000010 */
[----:B------:R-:W-:Y:S01]  /*1040*/  UMOV UR6, 0x69ce2bdf ;  /* 0x69ce2bdf00067882 */ /* 0x000fe20000000000 */
[----:B------:R-:W-:Y:S01]  /*1050*/  IMAD.MOV.U32 R16, RZ, RZ, -0x35dec16 ;  /* 0xfca213eaff107424 */ /* 0x000fe200078e00ff */
[----:B------:R-:W-:Y:S01]  /*1060*/  UMOV UR7, 0x3e5ade15 ;  /* 0x3e5ade1500077882 */ /* 0x000fe20000000000 */
[----:B------:R-:W-:-:S06]  /*1070*/  IMAD.MOV.U32 R17, RZ, RZ, 0x3e928af3 ;  /* 0x3e928af3ff117424 */ /* 0x000fcc00078e00ff */
        /* <DEDUP_REMOVED lines=24> */
[----:B------:R-:W-:-:S08]  /*1200*/  DFMA R16, R14, R16, UR6 ;  /* 0x000000060e107e2b */ /* 0x000fd00008000010 */
[----:B------:R-:W-:-:S08]  /*1210*/  DFMA R16, R14, R16, 1 ;  /* 0x3ff000000e10742b */ /* 0x000fd00000000010 */
[----:B------:R-:W-:-:S10]  /*1220*/  DFMA R14, R14, R16, 1 ;  /* 0x3ff000000e0e742b */ /* 0x000fd40000000010 */
[----:B------:R-:W-:Y:S01]  /*1230*/  LEA R7, R10, R15, 0x14 ;  /* 0x0000000f0a077211 */ /* 0x000fe200078ea0ff */
[----:B------:R-:W-:Y:S01]  /*1240*/  IMAD.MOV.U32 R6, RZ, RZ, R14 ;  /* 0x000000ffff067224 */ /* 0x000fe200078e000e */
[----:B------:R-:W-:Y:S06]  /*1250*/  @!P0 BRA `(.L_x_849) ;  /* 0x0000000000308947 */ /* 0x000fec0003800000 */
[----:B------:R-:W-:Y:S01]  /*1260*/  FSETP.GEU.AND P1, PT, |R9|, 4.2275390625, PT ;  /* 0x408748000900780b */ /* 0x000fe20003f2e200 */
[C---:B------:R-:W-:Y:S02]  /*1270*/  DADD R16, R8.reuse, +INF ;  /* 0x7ff0000008107429 */ /* 0x040fe40000000000 */
[----:B------:R-:W-:-:S08]  /*1280*/  DSETP.GEU.AND P0, PT, R8, RZ, PT ;  /* 0x000000ff0800722a */ /* 0x000fd00003f0e000 */
[----:B------:R-:W-:Y:S02]  /*1290*/  FSEL R7, R17, RZ, P0 ;  /* 0x000000ff11077208 */ /* 0x000fe40000000000 */
[----:B------:R-:W-:-:S04]  /*12a0*/  @!P1 LEA.HI R6, R10, R10, RZ, 0x1 ;  /* 0x0000000a0a069211 */ /* 0x000fc800078f08ff */
[----:B------:R-:W-:Y:S02]  /*12b0*/  @!P1 SHF.R.S32.HI R9, RZ, 0x1, R6 ;  /* 0x00000001ff099819 */ /* 0x000fe40000011406 */
[----:B------:R-:W-:-:S03]  /*12c0*/  FSEL R6, R16, RZ, P0 ;  /* 0x000000ff10067208 */ /* 0x000fc60000000000 */
[----:B------:R-:W-:Y:S02]  /*12d0*/  @!P1 IMAD.IADD R8, R10, 0x1, -R9 ;  /* 0x000000010a089824 */ /* 0x000fe400078e0a09 */
[----:B------:R-:W-:-:S03]  /*12e0*/  @!P1 IMAD R15, R9, 0x100000, R15 ;  /* 0x00100000090f9824 */ /* 0x000fc600078e020f */
[----:B------:R-:W-:Y:S02]  /*12f0*/  @!P1 LEA R9, R8, 0x3ff00000, 0x14 ;  /* 0x3ff0000008099811 */ /* 0x000fe400078ea0ff */
[----:B------:R-:W-:-:S06]  /*1300*/  @!P1 MOV R8, RZ ;  /* 0x000000ff00089202 */ /* 0x000fcc0000000f00 */
[----:B------:R-:W-:-:S11]  /*1310*/  @!P1 DMUL R6, R14, R8 ;  /* 0x000000080e069228 */ /* 0x000fd60000000000 */
.L_x_849:
[----:B------:R-:W-:Y:S01]  /*1320*/  DFMA R12, R12, R6, R6 ;  /* 0x000000060c0c722b */ /* 0x000fe20000000006 */
[----:B------:R-:W-:Y:S01]  /*1330*/  IMAD.MOV.U32 R8, RZ, RZ, R0 ;  /* 0x000000ffff087224 */ /* 0x000fe200078e0000 */
[----:B------:R-:W-:Y:S01]  /*1340*/  DSETP.NEU.AND P0, PT, |R6|, +INF , PT ;  /* 0x7ff000000600742a */ /* 0x000fe20003f0d200 */
[----:B------:R-:W-:-:S07]  /*1350*/  IMAD.MOV.U32 R9, RZ, RZ, 0x0 ;  /* 0x00000000ff097424 */ /* 0x000fce00078e00ff */
[----:B------:R-:W-:Y:S02]  /*1360*/  FSEL R6, R6, R12, !P0 ;  /* 0x0000000c06067208 */ /* 0x000fe40004000000 */
[----:B------:R-:W-:Y:S01]  /*1370*/  FSEL R7, R7, R13, !P0 ;  /* 0x0000000d07077208 */ /* 0x000fe20004000000 */
[----:B------:R-:W-:Y:S06]  /*1380*/  RET.REL.NODEC R8 `(_Z9calc_distPdS_S_i) ;  /* 0xffffffec081c7950 */ /* 0x000fec0003c3ffff */
.L_x_850:
        /* <DEDUP_REMOVED lines=15> */
.L_x_852:


//--------------------- .nv.global.init           --------------------------
	.section	.nv.global.init,"aw",@progbits
	.align	4
.nv.global.init:
	.type		mrg32k3aM1SubSeq,@object
	.size		mrg32k3aM1SubSeq,(mrg32k3aM2SubSeq - mrg32k3aM1SubSeq)
mrg32k3aM1SubSeq:
        /*0000*/ 	.byte	0x0b, 0xcc, 0xee, 0x04, 0x73, 0x29, 0x8b, 0x6f, 0xf6, 0x53, 0x03, 0xf6, 0x23, 0xf6, 0xea, 0xda
        /* <DEDUP_REMOVED lines=125> */
	.type		mrg32k3aM2SubSeq,@object
	.size		mrg32k3aM2SubSeq,(mrg32k3aM1 - mrg32k3aM2SubSeq)
mrg32k3aM2SubSeq:
        /* <DEDUP_REMOVED lines=126> */
	.type		mrg32k3aM1,@object
	.size		mrg32k3aM1,(mrg32k3aM1Seq - mrg32k3aM1)
mrg32k3aM1:
        /* <DEDUP_REMOVED lines=144> */
	.type		mrg32k3aM1Seq,@object
	.size		mrg32k3aM1Seq,(mrg32k3aM2 - mrg32k3aM1Seq)
mrg32k3aM1Seq:
        /* <DEDUP_REMOVED lines=144> */
	.type		mrg32k3aM2,@object
	.size		mrg32k3aM2,(mrg32k3aM2Seq - mrg32k3aM2)
mrg32k3aM2:
        /* <DEDUP_REMOVED lines=144> */
	.type		mrg32k3aM2Seq,@object
	.size		mrg32k3aM2Seq,(precalc_xorwow_matrix - mrg32k3aM2Seq)
mrg32k3aM2Seq:
        /* <DEDUP_REMOVED lines=144> */
	.type		precalc_xorwow_matrix,@object
	.size		precalc_xorwow_matrix,(precalc_xorwow_offset_matrix - precalc_xorwow_matrix)
precalc_xorwow_matrix:
        /* <DEDUP_REMOVED lines=6400> */
	.type		precalc_xorwow_offset_matrix,@object
	.size		precalc_xorwow_offset_matrix,(.L_1 - precalc_xorwow_offset_matrix)
precalc_xorwow_offset_matrix:
        /* <DEDUP_REMOVED lines=6400> */
.L_1:


//--------------------- .nv.shared._ZN3cub18CUB_300001_SM_10006detail8for_each13static_kernelINS2_12policy_hub_t12policy_500_tEmN6thrust24THRUST_300001_SM_1000_NS8cuda_cub20__uninitialized_fill7functorINS7_10device_ptrIiEEiEEEEvT0_T1_ --------------------------
	.section	.nv.shared._ZN3cub18CUB_300001_SM_10006detail8for_each13static_kernelINS2_12policy_hub_t12policy_500_tEmN6thrust24THRUST_300001_SM_1000_NS8cuda_cub20__uninitialized_fill7functorINS7_10device_ptrIiEEiEEEEvT0_T1_,"aw",@nobits
	.sectionflags	@""
	.align	16
	.zero		1024


//--------------------- .nv.shared.reserved.0     --------------------------
	.section	.nv.shared.reserved.0,"aw",@nobits
	.weak		__nv_reservedSMEM_offset_0_alias
	.size		__nv_reservedSMEM_offset_0_alias, 0, 64
	.other		__nv_reservedSMEM_offset_0_alias,@"STO_CUDA_RESERVED_SHARED STV_DEFAULT"
__nv_reservedSMEM_offset_0_alias:
	.zero		0
	.zero		64


//--------------------- .nv.global                --------------------------
	.section	.nv.global,"aw",@nobits
.nv.global:
	.type		_ZN34_INTERNAL_b1f82d71_4_k_cu_be9128596thrust24THRUST_300001_SM_1000_NS12placeholders2_8E,@object
	.size		_ZN34_INTERNAL_b1f82d71_4_k_cu_be9128596thrust24THRUST_300001_SM_1000_NS12placeholders2_8E,(_ZN34_INTERNAL_b1f82d71_4_k_cu_be9128594cuda3std3__436_GLOBAL__N__b1f82d71_4_k_cu_be9128596ignoreE - _ZN34_INTERNAL_b1f82d71_4_k_cu_be9128596thrust24THRUST_300001_SM_1000_NS12placeholders2_8E)
_ZN34_INTERNAL_b1f82d71_4_k_cu_be9128596thrust24THRUST_300001_SM_1000_NS12placeholders2_8E:
	.zero		1
	.type		_ZN34_INTERNAL_b1f82d71_4_k_cu_be9128594cuda3std3__436_GLOBAL__N__b1f82d71_4_k_cu_be9128596ignoreE,@object
	.size		_ZN34_INTERNAL_b1f82d71_4_k_cu_be9128594cuda3std3__436_GLOBAL__N__b1f82d71_4_k_cu_be9128596ignoreE,(_ZN34_INTERNAL_b1f82d71_4_k_cu_be9128594cuda3std6ranges3__45__cpo4dataE - _ZN34_INTERNAL_b1f82d71_4_k_cu_be9128594cuda3std3__436_GLOBAL__N__b1f82d71_4_k_cu_be9128596ignoreE)
_ZN34_INTERNAL_b1f82d71_4_k_cu_be9128594cuda3std3__436_GLOBAL__N__b1f82d71_4_k_cu_be9128596ignoreE:
	.zero		1
	.type		_ZN34_INTERNAL_b1f82d71_4_k_cu_be9128594cuda3std6ranges3__45__cpo4dataE,@object
	.size		_ZN34_INTERNAL_b1f82d71_4_k_cu_be9128594cuda3std6ranges3__45__cpo4dataE,(_ZN34_INTERNAL_b1f82d71_4_k_cu_be9128596thrust24THRUST_300001_SM_1000_NS6system3cpp3parE - _ZN34_INTERNAL_b1f82d71_4_k_cu_be9128594cuda3std6ranges3__45__cpo4dataE)
_ZN34_INTERNAL_b1f82d71_4_k_cu_be9128594cuda3std6ranges3__45__cpo4dataE:
	.zero		1
	.type		_ZN34_INTERNAL_b1f82d71_4_k_cu_be9128596thrust24THRUST_300001_SM_1000_NS6system3cpp3parE,@object
	.size		_ZN34_INTERNAL_b1f82d71_4_k_cu_be9128596thrust24THRUST_300001_SM_1000_NS6system3cpp3parE,(_ZN34_INTERNAL_b1f82d71_4_k_cu_be9128594cuda3std3__45__cpo5beginE - _ZN34_INTERNAL_b1f82d71_4_k_cu_be9128596thrust24THRUST_300001_SM_1000_NS6system3cpp3parE)
_ZN34_INTERNAL_b1f82d71_4_k_cu_be9128596thrust24THRUST_300001_SM_1000_NS6system3cpp3parE:
	.zero		1
	.type		_ZN34_INTERNAL_b1f82d71_4_k_cu_be9128594cuda3std3__45__cpo5beginE,@object
	.size		_ZN34_INTERNAL_b1f82d71_4_k_cu_be9128594cuda3std3__45__cpo5beginE,(_ZN34_INTERNAL_b1f82d71_4_k_cu_be9128594cuda3std6ranges3__45__cpo5beginE - _ZN34_INTERNAL_b1f82d71_4_k_cu_be9128594cuda3std3__45__cpo5beginE)
_ZN34_INTERNAL_b1f82d71_4_k_cu_be9128594cuda3std3__45__cpo5beginE:
	.zero		1
	.type		_ZN34_INTERNAL_b1f82d71_4_k_cu_be9128594cuda3std6ranges3__45__cpo5beginE,@object
	.size		_ZN34_INTERNAL_b1f82d71_4_k_cu_be9128594cuda3std6ranges3__45__cpo5beginE,(_ZN34_INTERNAL_b1f82d71_4_k_cu_be9128596thrust24THRUST_300001_SM_1000_NS6deviceE - _ZN34_INTERNAL_b1f82d71_4_k_cu_be9128594cuda3std6ranges3__45__cpo5beginE)
_ZN34_INTERNAL_b1f82d71_4_k_cu_be9128594cuda3std6ranges3__45__cpo5beginE:
	.zero		1
	.type		_ZN34_INTERNAL_b1f82d71_4_k_cu_be9128596thrust24THRUST_300001_SM_1000_NS6deviceE,@object
	.size		_ZN34_INTERNAL_b1f82d71_4_k_cu_be9128596thrust24THRUST_300001_SM_1000_NS6deviceE,(_ZN34_INTERNAL_b1f82d71_4_k_cu_be9128594cuda3std3__47nulloptE - _ZN34_INTERNAL_b1f82d71_4_k_cu_be9128596thrust24THRUST_300001_SM_1000_NS6deviceE)
_ZN34_INTERNAL_b1f82d71_4_k_cu_be9128596thrust24THRUST_300001_SM_1000_NS6deviceE:
	.zero		1
	.type		_ZN34_INTERNAL_b1f82d71_4_k_cu_be9128594cuda3std3__47nulloptE,@object
	.size		_ZN34_INTERNAL_b1f82d71_4_k_cu_be9128594cuda3std3__47nulloptE,(_ZN34_INTERNAL_b1f82d71_4_k_cu_be9128594cuda3std6ranges3__45__cpo8distanceE - _ZN34_INTERNAL_b1f82d71_4_k_cu_be9128594cuda3std3__47nulloptE)
_ZN34_INTERNAL_b1f82d71_4_k_cu_be9128594cuda3std3__47nulloptE:
	.zero		1
	.type		_ZN34_INTERNAL_b1f82d71_4_k_cu_be9128594cuda3std6ranges3__45__cpo8distanceE,@object
	.size		_ZN34_INTERNAL_b1f82d71_4_k_cu_be9128594cuda3std6ranges3__45__cpo8distanceE,(_ZN34_INTERNAL_b1f82d71_4_k_cu_be9128596thrust24THRUST_300001_SM_1000_NS12placeholders2_4E - _ZN34_INTERNAL_b1f82d71_4_k_cu_be9128594cuda3std6ranges3__45__cpo8distanceE)
_ZN34_INTERNAL_b1f82d71_4_k_cu_be9128594cuda3std6ranges3__45__cpo8distanceE:
	.zero		1
	.type		_ZN34_INTERNAL_b1f82d71_4_k_cu_be9128596thrust24THRUST_300001_SM_1000_NS12placeholders2_4E,@object
	.size		_ZN34_INTERNAL_b1f82d71_4_k_cu_be9128596thrust24THRUST_300001_SM_1000_NS12placeholders2_4E,(_ZN34_INTERNAL_b1f82d71_4_k_cu_be9128594cuda3std3__45__cpo6rbeginE - _ZN34_INTERNAL_b1f82d71_4_k_cu_be9128596thrust24THRUST_300001_SM_1000_NS12placeholders2_4E)
_ZN34_INTERNAL_b1f82d71_4_k_cu_be9128596thrust24THRUST_300001_SM_1000_NS12placeholders2_4E:
	.zero		1
	.type		_ZN34_INTERNAL_b1f82d71_4_k_cu_be9128594cuda3std3__45__cpo6rbeginE,@object
	.size		_ZN34_INTERNAL_b1f82d71_4_k_cu_be9128594cuda3std3__45__cpo6rbeginE,(_ZN34_INTERNAL_b1f82d71_4_k_cu_be9128594cuda3std6ranges3__45__cpo7advanceE - _ZN34_INTERNAL_b1f82d71_4_k_cu_be9128594cuda3std3__45__cpo6rbeginE)
_ZN34_INTERNAL_b1f82d71_4_k_cu_be9128594cuda3std3__45__cpo6rbeginE:
	.zero		1
	.type		_ZN34_INTERNAL_b1f82d71_4_k_cu_be9128594cuda3std6ranges3__45__cpo7advanceE,@object
	.size		_ZN34_INTERNAL_b1f82d71_4_k_cu_be9128594cuda3std6ranges3__45__cpo7advanceE,(_ZN34_INTERNAL_b1f82d71_4_k_cu_be9128596thrust24THRUST_300001_SM_1000_NS12placeholders3_10E - _ZN34_INTERNAL_b1f82d71_4_k_cu_be9128594cuda3std6ranges3__45__cpo7advanceE)
_ZN34_INTERNAL_b1f82d71_4_k_cu_be9128594cuda3std6ranges3__45__cpo7advanceE:
	.zero		1
	.type		_ZN34_INTERNAL_b1f82d71_4_k_cu_be9128596thrust24THRUST_300001_SM_1000_NS12placeholders3_10E,@object
	.size		_ZN34_INTERNAL_b1f82d71_4_k_cu_be9128596thrust24THRUST_300001_SM_1000_NS12placeholders3_10E,(_ZN34_INTERNAL_b1f82d71_4_k_cu_be9128594cuda3std3__48in_placeE - _ZN34_INTERNAL_b1f82d71_4_k_cu_be9128596thrust24THRUST_300001_SM_1000_NS12placeholders3_10E)
_ZN34_INTERNAL_b1f82d71_4_k_cu_be9128596thrust24THRUST_300001_SM_1000_NS12placeholders3_10E:
	.zero		1
	.type		_ZN34_INTERNAL_b1f82d71_4_k_cu_be9128594cuda3std3__48in_placeE,@object
	.size		_ZN34_INTERNAL_b1f82d71_4_k_cu_be9128594cuda3std3__48in_placeE,(_ZN34_INTERNAL_b1f82d71_4_k_cu_be9128594cuda3std6ranges3__45__cpo4sizeE - _ZN34_INTERNAL_b1f82d71_4_k_cu_be9128594cuda3std3__48in_placeE)
_ZN34_INTERNAL_b1f82d71_4_k_cu_be9128594cuda3std3__48in_placeE:
	.zero		1
	.type		_ZN34_INTERNAL_b1f82d71_4_k_cu_be9128594cuda3std6ranges3__45__cpo4sizeE,@object
	.size		_ZN34_INTERNAL_b1f82d71_4_k_cu_be9128594cuda3std6ranges3__45__cpo4sizeE,(_ZN34_INTERNAL_b1f82d71_4_k_cu_be9128596thrust24THRUST_300001_SM_1000_NS12placeholders2_2E - _ZN34_INTERNAL_b1f82d71_4_k_cu_be9128594cuda3std6ranges3__45__cpo4sizeE)
_ZN34_INTERNAL_b1f82d71_4_k_cu_be9128594cuda3std6ranges3__45__cpo4sizeE:
	.zero		1
	.type		_ZN34_INTERNAL_b1f82d71_4_k_cu_be9128596thrust24THRUST_300001_SM_1000_NS12placeholders2_2E,@object
	.size		_ZN34_INTERNAL_b1f82d71_4_k_cu_be9128596thrust24THRUST_300001_SM_1000_NS12placeholders2_2E,(_ZN34_INTERNAL_b1f82d71_4_k_cu_be9128594cuda3std3__45__cpo6cbeginE - _ZN34_INTERNAL_b1f82d71_4_k_cu_be9128596thrust24THRUST_300001_SM_1000_NS12placeholders2_2E)
_ZN34_INTERNAL_b1f82d71_4_k_cu_be9128596thrust24THRUST_300001_SM_1000_NS12placeholders2_2E:
	.zero		1
	.type		_ZN34_INTERNAL_b1f82d71_4_k_cu_be9128594cuda3std3__45__cpo6cbeginE,@object
	.size		_ZN34_INTERNAL_b1f82d71_4_k_cu_be9128594cuda3std3__45__cpo6cbeginE,(_ZN34_INTERNAL_b1f82d71_4_k_cu_be9128594cuda3std6ranges3__45__cpo6cbeginE - _ZN34_INTERNAL_b1f82d71_4_k_cu_be9128594cuda3std3__45__cpo6cbeginE)
_ZN34_INTERNAL_b1f82d71_4_k_cu_be9128594cuda3std3__45__cpo6cbeginE:
	.zero		1
	.type		_ZN34_INTERNAL_b1f82d71_4_k_cu_be9128594cuda3std6ranges3__45__cpo6cbeginE,@object
	.size		_ZN34_INTERNAL_b1f82d71_4_k_cu_be9128594cuda3std6ranges3__45__cpo6cbeginE,(_ZN34_INTERNAL_b1f82d71_4_k_cu_be9128596thrust24THRUST_300001_SM_1000_NS12placeholders2_6E - _ZN34_INTERNAL_b1f82d71_4_k_cu_be9128594cuda3std6ranges3__45__cpo6cbeginE)
_ZN34_INTERNAL_b1f82d71_4_k_cu_be9128594cuda3std6ranges3__45__cpo6cbeginE:
	.zero		1
	.type		_ZN34_INTERNAL_b1f82d71_4_k_cu_be9128596thrust24THRUST_300001_SM_1000_NS12placeholders2_6E,@object
	.size		_ZN34_INTERNAL_b1f82d71_4_k_cu_be9128596thrust24THRUST_300001_SM_1000_NS12placeholders2_6E,(_ZN34_INTERNAL_b1f82d71_4_k_cu_be9128594cuda3std3__45__cpo7crbeginE - _ZN34_INTERNAL_b1f82d71_4_k_cu_be9128596thrust24THRUST_300001_SM_1000_NS12placeholders2_6E)
_ZN34_INTERNAL_b1f82d71_4_k_cu_be9128596thrust24THRUST_300001_SM_1000_NS12placeholders2_6E:
	.zero		1
	.type		_ZN34_INTERNAL_b1f82d71_4_k_cu_be9128594cuda3std3__45__cpo7crbeginE,@object
	.size		_ZN34_INTERNAL_b1f82d71_4_k_cu_be9128594cuda3std3__45__cpo7crbeginE,(_ZN34_INTERNAL_b1f82d71_4_k_cu_be9128594cuda3std6ranges3__45__cpo4nextE - _ZN34_INTERNAL_b1f82d71_4_k_cu_be9128594cuda3std3__45__cpo7crbeginE)
_ZN34_INTERNAL_b1f82d71_4_k_cu_be9128594cuda3std3__45__cpo7crbeginE:
	.zero		1
	.type		_ZN34_INTERNAL_b1f82d71_4_k_cu_be9128594cuda3std6ranges3__45__cpo4nextE,@object
	.size		_ZN34_INTERNAL_b1f82d71_4_k_cu_be9128594cuda3std6ranges3__45__cpo4nextE,(_ZN34_INTERNAL_b1f82d71_4_k_cu_be9128594cuda3std6ranges3__45__cpo4swapE - _ZN34_INTERNAL_b1f82d71_4_k_cu_be9128594cuda3std6ranges3__45__cpo4nextE)
_ZN34_INTERNAL_b1f82d71_4_k_cu_be9128594cuda3std6ranges3__45__cpo4nextE:
	.zero		1
	.type		_ZN34_INTERNAL_b1f82d71_4_k_cu_be9128594cuda3std6ranges3__45__cpo4swapE,@object
	.size		_ZN34_INTERNAL_b1f82d71_4_k_cu_be9128594cuda3std6ranges3__45__cpo4swapE,(_ZN34_INTERNAL_b1f82d71_4_k_cu_be9128596thrust24THRUST_300001_SM_1000_NS8cuda_cub10par_nosyncE - _ZN34_INTERNAL_b1f82d71_4_k_cu_be9128594cuda3std6ranges3__45__cpo4swapE)
_ZN34_INTERNAL_b1f82d71_4_k_cu_be9128594cuda3std6ranges3__45__cpo4swapE:
	.zero		1
	.type		_ZN34_INTERNAL_b1f82d71_4_k_cu_be9128596thrust24THRUST_300001_SM_1000_NS8cuda_cub10par_nosyncE,@object
	.size		_ZN34_INTERNAL_b1f82d71_4_k_cu_be9128596thrust24THRUST_300001_SM_1000_NS8cuda_cub10par_nosyncE,(_ZN34_INTERNAL_b1f82d71_4_k_cu_be9128596thrust24THRUST_300001_SM_1000_NS3seqE - _ZN34_INTERNAL_b1f82d71_4_k_cu_be9128596thrust24THRUST_300001_SM_1000_NS8cuda_cub10par_nosyncE)
_ZN34_INTERNAL_b1f82d71_4_k_cu_be9128596thrust24THRUST_300001_SM_1000_NS8cuda_cub10par_nosyncE:
	.zero		1
	.type		_ZN34_INTERNAL_b1f82d71_4_k_cu_be9128596thrust24THRUST_300001_SM_1000_NS3seqE,@object
	.size		_ZN34_INTERNAL_b1f82d71_4_k_cu_be9128596thrust24THRUST_300001_SM_1000_NS3seqE,(_ZN34_INTERNAL_b1f82d71_4_k_cu_be9128594cuda3std3__420unreachable_sentinelE - _ZN34_INTERNAL_b1f82d71_4_k_cu_be9128596thrust24THRUST_300001_SM_1000_NS3seqE)
_ZN34_INTERNAL_b1f82d71_4_k_cu_be9128596thrust24THRUST_300001_SM_1000_NS3seqE:
	.zero		1
	.type		_ZN34_INTERNAL_b1f82d71_4_k_cu_be9128594cuda3std3__420unreachable_sentinelE,@object
	.size		_ZN34_INTERNAL_b1f82d71_4_k_cu_be9128594cuda3std3__420unreachable_sentinelE,(_ZN34_INTERNAL_b1f82d71_4_k_cu_be9128594cuda3std6ranges3__45__cpo5ssizeE - _ZN34_INTERNAL_b1f82d71_4_k_cu_be9128594cuda3std3__420unreachable_sentinelE)
_ZN34_INTERNAL_b1f82d71_4_k_cu_be9128594cuda3std3__420unreachable_sentinelE:
	.zero		1
	.type		_ZN34_INTERNAL_b1f82d71_4_k_cu_be9128594cuda3std6ranges3__45__cpo5ssizeE,@object
	.size		_ZN34_INTERNAL_b1f82d71_4_k_cu_be9128594cuda3std6ranges3__45__cpo5ssizeE,(_ZN34_INTERNAL_b1f82d71_4_k_cu_be9128596thrust24THRUST_300001_SM_1000_NS12placeholders2_3E - _ZN34_INTERNAL_b1f82d71_4_k_cu_be9128594cuda3std6ranges3__45__cpo5ssizeE)
_ZN34_INTERNAL_b1f82d71_4_k_cu_be9128594cuda3std6ranges3__45__cpo5ssizeE:
	.zero		1
	.type		_ZN34_INTERNAL_b1f82d71_4_k_cu_be9128596thrust24THRUST_300001_SM_1000_NS12placeholders2_3E,@object
	.size		_ZN34_INTERNAL_b1f82d71_4_k_cu_be9128596thrust24THRUST_300001_SM_1000_NS12placeholders2_3E,(_ZN34_INTERNAL_b1f82d71_4_k_cu_be9128594cuda3std3__45__cpo4cendE - _ZN34_INTERNAL_b1f82d71_4_k_cu_be9128596thrust24THRUST_300001_SM_1000_NS12placeholders2_3E)
_ZN34_INTERNAL_b1f82d71_4_k_cu_be9128596thrust24THRUST_300001_SM_1000_NS12placeholders2_3E:
	.zero		1
	.type		_ZN34_INTERNAL_b1f82d71_4_k_cu_be9128594cuda3std3__45__cpo4cendE,@object
	.size		_ZN34_INTERNAL_b1f82d71_4_k_cu_be9128594cuda3std3__45__cpo4cendE,(_ZN34_INTERNAL_b1f82d71_4_k_cu_be9128594cuda3std6ranges3__45__cpo4cendE - _ZN34_INTERNAL_b1f82d71_4_k_cu_be9128594cuda3std3__45__cpo4cendE)
_ZN34_INTERNAL_b1f82d71_4_k_cu_be9128594cuda3std3__45__cpo4cendE:
	.zero		1
	.type		_ZN34_INTERNAL_b1f82d71_4_k_cu_be9128594cuda3std6ranges3__45__cpo4cendE,@object
	.size		_ZN34_INTERNAL_b1f82d71_4_k_cu_be9128594cuda3std6ranges3__45__cpo4cendE,(_ZN34_INTERNAL_b1f82d71_4_k_cu_be9128596thrust24THRUST_300001_SM_1000_NS12placeholders2_7E - _ZN34_INTERNAL_b1f82d71_4_k_cu_be9128594cuda3std6ranges3__45__cpo4cendE)
_ZN34_INTERNAL_b1f82d71_4_k_cu_be9128594cuda3std6ranges3__45__cpo4cendE:
	.zero		1
	.type		_ZN34_INTERNAL_b1f82d71_4_k_cu_be9128596thrust24THRUST_300001_SM_1000_NS12placeholders2_7E,@object
	.size		_ZN34_INTERNAL_b1f82d71_4_k_cu_be9128596thrust24THRUST_300001_SM_1000_NS12placeholders2_7E,(_ZN34_INTERNAL_b1f82d71_4_k_cu_be9128594cuda3std3__45__cpo5crendE - _ZN34_INTERNAL_b1f82d71_4_k_cu_be9128596thrust24THRUST_300001_SM_1000_NS12placeholders2_7E)
_ZN34_INTERNAL_b1f82d71_4_k_cu_be9128596thrust24THRUST_300001_SM_1000_NS12placeholders2_7E:
	.zero		1
	.type		_ZN34_INTERNAL_b1f82d71_4_k_cu_be9128594cuda3std3__45__cpo5crendE,@object
	.size		_ZN34_INTERNAL_b1f82d71_4_k_cu_be9128594cuda3std3__45__cpo5crendE,(_ZN34_INTERNAL_b1f82d71_4_k_cu_be9128594cuda3std6ranges3__45__cpo4prevE - _ZN34_INTERNAL_b1f82d71_4_k_cu_be9128594cuda3std3__45__cpo5crendE)
_ZN34_INTERNAL_b1f82d71_4_k_cu_be9128594cuda3std3__45__cpo5crendE:
	.zero		1
	.type		_ZN34_INTERNAL_b1f82d71_4_k_cu_be9128594cuda3std6ranges3__45__cpo4prevE,@object
	.size		_ZN34_INTERNAL_b1f82d71_4_k_cu_be9128594cuda3std6ranges3__45__cpo4prevE,(_ZN34_INTERNAL_b1f82d71_4_k_cu_be9128594cuda3std6ranges3__45__cpo9iter_moveE - _ZN34_INTERNAL_b1f82d71_4_k_cu_be9128594cuda3std6ranges3__45__cpo4prevE)
_ZN34_INTERNAL_b1f82d71_4_k_cu_be9128594cuda3std6ranges3__45__cpo4prevE:
	.zero		1
	.type		_ZN34_INTERNAL_b1f82d71_4_k_cu_be9128594cuda3std6ranges3__45__cpo9iter_moveE,@object
	.size		_ZN34_INTERNAL_b1f82d71_4_k_cu_be9128594cuda3std6ranges3__45__cpo9iter_moveE,(_ZN34_INTERNAL_b1f82d71_4_k_cu_be9128596thrust24THRUST_300001_SM_1000_NS6system6detail10sequential3seqE - _ZN34_INTERNAL_b1f82d71_4_k_cu_be9128594cuda3std6ranges3__45__cpo9iter_moveE)
_ZN34_INTERNAL_b1f82d71_4_k_cu_be9128594cuda3std6ranges3__45__cpo9iter_moveE:
	.zero		1
	.type		_ZN34_INTERNAL_b1f82d71_4_k_cu_be9128596thrust24THRUST_300001_SM_1000_NS6system6detail10sequential3seqE,@object
	.size		_ZN34_INTERNAL_b1f82d71_4_k_cu_be9128596thrust24THRUST_300001_SM_1000_NS6system6detail10sequential3seqE,(_ZN34_INTERNAL_b1f82d71_4_k_cu_be9128596thrust24THRUST_300001_SM_1000_NS12placeholders2_9E - _ZN34_INTERNAL_b1f82d71_4_k_cu_be9128596thrust24THRUST_300001_SM_1000_NS6system6detail10sequential3seqE)
_ZN34_INTERNAL_b1f82d71_4_k_cu_be9128596thrust24THRUST_300001_SM_1000_NS6system6detail10sequential3seqE:
	.zero		1
	.type		_ZN34_INTERNAL_b1f82d71_4_k_cu_be9128596thrust24THRUST_300001_SM_1000_NS12placeholders2_9E,@object
	.size		_ZN34_INTERNAL_b1f82d71_4_k_cu_be9128596thrust24THRUST_300001_SM_1000_NS12placeholders2_9E,(_ZN34_INTERNAL_b1f82d71_4_k_cu_be9128594cuda3std3__419piecewise_constructE - _ZN34_INTERNAL_b1f82d71_4_k_cu_be9128596thrust24THRUST_300001_SM_1000_NS12placeholders2_9E)
_ZN34_INTERNAL_b1f82d71_4_k_cu_be9128596thrust24THRUST_300001_SM_1000_NS12placeholders2_9E:
	.zero		1
	.type		_ZN34_INTERNAL_b1f82d71_4_k_cu_be9128594cuda3std3__419piecewise_constructE,@object
	.size		_ZN34_INTERNAL_b1f82d71_4_k_cu_be9128594cuda3std3__419piecewise_constructE,(_ZN34_INTERNAL_b1f82d71_4_k_cu_be9128594cuda3std6ranges3__45__cpo5cdataE - _ZN34_INTERNAL_b1f82d71_4_k_cu_be9128594cuda3std3__419piecewise_constructE)
_ZN34_INTERNAL_b1f82d71_4_k_cu_be9128594cuda3std3__419piecewise_constructE:
	.zero		1
	.type		_ZN34_INTERNAL_b1f82d71_4_k_cu_be9128594cuda3std6ranges3__45__cpo5cdataE,@object
	.size		_ZN34_INTERNAL_b1f82d71_4_k_cu_be9128594cuda3std6ranges3__45__cpo5cdataE,(_ZN34_INTERNAL_b1f82d71_4_k_cu_be9128596thrust24THRUST_300001_SM_1000_NS12placeholders2_1E - _ZN34_INTERNAL_b1f82d71_4_k_cu_be9128594cuda3std6ranges3__45__cpo5cdataE)
_ZN34_INTERNAL_b1f82d71_4_k_cu_be9128594cuda3std6ranges3__45__cpo5cdataE:
	.zero		1
	.type		_ZN34_INTERNAL_b1f82d71_4_k_cu_be9128596thrust24THRUST_300001_SM_1000_NS12placeholders2_1E,@object
	.size		_ZN34_INTERNAL_b1f82d71_4_k_cu_be9128596thrust24THRUST_300001_SM_1000_NS12placeholders2_1E,(_ZN34_INTERNAL_b1f82d71_4_k_cu_be9128594cuda3std3__45__cpo3endE - _ZN34_INTERNAL_b1f82d71_4_k_cu_be9128596thrust24THRUST_300001_SM_1000_NS12placeholders2_1E)
_ZN34_INTERNAL_b1f82d71_4_k_cu_be9128596thrust24THRUST_300001_SM_1000_NS12placeholders2_1E:
	.zero		1
	.type		_ZN34_INTERNAL_b1f82d71_4_k_cu_be9128594cuda3std3__45__cpo3endE,@object
	.size		_ZN34_INTERNAL_b1f82d71_4_k_cu_be9128594cuda3std3__45__cpo3endE,(_ZN34_INTERNAL_b1f82d71_4_k_cu_be9128594cuda3std6ranges3__45__cpo3endE - _ZN34_INTERNAL_b1f82d71_4_k_cu_be9128594cuda3std3__45__cpo3endE)
_ZN34_INTERNAL_b1f82d71_4_k_cu_be9128594cuda3std3__45__cpo3endE:
	.zero		1
	.type		_ZN34_INTERNAL_b1f82d71_4_k_cu_be9128594cuda3std6ranges3__45__cpo3endE,@object
	.size		_ZN34_INTERNAL_b1f82d71_4_k_cu_be9128594cuda3std6ranges3__45__cpo3endE,(_ZN34_INTERNAL_b1f82d71_4_k_cu_be9128596thrust24THRUST_300001_SM_1000_NS12placeholders2_5E - _ZN34_INTERNAL_b1f82d71_4_k_cu_be9128594cuda3std6ranges3__45__cpo3endE)
_ZN34_INTERNAL_b1f82d71_4_k_cu_be9128594cuda3std6ranges3__45__cpo3endE:
	.zero		1
	.type		_ZN34_INTERNAL_b1f82d71_4_k_cu_be9128596thrust24THRUST_300001_SM_1000_NS12placeholders2_5E,@object
	.size		_ZN34_INTERNAL_b1f82d71_4_k_cu_be9128596thrust24THRUST_300001_SM_1000_NS12placeholders2_5E,(_ZN34_INTERNAL_b1f82d71_4_k_cu_be9128594cuda3std3__45__cpo4rendE - _ZN34_INTERNAL_b1f82d71_4_k_cu_be9128596thrust24THRUST_300001_SM_1000_NS12placeholders2_5E)
_ZN34_INTERNAL_b1f82d71_4_k_cu_be9128596thrust24THRUST_300001_SM_1000_NS12placeholders2_5E:
	.zero		1
	.type		_ZN34_INTERNAL_b1f82d71_4_k_cu_be9128594cuda3std3__45__cpo4rendE,@object
	.size		_ZN34_INTERNAL_b1f82d71_4_k_cu_be9128594cuda3std3__45__cpo4rendE,(_ZN34_INTERNAL_b1f82d71_4_k_cu_be9128594cuda3std6ranges3__45__cpo9iter_swapE - _ZN34_INTERNAL_b1f82d71_4_k_cu_be9128594cuda3std3__45__cpo4rendE)
_ZN34_INTERNAL_b1f82d71_4_k_cu_be9128594cuda3std3__45__cpo4rendE:
	.zero		1
	.type		_ZN34_INTERNAL_b1f82d71_4_k_cu_be9128594cuda3std6ranges3__45__cpo9iter_swapE,@object
	.size		_ZN34_INTERNAL_b1f82d71_4_k_cu_be9128594cuda3std6ranges3__45__cpo9iter_swapE,(_ZN34_INTERNAL_b1f82d71_4_k_cu_be9128594cuda3std3__48unexpectE - _ZN34_INTERNAL_b1f82d71_4_k_cu_be9128594cuda3std6ranges3__45__cpo9iter_swapE)
_ZN34_INTERNAL_b1f82d71_4_k_cu_be9128594cuda3std6ranges3__45__cpo9iter_swapE:
	.zero		1
	.type		_ZN34_INTERNAL_b1f82d71_4_k_cu_be9128594cuda3std3__48unexpectE,@object
	.size		_ZN34_INTERNAL_b1f82d71_4_k_cu_be9128594cuda3std3__48unexpectE,(_ZN34_INTERNAL_b1f82d71_4_k_cu_be9128596thrust24THRUST_300001_SM_1000_NS8cuda_cub3parE - _ZN34_INTERNAL_b1f82d71_4_k_cu_be9128594cuda3std3__48unexpectE)
_ZN34_INTERNAL_b1f82d71_4_k_cu_be9128594cuda3std3__48unexpectE:
	.zero		1
	.type		_ZN34_INTERNAL_b1f82d71_4_k_cu_be9128596thrust24THRUST_300001_SM_1000_NS8cuda_cub3parE,@object
	.size		_ZN34_INTERNAL_b1f82d71_4_k_cu_be9128596thrust24THRUST_300001_SM_1000_NS8cuda_cub3parE,(.L_38 - _ZN34_INTERNAL_b1f82d71_4_k_cu_be9128596thrust24THRUST_300001_SM_1000_NS8cuda_cub3parE)
_ZN34_INTERNAL_b1f82d71_4_k_cu_be9128596thrust24THRUST_300001_SM_1000_NS8cuda_cub3parE:
	.zero		1
.L_38:


//--------------------- .nv.shared._ZN3cub18CUB_300001_SM_10006detail8for_each13static_kernelINS2_12policy_hub_t12policy_500_tEmN6thrust24THRUST_300001_SM_1000_NS8cuda_cub20__uninitialized_fill7functorINS7_10device_ptrIdEEdEEEEvT0_T1_ --------------------------
	.section	.nv.shared._ZN3cub18CUB_300001_SM_10006detail8for_each13static_kernelINS2_12policy_hub_t12policy_500_tEmN6thrust24THRUST_300001_SM_1000_NS8cuda_cub20__uninitialized_fill7functorINS7_10device_ptrIdEEdEEEEvT0_T1_,"aw",@nobits
	.sectionflags	@""
	.align	16
	.zero		1024


//--------------------- .nv.shared._ZN3cub18CUB_300001_SM_10006detail11EmptyKernelIvEEvv --------------------------
	.section	.nv.shared._ZN3cub18CUB_300001_SM_10006detail11EmptyKernelIvEEvv,"aw",@nobits
	.sectionflags	@""
	.align	16
	.zero		1024


//--------------------- .nv.shared._ZN6thrust24THRUST_300001_SM_1000_NS8cuda_cub4core6detail13_kernel_agentINS1_8__reduce11ReduceAgentIPN4cuda3std3__45tupleIJdlEEESC_SB_lNS1_9__extrema9arg_min_fIdlNS9_4lessIdEEEEEEJSC_SC_iSH_EEEvDpT0_ --------------------------
	.section	.nv.shared._ZN6thrust24THRUST_300001_SM_1000_NS8cuda_cub4core6detail13_kernel_agentINS1_8__reduce11ReduceAgentIPN4cuda3std3__45tupleIJdlEEESC_SB_lNS1_9__extrema9arg_min_fIdlNS9_4lessIdEEEEEEJSC_SC_iSH_EEEvDpT0_,"aw",@nobits
	.sectionflags	@""
	.align	16
	.zero		1024


//--------------------- .nv.shared._ZN6thrust24THRUST_300001_SM_1000_NS8cuda_cub4core6detail13_kernel_agentINS1_8__reduce10DrainAgentIlEEJN3cub18CUB_300001_SM_10009GridQueueIyEElEEEvDpT0_ --------------------------
	.section	.nv.shared._ZN6thrust24THRUST_300001_SM_1000_NS8cuda_cub4core6detail13_kernel_agentINS1_8__reduce10DrainAgentIlEEJN3cub18CUB_300001_SM_10009GridQueueIyEElEEEvDpT0_,"aw",@nobits
	.sectionflags	@""
	.align	16
	.zero		1024


//--------------------- .nv.shared._ZN6thrust24THRUST_300001_SM_1000_NS8cuda_cub4core6detail13_kernel_agentINS1_8__reduce11ReduceAgentINS0_12zip_iteratorIN4cuda3std3__45tupleIJNS0_6detail15normal_iteratorINS0_10device_ptrIdEEEENS0_17counting_iteratorIlNS0_11use_defaultESI_SI_EEEEEEEPNSB_IJdlEEESM_lNS1_9__extrema9arg_min_fIdlNSA_4lessIdEEEEEEJSL_SN_lN3cub18CUB_300001_SM_100013GridEvenShareIlEENSV_9GridQueueIyEESS_EEEvDpT0_ --------------------------
	.section	.nv.shared._ZN6thrust24THRUST_300001_SM_1000_NS8cuda_cub4core6detail13_kernel_agentINS1_8__reduce11ReduceAgentINS0_12zip_iteratorIN4cuda3std3__45tupleIJNS0_6detail15normal_iteratorINS0_10device_ptrIdEEEENS0_17counting_iteratorIlNS0_11use_defaultESI_SI_EEEEEEEPNSB_IJdlEEESM_lNS1_9__extrema9arg_min_fIdlNSA_4lessIdEEEEEEJSL_SN_lN3cub18CUB_300001_SM_100013GridEvenShareIlEENSV_9GridQueueIyEESS_EEEvDpT0_,"aw",@nobits
	.sectionflags	@""
	.align	16
	.zero		1024


//--------------------- .nv.shared._ZN6thrust24THRUST_300001_SM_1000_NS8cuda_cub4core6detail13_kernel_agentINS1_8__reduce11ReduceAgentINS0_12zip_iteratorIN4cuda3std3__45tupleIJNS0_6detail15normal_iteratorINS0_10device_ptrIdEEEENS0_17counting_iteratorIlNS0_11use_defaultESI_SI_EEEEEEEPNSB_IJdlEEESM_lNS1_9__extrema9arg_min_fIdlNSA_4lessIdEEEEEEJSL_SN_lSS_EEEvDpT0_ --------------------------
	.section	.nv.shared._ZN6thrust24THRUST_300001_SM_1000_NS8cuda_cub4core6detail13_kernel_agentINS1_8__reduce11ReduceAgentINS0_12zip_iteratorIN4cuda3std3__45tupleIJNS0_6detail15normal_iteratorINS0_10device_ptrIdEEEENS0_17counting_iteratorIlNS0_11use_defaultESI_SI_EEEEEEEPNSB_IJdlEEESM_lNS1_9__extrema9arg_min_fIdlNSA_4lessIdEEEEEEJSL_SN_lSS_EEEvDpT0_,"aw",@nobits
	.sectionflags	@""
	.align	16
	.zero		1024


//--------------------- .nv.shared._ZN6thrust24THRUST_300001_SM_1000_NS8cuda_cub4core6detail13_kernel_agentINS1_8__reduce11ReduceAgentIPN4cuda3std3__45tupleIJdlEEESC_SB_iNS1_9__extrema9arg_min_fIdlNS9_4lessIdEEEEEEJSC_SC_iSH_EEEvDpT0_ --------------------------
	.section	.nv.shared._ZN6thrust24THRUST_300001_SM_1000_NS8cuda_cub4core6detail13_kernel_agentINS1_8__reduce11ReduceAgentIPN4cuda3std3__45tupleIJdlEEESC_SB_iNS1_9__extrema9arg_min_fIdlNS9_4lessIdEEEEEEJSC_SC_iSH_EEEvDpT0_,"aw",@nobits
	.sectionflags	@""
	.align	16
	.zero		1024


//--------------------- .nv.shared._ZN6thrust24THRUST_300001_SM_1000_NS8cuda_cub4core6detail13_kernel_agentINS1_8__reduce10DrainAgentIiEEJN3cub18CUB_300001_SM_10009GridQueueIjEEiEEEvDpT0_ --------------------------
	.section	.nv.shared._ZN6thrust24THRUST_300001_SM_1000_NS8cuda_cub4core6detail13_kernel_agentINS1_8__reduce10DrainAgentIiEEJN3cub18CUB_300001_SM_10009GridQueueIjEEiEEEvDpT0_,"aw",@nobits
	.sectionflags	@""
	.align	16
	.zero		1024


//--------------------- .nv.shared._ZN6thrust24THRUST_300001_SM_1000_NS8cuda_cub4core6detail13_kernel_agentINS1_8__reduce11ReduceAgentINS0_12zip_iteratorIN4cuda3std3__45tupleIJNS0_6detail15normal_iteratorINS0_10device_ptrIdEEEENS0_17counting_iteratorIlNS0_11use_defaultESI_SI_EEEEEEEPNSB_IJdlEEESM_iNS1_9__extrema9arg_min_fIdlNSA_4lessIdEEEEEEJSL_SN_iN3cub18CUB_300001_SM_100013GridEvenShareIiEENSV_9GridQueueIjEESS_EEEvDpT0_ --------------------------
	.section	.nv.shared._ZN6thrust24THRUST_300001_SM_1000_NS8cuda_cub4core6detail13_kernel_agentINS1_8__reduce11ReduceAgentINS0_12zip_iteratorIN4cuda3std3__45tupleIJNS0_6detail15normal_iteratorINS0_10device_ptrIdEEEENS0_17counting_iteratorIlNS0_11use_defaultESI_SI_EEEEEEEPNSB_IJdlEEESM_iNS1_9__extrema9arg_min_fIdlNSA_4lessIdEEEEEEJSL_SN_iN3cub18CUB_300001_SM_100013GridEvenShareIiEENSV_9GridQueueIjEESS_EEEvDpT0_,"aw",@nobits
	.sectionflags	@""
	.align	16
	.zero		1024


//--------------------- .nv.shared._ZN6thrust24THRUST_300001_SM_1000_NS8cuda_cub4core6detail13_kernel_agentINS1_8__reduce11ReduceAgentINS0_12zip_iteratorIN4cuda3std3__45tupleIJNS0_6detail15normal_iteratorINS0_10device_ptrIdEEEENS0_17counting_iteratorIlNS0_11use_defaultESI_SI_EEEEEEEPNSB_IJdlEEESM_iNS1_9__extrema9arg_min_fIdlNSA_4lessIdEEEEEEJSL_SN_iSS_EEEvDpT0_ --------------------------
	.section	.nv.shared._ZN6thrust24THRUST_300001_SM_1000_NS8cuda_cub4core6detail13_kernel_agentINS1_8__reduce11ReduceAgentINS0_12zip_iteratorIN4cuda3std3__45tupleIJNS0_6detail15normal_iteratorINS0_10device_ptrIdEEEENS0_17counting_iteratorIlNS0_11use_defaultESI_SI_EEEEEEEPNSB_IJdlEEESM_iNS1_9__extrema9arg_min_fIdlNSA_4lessIdEEEEEEJSL_SN_iSS_EEEvDpT0_,"aw",@nobits
	.sectionflags	@""
	.align	16
	.zero		1024


//--------------------- .nv.shared._Z7opt_solPiPdS0_i --------------------------
	.section	.nv.shared._Z7opt_solPiPdS0_i,"aw",@nobits
	.sectionflags	@""
	.align	16
	.zero		1024


//--------------------- .nv.shared._Z9calc_distPdS_S_i --------------------------
	.section	.nv.shared._Z9calc_distPdS_S_i,"aw",@nobits
	.sectionflags	@""
	.align	16
	.zero		1024


//--------------------- .nv.constant0._ZN3cub18CUB_300001_SM_10006detail8for_each13static_kernelINS2_12policy_hub_t12policy_500_tEmN6thrust24THRUST_300001_SM_1000_NS8cuda_cub20__uninitialized_fill7functorINS7_10device_ptrIiEEiEEEEvT0_T1_ --------------------------
	.section	.nv.constant0._ZN3cub18CUB_300001_SM_10006detail8for_each13static_kernelINS2_12policy_hub_t12policy_500_tEmN6thrust24THRUST_300001_SM_1000_NS8cuda_cub20__uninitialized_fill7functorINS7_10device_ptrIiEEiEEEEvT0_T1_,"a",@progbits
	.sectionflags	@""
	.align	4
.nv.constant0._ZN3cub18CUB_300001_SM_10006detail8for_each13static_kernelINS2_12policy_hub_t12policy_500_tEmN6thrust24THRUST_300001_SM_1000_NS8cuda_cub20__uninitialized_fill7functorINS7_10device_ptrIiEEiEEEEvT0_T1_:
	.zero		920


//--------------------- .nv.constant0._ZN3cub18CUB_300001_SM_10006detail8for_each13static_kernelINS2_12policy_hub_t12policy_500_tEmN6thrust24THRUST_300001_SM_1000_NS8cuda_cub20__uninitialized_fill7functorINS7_10device_ptrIdEEdEEEEvT0_T1_ --------------------------
	.section	.nv.constant0._ZN3cub18CUB_300001_SM_10006detail8for_each13static_kernelINS2_12policy_hub_t12policy_500_tEmN6thrust24THRUST_300001_SM_1000_NS8cuda_cub20__uninitialized_fill7functorINS7_10device_ptrIdEEdEEEEvT0_T1_,"a",@progbits
	.sectionflags	@""
	.align	4
.nv.constant0._ZN3cub18CUB_300001_SM_10006detail8for_each13static_kernelINS2_12policy_hub_t12policy_500_tEmN6thrust24THRUST_300001_SM_1000_NS8cuda_cub20__uninitialized_fill7functorINS7_10device_ptrIdEEdEEEEvT0_T1_:
	.zero		920


//--------------------- .nv.constant0._ZN3cub18CUB_300001_SM_10006detail11EmptyKernelIvEEvv --------------------------
	.section	.nv.constant0._ZN3cub18CUB_300001_SM_10006detail11EmptyKernelIvEEvv,"a",@progbits
	.sectionflags	@""
	.align	4
.nv.constant0._ZN3cub18CUB_300001_SM_10006detail11EmptyKernelIvEEvv:
	.zero		896


//--------------------- .nv.constant0._ZN6thrust24THRUST_300001_SM_1000_NS8cuda_cub4core6detail13_kernel_agentINS1_8__reduce11ReduceAgentIPN4cuda3std3__45tupleIJdlEEESC_SB_lNS1_9__extrema9arg_min_fIdlNS9_4lessIdEEEEEEJSC_SC_iSH_EEEvDpT0_ --------------------------
	.section	.nv.constant0._ZN6thrust24THRUST_300001_SM_1000_NS8cuda_cub4core6detail13_kernel_agentINS1_8__reduce11ReduceAgentIPN4cuda3std3__45tupleIJdlEEESC_SB_lNS1_9__extrema9arg_min_fIdlNS9_4lessIdEEEEEEJSC_SC_iSH_EEEvDpT0_,"a",@progbits
	.sectionflags	@""
	.align	4
.nv.constant0._ZN6thrust24THRUST_300001_SM_1000_NS8cuda_cub4core6detail13_kernel_agentINS1_8__reduce11ReduceAgentIPN4cuda3std3__45tupleIJdlEEESC_SB_lNS1_9__extrema9arg_min_fIdlNS9_4lessIdEEEEEEJSC_SC_iSH_EEEvDpT0_:
	.zero		917


//--------------------- .nv.constant0._ZN6thrust24THRUST_300001_SM_1000_NS8cuda_cub4core6detail13_kernel_agentINS1_8__reduce10DrainAgentIlEEJN3cub18CUB_300001_SM_10009GridQueueIyEElEEEvDpT0_ --------------------------
	.section	.nv.constant0._ZN6thrust24THRUST_300001_SM_1000_NS8cuda_cub4core6detail13_kernel_agentINS1_8__reduce10DrainAgentIlEEJN3cub18CUB_300001_SM_10009GridQueueIyEElEEEvDpT0_,"a",@progbits
	.sectionflags	@""
	.align	4
.nv.constant0._ZN6thrust24THRUST_300001_SM_1000_NS8cuda_cub4core6detail13_kernel_agentINS1_8__reduce10DrainAgentIlEEJN3cub18CUB_300001_SM_10009GridQueueIyEElEEEvDpT0_:
	.zero		912


//--------------------- .nv.constant0._ZN6thrust24THRUST_300001_SM_1000_NS8cuda_cub4core6detail13_kernel_agentINS1_8__reduce11ReduceAgentINS0_12zip_iteratorIN4cuda3std3__45tupleIJNS0_6detail15normal_iteratorINS0_10device_ptrIdEEEENS0_17counting_iteratorIlNS0_11use_defaultESI_SI_EEEEEEEPNSB_IJdlEEESM_lNS1_9__extrema9arg_min_fIdlNSA_4lessIdEEEEEEJSL_SN_lN3cub18CUB_300001_SM_100013GridEvenShareIlEENSV_9GridQueueIyEESS_EEEvDpT0_ --------------------------
	.section	.nv.constant0._ZN6thrust24THRUST_300001_SM_1000_NS8cuda_cub4core6detail13_kernel_agentINS1_8__reduce11ReduceAgentINS0_12zip_iteratorIN4cuda3std3__45tupleIJNS0_6detail15normal_iteratorINS0_10device_ptrIdEEEENS0_17counting_iteratorIlNS0_11use_defaultESI_SI_EEEEEEEPNSB_IJdlEEESM_lNS1_9__extrema9arg_min_fIdlNSA_4lessIdEEEEEEJSL_SN_lN3cub18CUB_300001_SM_100013GridEvenShareIlEENSV_9GridQueueIyEESS_EEEvDpT0_,"a",@progbits
	.sectionflags	@""
	.align	4
.nv.constant0._ZN6thrust24THRUST_300001_SM_1000_NS8cuda_cub4core6detail13_kernel_agentINS1_8__reduce11ReduceAgentINS0_12zip_iteratorIN4cuda3std3__45tupleIJNS0_6detail15normal_iteratorINS0_10device_ptrIdEEEENS0_17counting_iteratorIlNS0_11use_defaultESI_SI_EEEEEEEPNSB_IJdlEEESM_lNS1_9__extrema9arg_min_fIdlNSA_4lessIdEEEEEEJSL_SN_lN3cub18CUB_300001_SM_100013GridEvenShareIlEENSV_9GridQueueIyEESS_EEEvDpT0_:
	.zero		1009


//--------------------- .nv.constant0._ZN6thrust24THRUST_300001_SM_1000_NS8cuda_cub4core6detail13_kernel_agentINS1_8__reduce11ReduceAgentINS0_12zip_iteratorIN4cuda3std3__45tupleIJNS0_6detail15normal_iteratorINS0_10device_ptrIdEEEENS0_17counting_iteratorIlNS0_11use_defaultESI_SI_EEEEEEEPNSB_IJdlEEESM_lNS1_9__extrema9arg_min_fIdlNSA_4lessIdEEEEEEJSL_SN_lSS_EEEvDpT0_ --------------------------
	.section	.nv.constant0._ZN6thrust24THRUST_300001_SM_1000_NS8cuda_cub4core6detail13_kernel_agentINS1_8__reduce11ReduceAgentINS0_12zip_iteratorIN4cuda3std3__45tupleIJNS0_6detail15normal_iteratorINS0_10device_ptrIdEEEENS0_17counting_iteratorIlNS0_11use_defaultESI_SI_EEEEEEEPNSB_IJdlEEESM_lNS1_9__extrema9arg_min_fIdlNSA_4lessIdEEEEEEJSL_SN_lSS_EEEvDpT0_,"a",@progbits
	.sectionflags	@""
	.align	4
.nv.constant0._ZN6thrust24THRUST_300001_SM_1000_NS8cuda_cub4core6detail13_kernel_agentINS1_8__reduce11ReduceAgentINS0_12zip_iteratorIN4cuda3std3__45tupleIJNS0_6detail15normal_iteratorINS0_10device_ptrIdEEEENS0_17counting_iteratorIlNS0_11use_defaultESI_SI_EEEEEEEPNSB_IJdlEEESM_lNS1_9__extrema9arg_min_fIdlNSA_4lessIdEEEEEEJSL_SN_lSS_EEEvDpT0_:
	.zero		929


//--------------------- .nv.constant0._ZN6thrust24THRUST_300001_SM_1000_NS8cuda_cub4core6detail13_kernel_agentINS1_8__reduce11ReduceAgentIPN4cuda3std3__45tupleIJdlEEESC_SB_iNS1_9__extrema9arg_min_fIdlNS9_4lessIdEEEEEEJSC_SC_iSH_EEEvDpT0_ --------------------------
	.section	.nv.constant0._ZN6thrust24THRUST_300001_SM_1000_NS8cuda_cub4core6detail13_kernel_agentINS1_8__reduce11ReduceAgentIPN4cuda3std3__45tupleIJdlEEESC_SB_iNS1_9__extrema9arg_min_fIdlNS9_4lessIdEEEEEEJSC_SC_iSH_EEEvDpT0_,"a",@progbits
	.sectionflags	@""
	.align	4
.nv.constant0._ZN6thrust24THRUST_300001_SM_1000_NS8cuda_cub4core6detail13_kernel_agentINS1_8__reduce11ReduceAgentIPN4cuda3std3__45tupleIJdlEEESC_SB_iNS1_9__extrema9arg_min_fIdlNS9_4lessIdEEEEEEJSC_SC_iSH_EEEvDpT0_:
	.zero		917


//--------------------- .nv.constant0._ZN6thrust24THRUST_300001_SM_1000_NS8cuda_cub4core6detail13_kernel_agentINS1_8__reduce10DrainAgentIiEEJN3cub18CUB_300001_SM_10009GridQueueIjEEiEEEvDpT0_ --------------------------
	.section	.nv.constant0._ZN6thrust24THRUST_300001_SM_1000_NS8cuda_cub4core6detail13_kernel_agentINS1_8__reduce10DrainAgentIiEEJN3cub18CUB_300001_SM_10009GridQueueIjEEiEEEvDpT0_,"a",@progbits
	.sectionflags	@""
	.align	4
.nv.constant0._ZN6thrust24THRUST_300001_SM_1000_NS8cuda_cub4core6detail13_kernel_agentINS1_8__reduce10DrainAgentIiEEJN3cub18CUB_300001_SM_10009GridQueueIjEEiEEEvDpT0_:
	.zero		908


//--------------------- .nv.constant0._ZN6thrust24THRUST_300001_SM_1000_NS8cuda_cub4core6detail13_kernel_agentINS1_8__reduce11ReduceAgentINS0_12zip_iteratorIN4cuda3std3__45tupleIJNS0_6detail15normal_iteratorINS0_10device_ptrIdEEEENS0_17counting_iteratorIlNS0_11use_defaultESI_SI_EEEEEEEPNSB_IJdlEEESM_iNS1_9__extrema9arg_min_fIdlNSA_4lessIdEEEEEEJSL_SN_iN3cub18CUB_300001_SM_100013GridEvenShareIiEENSV_9GridQueueIjEESS_EEEvDpT0_ --------------------------
	.section	.nv.constant0._ZN6thrust24THRUST_300001_SM_1000_NS8cuda_cub4core6detail13_kernel_agentINS1_8__reduce11ReduceAgentINS0_12zip_iteratorIN4cuda3std3__45tupleIJNS0_6detail15normal_iteratorINS0_10device_ptrIdEEEENS0_17counting_iteratorIlNS0_11use_defaultESI_SI_EEEEEEEPNSB_IJdlEEESM_iNS1_9__extrema9arg_min_fIdlNSA_4lessIdEEEEEEJSL_SN_iN3cub18CUB_300001_SM_100013GridEvenShareIiEENSV_9GridQueueIjEESS_EEEvDpT0_,"a",@progbits
	.sectionflags	@""
	.align	4
.nv.constant0._ZN6thrust24THRUST_300001_SM_1000_NS8cuda_cub4core6detail13_kernel_agentINS1_8__reduce11ReduceAgentINS0_12zip_iteratorIN4cuda3std3__45tupleIJNS0_6detail15normal_iteratorINS0_10device_ptrIdEEEENS0_17counting_iteratorIlNS0_11use_defaultESI_SI_EEEEEEEPNSB_IJdlEEESM_iNS1_9__extrema9arg_min_fIdlNSA_4lessIdEEEEEEJSL_SN_iN3cub18CUB_300001_SM_100013GridEvenShareIiEENSV_9GridQueueIjEESS_EEEvDpT0_:
	.zero		977


//--------------------- .nv.constant0._ZN6thrust24THRUST_300001_SM_1000_NS8cuda_cub4core6detail13_kernel_agentINS1_8__reduce11ReduceAgentINS0_12zip_iteratorIN4cuda3std3__45tupleIJNS0_6detail15normal_iteratorINS0_10device_ptrIdEEEENS0_17counting_iteratorIlNS0_11use_defaultESI_SI_EEEEEEEPNSB_IJdlEEESM_iNS1_9__extrema9arg_min_fIdlNSA_4lessIdEEEEEEJSL_SN_iSS_EEEvDpT0_ --------------------------
	.section	.nv.constant0._ZN6thrust24THRUST_300001_SM_1000_NS8cuda_cub4core6detail13_kernel_agentINS1_8__reduce11ReduceAgentINS0_12zip_iteratorIN4cuda3std3__45tupleIJNS0_6detail15normal_iteratorINS0_10device_ptrIdEEEENS0_17counting_iteratorIlNS0_11use_defaultESI_SI_EEEEEEEPNSB_IJdlEEESM_iNS1_9__extrema9arg_min_fIdlNSA_4lessIdEEEEEEJSL_SN_iSS_EEEvDpT0_,"a",@progbits
	.sectionflags	@""
	.align	4
.nv.constant0._ZN6thrust24THRUST_300001_SM_1000_NS8cuda_cub4core6detail13_kernel_agentINS1_8__reduce11ReduceAgentINS0_12zip_iteratorIN4cuda3std3__45tupleIJNS0_6detail15normal_iteratorINS0_10device_ptrIdEEEENS0_17counting_iteratorIlNS0_11use_defaultESI_SI_EEEEEEEPNSB_IJdlEEESM_iNS1_9__extrema9arg_min_fIdlNSA_4lessIdEEEEEEJSL_SN_iSS_EEEvDpT0_:
	.zero		925


//--------------------- .nv.constant0._Z7opt_solPiPdS0_i --------------------------
	.section	.nv.constant0._Z7opt_solPiPdS0_i,"a",@progbits
	.sectionflags	@""
	.align	4
.nv.constant0._Z7opt_solPiPdS0_i:
	.zero		924


//--------------------- .nv.constant0._Z9calc_distPdS_S_i --------------------------
	.section	.nv.constant0._Z9calc_distPdS_S_i,"a",@progbits
	.sectionflags	@""
	.align	4
.nv.constant0._Z9calc_distPdS_S_i:
	.zero		924


//--------------------- SYMBOLS --------------------------

	.type		.nv.reservedSmem.offset0,@object
	.size		.nv.reservedSmem.offset0,0x4
	.type		.nv.reservedSmem.cap,@object
	.size		.nv.reservedSmem.cap,0x4
